	.target	sm_90a

	.elftype	@"ET_EXEC"


//--------------------- .note.nv.tkinfo           --------------------------
	.section	.note.nv.tkinfo,"",@"SHT_NOTE"
	.sectionflags	@"SHF_NOTE_NV_TKINFO"
	.tkinfo
        /*0018*/ 	.word	0x00000002
        /*0030*/ 	.string	""
        /*0030*/ 	.string	"ptxas"
        /*0030*/ 	.string	"Cuda compilation tools, release 13.0, V13.0.88"
        /*0030*/ 	.string	"Build cuda_13.0.r13.0/compiler.36424714_0"
        /*0030*/ 	.string	"-arch sm_90a -m 64 "



//--------------------- .note.nv.cuinfo           --------------------------
	.section	.note.nv.cuinfo,"",@"SHT_NOTE"
	.sectionflags	@"SHF_NOTE_NV_CUINFO"
        /*0018*/ 	.short	0x0002
        /*001a*/ 	.short	0x005a
        /*001c*/ 	.short	0x0082
	.zero		2


//--------------------- .nv.info                  --------------------------
	.section	.nv.info,"",@"SHT_CUDA_INFO"
	.align	4


	//----- nvinfo : EIATTR_REGCOUNT
	.align		4
        /*0000*/ 	.byte	0x04, 0x2f
        /*0002*/ 	.short	(.L_15 - .L_14)
	.align		4
.L_14:
        /*0004*/ 	.word	index@(_ZN7cutlass13device_kernelINS_4gemm6kernel13GemmUniversalIN4cute5tupleIJiiiiEEENS1_10collective13CollectiveMmaINS1_34MainloopSm90TmaGmmaWarpSpecializedILi5ENS5_IJNS4_1CILi2EEENSA_ILi1EEESC_EEENS1_35KernelTmaWarpSpecializedCooperativeEEENS5_IJNSA_ILi512EEENSA_ILi192EEENSA_ILi32EEEEEENS_10bfloat16_tENS5_IJlSC_lEEESK_SL_NS4_8TiledMMAINS4_8MMA_AtomIJNS4_4SM904GMMA28MMA_64x192x16_F32BF16BF16_SSILNSP_5MajorE0ELSR_0ELNSP_7ScaleInE1ELSS_1EEEEEENS4_6LayoutISD_NS5_IJSC_NSA_ILi0EEESW_EEEEENS5_IJNS4_10UnderscoreESZ_SZ_EEEEENS4_13SM90_TMA_LOADENS4_14ComposedLayoutINS4_7SwizzleILi2ELi4ELi3EEENS4_18smem_ptr_flag_bitsILi16EEENSV_INS5_IJNSA_ILi8EEESI_EEENS5_IJSI_SC_EEEEEEEvNS4_8identityENS4_23SM90_TMA_LOAD_MULTICASTES1C_vS1D_EENS_8epilogue10collective6detail29Sm90TmaWarpSpecializedAdapterINS1H_15DefaultEpilogueISK_SL_SL_NS1G_6thread17LinearCombinationISK_Li1EffLNS1L_9ScaleType4KindE0ELNS_15FloatRoundStyleE2ESK_EENS1_15EpilogueDefaultEEEEEvvEEEEvNT_6ParamsE)
        /*0008*/ 	.word	0x000000a8


	//----- nvinfo : EIATTR_FRAME_SIZE
	.align		4
.L_15:
        /*000c*/ 	.byte	0x04, 0x11
        /*000e*/ 	.short	(.L_17 - .L_16)
	.align		4
.L_16:
        /*0010*/ 	.word	index@(_ZN7cutlass13device_kernelINS_4gemm6kernel13GemmUniversalIN4cute5tupleIJiiiiEEENS1_10collective13CollectiveMmaINS1_34MainloopSm90TmaGmmaWarpSpecializedILi5ENS5_IJNS4_1CILi2EEENSA_ILi1EEESC_EEENS1_35KernelTmaWarpSpecializedCooperativeEEENS5_IJNSA_ILi512EEENSA_ILi192EEENSA_ILi32EEEEEENS_10bfloat16_tENS5_IJlSC_lEEESK_SL_NS4_8TiledMMAINS4_8MMA_AtomIJNS4_4SM904GMMA28MMA_64x192x16_F32BF16BF16_SSILNSP_5MajorE0ELSR_0ELNSP_7ScaleInE1ELSS_1EEEEEENS4_6LayoutISD_NS5_IJSC_NSA_ILi0EEESW_EEEEENS5_IJNS4_10UnderscoreESZ_SZ_EEEEENS4_13SM90_TMA_LOADENS4_14ComposedLayoutINS4_7SwizzleILi2ELi4ELi3EEENS4_18smem_ptr_flag_bitsILi16EEENSV_INS5_IJNSA_ILi8EEESI_EEENS5_IJSI_SC_EEEEEEEvNS4_8identityENS4_23SM90_TMA_LOAD_MULTICASTES1C_vS1D_EENS_8epilogue10collective6detail29Sm90TmaWarpSpecializedAdapterINS1H_15DefaultEpilogueISK_SL_SL_NS1G_6thread17LinearCombinationISK_Li1EffLNS1L_9ScaleType4KindE0ELNS_15FloatRoundStyleE2ESK_EENS1_15EpilogueDefaultEEEEEvvEEEEvNT_6ParamsE)
        /*0014*/ 	.word	0x000009f0


	//----- nvinfo : EIATTR_MIN_STACK_SIZE
	.align		4
.L_17:
        /*0018*/ 	.byte	0x04, 0x12
        /*001a*/ 	.short	(.L_19 - .L_18)
	.align		4
.L_18:
        /*001c*/ 	.word	index@(_ZN7cutlass13device_kernelINS_4gemm6kernel13GemmUniversalIN4cute5tupleIJiiiiEEENS1_10collective13CollectiveMmaINS1_34MainloopSm90TmaGmmaWarpSpecializedILi5ENS5_IJNS4_1CILi2EEENSA_ILi1EEESC_EEENS1_35KernelTmaWarpSpecializedCooperativeEEENS5_IJNSA_ILi512EEENSA_ILi192EEENSA_ILi32EEEEEENS_10bfloat16_tENS5_IJlSC_lEEESK_SL_NS4_8TiledMMAINS4_8MMA_AtomIJNS4_4SM904GMMA28MMA_64x192x16_F32BF16BF16_SSILNSP_5MajorE0ELSR_0ELNSP_7ScaleInE1ELSS_1EEEEEENS4_6LayoutISD_NS5_IJSC_NSA_ILi0EEESW_EEEEENS5_IJNS4_10UnderscoreESZ_SZ_EEEEENS4_13SM90_TMA_LOADENS4_14ComposedLayoutINS4_7SwizzleILi2ELi4ELi3EEENS4_18smem_ptr_flag_bitsILi16EEENSV_INS5_IJNSA_ILi8EEESI_EEENS5_IJSI_SC_EEEEEEEvNS4_8identityENS4_23SM90_TMA_LOAD_MULTICASTES1C_vS1D_EENS_8epilogue10collective6detail29Sm90TmaWarpSpecializedAdapterINS1H_15DefaultEpilogueISK_SL_SL_NS1G_6thread17LinearCombinationISK_Li1EffLNS1L_9ScaleType4KindE0ELNS_15FloatRoundStyleE2ESK_EENS1_15EpilogueDefaultEEEEEvvEEEEvNT_6ParamsE)
        /*0020*/ 	.word	0x000009f0
.L_19:


//--------------------- .nv.compat                --------------------------
	.section	.nv.compat,"",@"SHT_CUDA_COMPAT_INFO"
	.align	4
        /*0000*/ 	.byte	0x02, 0x09, 0x01, 0x00, 0x02, 0x02, 0x04, 0x00, 0x02, 0x05, 0x05, 0x00, 0x03, 0x07, 0x01, 0x01
        /*0010*/ 	.byte	0x02, 0x03, 0x01, 0x00, 0x02, 0x06, 0x01, 0x00, 0x04, 0x0b, 0x08, 0x00, 0x00, 0x00, 0x00, 0x00
        /*0020*/ 	.byte	0x00, 0x00, 0x00, 0x00


//--------------------- .nv.info._ZN7cutlass13device_kernelINS_4gemm6kernel13GemmUniversalIN4cute5tupleIJiiiiEEENS1_10collective13CollectiveMmaINS1_34MainloopSm90TmaGmmaWarpSpecializedILi5ENS5_IJNS4_1CILi2EEENSA_ILi1EEESC_EEENS1_35KernelTmaWarpSpecializedCooperativeEEENS5_IJNSA_ILi512EEENSA_ILi192EEENSA_ILi32EEEEEENS_10bfloat16_tENS5_IJlSC_lEEESK_SL_NS4_8TiledMMAINS4_8MMA_AtomIJNS4_4SM904GMMA28MMA_64x192x16_F32BF16BF16_SSILNSP_5MajorE0ELSR_0ELNSP_7ScaleInE1ELSS_1EEEEEENS4_6LayoutISD_NS5_IJSC_NSA_ILi0EEESW_EEEEENS5_IJNS4_10UnderscoreESZ_SZ_EEEEENS4_13SM90_TMA_LOADENS4_14ComposedLayoutINS4_7SwizzleILi2ELi4ELi3EEENS4_18smem_ptr_flag_bitsILi16EEENSV_INS5_IJNSA_ILi8EEESI_EEENS5_IJSI_SC_EEEEEEEvNS4_8identityENS4_23SM90_TMA_LOAD_MULTICASTES1C_vS1D_EENS_8epilogue10collective6detail29Sm90TmaWarpSpecializedAdapterINS1H_15DefaultEpilogueISK_SL_SL_NS1G_6thread17LinearCombinationISK_Li1EffLNS1L_9ScaleType4KindE0ELNS_15FloatRoundStyleE2ESK_EENS1_15EpilogueDefaultEEEEEvvEEEEvNT_6ParamsE --------------------------
	.section	.nv.info._ZN7cutlass13device_kernelINS_4gemm6kernel13GemmUniversalIN4cute5tupleIJiiiiEEENS1_10collective13CollectiveMmaINS1_34MainloopSm90TmaGmmaWarpSpecializedILi5ENS5_IJNS4_1CILi2EEENSA_ILi1EEESC_EEENS1_35KernelTmaWarpSpecializedCooperativeEEENS5_IJNSA_ILi512EEENSA_ILi192EEENSA_ILi32EEEEEENS_10bfloat16_tENS5_IJlSC_lEEESK_SL_NS4_8TiledMMAINS4_8MMA_AtomIJNS4_4SM904GMMA28MMA_64x192x16_F32BF16BF16_SSILNSP_5MajorE0ELSR_0ELNSP_7ScaleInE1ELSS_1EEEEEENS4_6LayoutISD_NS5_IJSC_NSA_ILi0EEESW_EEEEENS5_IJNS4_10UnderscoreESZ_SZ_EEEEENS4_13SM90_TMA_LOADENS4_14ComposedLayoutINS4_7SwizzleILi2ELi4ELi3EEENS4_18smem_ptr_flag_bitsILi16EEENSV_INS5_IJNSA_ILi8EEESI_EEENS5_IJSI_SC_EEEEEEEvNS4_8identityENS4_23SM90_TMA_LOAD_MULTICASTES1C_vS1D_EENS_8epilogue10collective6detail29Sm90TmaWarpSpecializedAdapterINS1H_15DefaultEpilogueISK_SL_SL_NS1G_6thread17LinearCombinationISK_Li1EffLNS1L_9ScaleType4KindE0ELNS_15FloatRoundStyleE2ESK_EENS1_15EpilogueDefaultEEEEEvvEEEEvNT_6ParamsE,"",@"SHT_CUDA_INFO"
	.sectionflags	@""
	.align	4


	//----- nvinfo : EIATTR_CUDA_API_VERSION
	.align		4
        /*0000*/ 	.byte	0x04, 0x37
        /*0002*/ 	.short	(.L_21 - .L_20)
.L_20:
        /*0004*/ 	.word	0x00000082


	//----- nvinfo : EIATTR_KPARAM_INFO
	.align		4
.L_21:
        /*0008*/ 	.byte	0x04, 0x17
        /*000a*/ 	.short	(.L_23 - .L_22)
.L_22:
        /*000c*/ 	.word	0x00000000
        /*0010*/ 	.short	0x0000
        /*0012*/ 	.short	0x0070
        /*0014*/ 	.byte	0x00, 0xf0, 0x01, 0x10


	//----- nvinfo : EIATTR_SPARSE_MMA_MASK
	.align		4
.L_23:
        /*0018*/ 	.byte	0x03, 0x50
        /*001a*/ 	.short	0x0000


	//----- nvinfo : EIATTR_MAXREG_COUNT
	.align		4
        /*001c*/ 	.byte	0x03, 0x1b
        /*001e*/ 	.short	0x00a8


	//----- nvinfo : EIATTR_NUM_BARRIERS
	.align		4
        /*0020*/ 	.byte	0x02, 0x4c
        /*0022*/ 	.byte	0x01
	.zero		1


	//----- nvinfo : EIATTR_EXTERNS
	.align		4
        /*0024*/ 	.byte	0x04, 0x0f
        /*0026*/ 	.short	(.L_25 - .L_24)


	//   ....[0]....
	.align		4
.L_24:
        /*0028*/ 	.word	index@(__assertfail)


	//----- nvinfo : EIATTR_ANNOTATIONS
	.align		4
.L_25:
        /*002c*/ 	.byte	0x04, 0x55
        /*002e*/ 	.short	(.L_27 - .L_26)


	//   ....[0]....
.L_26:
        /*0030*/ 	.word	0x00000001
        /*0034*/ 	.byte	0x60, 0x07, 0x00, 0x00, 0x01, 0x00, 0x00, 0x00, 0x30, 0x0a, 0x00, 0x00, 0x01, 0x00, 0x00, 0x00
        /* <DEDUP_REMOVED lines=917> */
        /*3994*/ 	.byte	0x90, 0x39, 0x02, 0x00, 0x01, 0x00, 0x00, 0x00, 0xb0, 0x39, 0x02, 0x00


	//----- nvinfo : EIATTR_MERCURY_ISA_VERSION
	.align		4
.L_27:
        /*39a0*/ 	.byte	0x03, 0x5f
        /*39a2*/ 	.short	0x0101


	//----- nvinfo : EIATTR_INT_WARP_WIDE_INSTR_OFFSETS
	.align		4
        /*39a4*/ 	.byte	0x04, 0x31
        /*39a6*/ 	.short	(.L_29 - .L_28)


	//   ....[0]....
.L_28:
        /*39a8*/ 	.word	0x000005a0


	//   ....[1]....
        /*39ac*/ 	.word	0x000005b0


	//   ....[2]....
        /*39b0*/ 	.word	0x00000730


	//----- nvinfo : EIATTR_COOP_GROUP_MASK_REGIDS
	.align		4
.L_29:
        /*39b4*/ 	.byte	0x04, 0x29
        /*39b6*/ 	.short	(.L_31 - .L_30)


	//   ....[0]....
.L_30:
        /*39b8*/ 	.word	0xffffffff


	//   ....[1]....
        /*39bc*/ 	.word	0xffffffff


	//   ....[2]....
        /*39c0*/ 	.word	0xffffffff


	//   ....[3]....
        /*39c4*/ 	.word	0xffffffff


	//   ....[4]....
        /*39c8*/ 	.word	0xffffffff


	//   ....[5]....
        /*39cc*/ 	.word	0xffffffff


	//----- nvinfo : EIATTR_COOP_GROUP_INSTR_OFFSETS
	.align		4
.L_31:
        /*39d0*/ 	.byte	0x04, 0x28
        /*39d2*/ 	.short	(.L_33 - .L_32)


	//   ....[0]....
.L_32:
        /*39d4*/ 	.word	0x00000070


	//   ....[1]....
        /*39d8*/ 	.word	0x00000080


	//   ....[2]....
        /*39dc*/ 	.word	0x000001a0


	//   ....[3]....
        /*39e0*/ 	.word	0x000003f0


	//   ....[4]....
        /*39e4*/ 	.word	0x00000870


	//   ....[5]....
        /*39e8*/ 	.word	0x00001440


	//----- nvinfo : EIATTR_REG_RECONFIG
	.align		4
.L_33:
        /*39ec*/ 	.byte	0x01, 0x54
	.zero		2


	//----- nvinfo : EIATTR_SYSCALL_OFFSETS
	.align		4
        /*39f0*/ 	.byte	0x04, 0x46
        /*39f2*/ 	.short	(.L_35 - .L_34)


	//   ....[0]....
.L_34:
        /*39f4*/ 	.word	0x000015f0


	//----- nvinfo : EIATTR_MBARRIER_INSTR_OFFSETS
	.align		4
.L_35:
        /*39f8*/ 	.byte	0x04, 0x39
        /*39fa*/ 	.short	(.L_37 - .L_36)


	//   ....[0]....
.L_36:
        /*39fc*/ 	.word	0x00000320
        /*3a00*/ 	.word	0x000000ff
        /*3a04*/ 	.word	0x00000000
        /*3a08*/ 	.short	0x0100
        /*3a0a*/ 	.byte	0x08
	.zero		1


	//   ....[1]....
        /*3a0c*/ 	.word	0x00000330
        /*3a10*/ 	.word	0x000000ff
        /*3a14*/ 	.word	0x00000028
        /*3a18*/ 	.short	0x0100
        /*3a1a*/ 	.byte	0x08
	.zero		1


	//   ....[2]....
        /*3a1c*/ 	.word	0x00000340
        /*3a20*/ 	.word	0x000000ff
        /*3a24*/ 	.word	0x00000008
        /*3a28*/ 	.short	0x0100
        /*3a2a*/ 	.byte	0x08
	.zero		1


	//   ....[3]....
        /*3a2c*/ 	.word	0x00000350
        /*3a30*/ 	.word	0x000000ff
        /*3a34*/ 	.word	0x00000030
        /*3a38*/ 	.short	0x0100
        /*3a3a*/ 	.byte	0x08
	.zero		1


	//   ....[4]....
        /*3a3c*/ 	.word	0x00000360
        /*3a40*/ 	.word	0x000000ff
        /*3a44*/ 	.word	0x00000010
        /*3a48*/ 	.short	0x0100
        /*3a4a*/ 	.byte	0x08
	.zero		1


	//   ....[5]....
        /*3a4c*/ 	.word	0x00000370
        /*3a50*/ 	.word	0x000000ff
        /*3a54*/ 	.word	0x00000038
        /*3a58*/ 	.short	0x0100
        /*3a5a*/ 	.byte	0x08
	.zero		1


	//   ....[6]....
        /*3a5c*/ 	.word	0x00000380
        /*3a60*/ 	.word	0x000000ff
        /*3a64*/ 	.word	0x00000018
        /*3a68*/ 	.short	0x0100
        /*3a6a*/ 	.byte	0x08
	.zero		1


	//   ....[7]....
        /*3a6c*/ 	.word	0x00000390
        /*3a70*/ 	.word	0x000000ff
        /*3a74*/ 	.word	0x00000040
        /*3a78*/ 	.short	0x0100
        /*3a7a*/ 	.byte	0x08
	.zero		1


	//   ....[8]....
        /*3a7c*/ 	.word	0x000003a0
        /*3a80*/ 	.word	0x000000ff
        /*3a84*/ 	.word	0x00000020
        /*3a88*/ 	.short	0x0100
        /*3a8a*/ 	.byte	0x08
	.zero		1


	//   ....[9]....
        /*3a8c*/ 	.word	0x000003b0
        /*3a90*/ 	.word	0x000000ff
        /*3a94*/ 	.word	0x00000048
        /*3a98*/ 	.short	0x0100
        /*3a9a*/ 	.byte	0x08
	.zero		1


	//   ....[10]....
        /*3a9c*/ 	.word	0x000007a0
        /*3aa0*/ 	.word	0x000000ff
        /*3aa4*/ 	.word	0x00000060
        /*3aa8*/ 	.short	0x0100
        /*3aaa*/ 	.byte	0x06
	.zero		1


	//   ....[11]....
        /*3aac*/ 	.word	0x000007d0
        /*3ab0*/ 	.word	0x000000ff
        /*3ab4*/ 	.word	0x00000068
        /*3ab8*/ 	.short	0x0100
        /*3aba*/ 	.byte	0x06
	.zero		1


	//   ....[12]....
        /*3abc*/ 	.word	0x00001690
        /*3ac0*/ 	.word	0x00000003
        /*3ac4*/ 	.word	0x00000000
        /*3ac8*/ 	.short	0x010a
        /*3aca*/ 	.byte	0x3f
	.zero		1


	//   ....[13]....
        /*3acc*/ 	.word	0x000016d0
        /*3ad0*/ 	.word	0x00000003
        /*3ad4*/ 	.word	0x00000000
        /*3ad8*/ 	.short	0x010a
        /*3ada*/ 	.byte	0x3f
	.zero		1


	//   ....[14]....
        /*3adc*/ 	.word	0x000042f0
        /*3ae0*/ 	.word	0x000000ff
        /*3ae4*/ 	.word	0x00000000
        /*3ae8*/ 	.short	0x010a
        /*3aea*/ 	.byte	0x08
	.zero		1


	//   ....[15]....
        /*3aec*/ 	.word	0x00004330
        /*3af0*/ 	.word	0x000000ff
        /*3af4*/ 	.word	0x00000000
        /*3af8*/ 	.short	0x010a
        /*3afa*/ 	.byte	0x08
	.zero		1


	//   ....[16]....
        /*3afc*/ 	.word	0x00008850
        /*3b00*/ 	.word	0x00000004
        /*3b04*/ 	.word	0x00000000
        /*3b08*/ 	.short	0x0101
        /*3b0a*/ 	.byte	0x3f
	.zero		1


	//   ....[17]....
        /*3b0c*/ 	.word	0x00008a30
        /*3b10*/ 	.word	0x00000000
        /*3b14*/ 	.word	0x00000000
        /*3b18*/ 	.short	0x0101
        /*3b1a*/ 	.byte	0x3f
	.zero		1


	//   ....[18]....
        /*3b1c*/ 	.word	0x00023510
        /*3b20*/ 	.word	0x0000000f
        /*3b24*/ 	.word	0x00000028
        /*3b28*/ 	.short	0x010a
        /*3b2a*/ 	.byte	0x3f
	.zero		1


	//   ....[19]....
        /*3b2c*/ 	.word	0x000238b0
        /*3b30*/ 	.word	0x00000002
        /*3b34*/ 	.word	0x00000068
        /*3b38*/ 	.short	0x0101
        /*3b3a*/ 	.byte	0x3f
	.zero		1


	//   ....[20]....
        /*3b3c*/ 	.word	0x000240c0
        /*3b40*/ 	.word	0x00000003
        /*3b44*/ 	.word	0x00000000
        /*3b48*/ 	.short	0x010a
        /*3b4a*/ 	.byte	0x3f
	.zero		1


	//   ....[21]....
        /*3b4c*/ 	.word	0x00024150
        /*3b50*/ 	.word	0x00000003
        /*3b54*/ 	.word	0x00000000
        /*3b58*/ 	.short	0x010a
        /*3b5a*/ 	.byte	0x3f
	.zero		1


	//   ....[22]....
        /*3b5c*/ 	.word	0x000241e0
        /*3b60*/ 	.word	0x00000003
        /*3b64*/ 	.word	0x00000000
        /*3b68*/ 	.short	0x010a
        /*3b6a*/ 	.byte	0x3f
	.zero		1


	//   ....[23]....
        /*3b6c*/ 	.word	0x00024270
        /*3b70*/ 	.word	0x00000003
        /*3b74*/ 	.word	0x00000000
        /*3b78*/ 	.short	0x010a
        /*3b7a*/ 	.byte	0x3f
	.zero		1


	//   ....[24]....
        /*3b7c*/ 	.word	0x00024300
        /*3b80*/ 	.word	0x00000003
        /*3b84*/ 	.word	0x00000000
        /*3b88*/ 	.short	0x010a
        /*3b8a*/ 	.byte	0x3f
	.zero		1


	//   ....[25]....
        /*3b8c*/ 	.word	0x00024360
        /*3b90*/ 	.word	0x00000003
        /*3b94*/ 	.word	0x00000000
        /*3b98*/ 	.short	0x010a
        /*3b9a*/ 	.byte	0x3f
	.zero		1


	//   ....[26]....
        /*3b9c*/ 	.word	0x000243c0
        /*3ba0*/ 	.word	0x00000006
        /*3ba4*/ 	.word	0x00000000
        /*3ba8*/ 	.short	0x010a
        /*3baa*/ 	.byte	0x3f
	.zero		1


	//   ....[27]....
        /*3bac*/ 	.word	0x00024490
        /*3bb0*/ 	.word	0x0000000f
        /*3bb4*/ 	.word	0x00000028
        /*3bb8*/ 	.short	0x010a
        /*3bba*/ 	.byte	0x3f
	.zero		1


	//   ....[28]....
        /*3bbc*/ 	.word	0x00024560
        /*3bc0*/ 	.word	0x00000003
        /*3bc4*/ 	.word	0x00000000
        /*3bc8*/ 	.short	0x010a
        /*3bca*/ 	.byte	0x3f
	.zero		1


	//   ....[29]....
        /*3bcc*/ 	.word	0x000245b0
        /*3bd0*/ 	.word	0x00000003
        /*3bd4*/ 	.word	0x00000000
        /*3bd8*/ 	.short	0x010a
        /*3bda*/ 	.byte	0x3f
	.zero		1


	//   ....[30]....
        /*3bdc*/ 	.word	0x00024600
        /*3be0*/ 	.word	0x00000003
        /*3be4*/ 	.word	0x00000000
        /*3be8*/ 	.short	0x010a
        /*3bea*/ 	.byte	0x3f
	.zero		1


	//   ....[31]....
        /*3bec*/ 	.word	0x00024650
        /*3bf0*/ 	.word	0x00000003
        /*3bf4*/ 	.word	0x00000000
        /*3bf8*/ 	.short	0x010a
        /*3bfa*/ 	.byte	0x3f
	.zero		1


	//----- nvinfo : EIATTR_NUM_MBARRIERS
	.align		4
.L_37:
        /*3bfc*/ 	.byte	0x03, 0x38
        /*3bfe*/ 	.short	0x000c


	//----- nvinfo : EIATTR_EXIT_INSTR_OFFSETS
	.align		4
        /*3c00*/ 	.byte	0x04, 0x1c
        /*3c02*/ 	.short	(.L_39 - .L_38)


	//   ....[0]....
.L_38:
        /*3c04*/ 	.word	0x00000ad0


	//   ....[1]....
        /*3c08*/ 	.word	0x00001360


	//   ....[2]....
        /*3c0c*/ 	.word	0x00022ba0


	//   ....[3]....
        /*3c10*/ 	.word	0x000231c0


	//   ....[4]....
        /*3c14*/ 	.word	0x00024350


	//----- nvinfo : EIATTR_MAX_THREADS
	.align		4
.L_39:
        /*3c18*/ 	.byte	0x04, 0x05
        /*3c1a*/ 	.short	(.L_41 - .L_40)
.L_40:
        /*3c1c*/ 	.word	0x00000180
        /*3c20*/ 	.word	0x00000001
        /*3c24*/ 	.word	0x00000001


	//----- nvinfo : EIATTR_CRS_STACK_SIZE
	.align		4
.L_41:
        /*3c28*/ 	.byte	0x04, 0x1e
        /*3c2a*/ 	.short	(.L_43 - .L_42)
.L_42:
        /*3c2c*/ 	.word	0x00000000


	//----- nvinfo : EIATTR_CBANK_PARAM_SIZE
	.align		4
.L_43:
        /*3c30*/ 	.byte	0x03, 0x19
        /*3c32*/ 	.short	0x0470


	//----- nvinfo : EIATTR_PARAM_CBANK
	.align		4
        /*3c34*/ 	.byte	0x04, 0x0a
        /*3c36*/ 	.short	(.L_45 - .L_44)
	.align		4
.L_44:
        /*3c38*/ 	.word	index@(.nv.constant0._ZN7cutlass13device_kernelINS_4gemm6kernel13GemmUniversalIN4cute5tupleIJiiiiEEENS1_10collective13CollectiveMmaINS1_34MainloopSm90TmaGmmaWarpSpecializedILi5ENS5_IJNS4_1CILi2EEENSA_ILi1EEESC_EEENS1_35KernelTmaWarpSpecializedCooperativeEEENS5_IJNSA_ILi512EEENSA_ILi192EEENSA_ILi32EEEEEENS_10bfloat16_tENS5_IJlSC_lEEESK_SL_NS4_8TiledMMAINS4_8MMA_AtomIJNS4_4SM904GMMA28MMA_64x192x16_F32BF16BF16_SSILNSP_5MajorE0ELSR_0ELNSP_7ScaleInE1ELSS_1EEEEEENS4_6LayoutISD_NS5_IJSC_NSA_ILi0EEESW_EEEEENS5_IJNS4_10UnderscoreESZ_SZ_EEEEENS4_13SM90_TMA_LOADENS4_14ComposedLayoutINS4_7SwizzleILi2ELi4ELi3EEENS4_18smem_ptr_flag_bitsILi16EEENSV_INS5_IJNSA_ILi8EEESI_EEENS5_IJSI_SC_EEEEEEEvNS4_8identityENS4_23SM90_TMA_LOAD_MULTICASTES1C_vS1D_EENS_8epilogue10collective6detail29Sm90TmaWarpSpecializedAdapterINS1H_15DefaultEpilogueISK_SL_SL_NS1G_6thread17LinearCombinationISK_Li1EffLNS1L_9ScaleType4KindE0ELNS_15FloatRoundStyleE2ESK_EENS1_15EpilogueDefaultEEEEEvvEEEEvNT_6ParamsE)
        /*3c3c*/ 	.short	0x0210
        /*3c3e*/ 	.short	0x0470


	//----- nvinfo : EIATTR_SW_WAR
	.align		4
.L_45:
        /*3c40*/ 	.byte	0x04, 0x36
        /*3c42*/ 	.short	(.L_47 - .L_46)
.L_46:
        /*3c44*/ 	.word	0x00000008
.L_47:


//--------------------- .nv.callgraph             --------------------------
	.section	.nv.callgraph,"",@"SHT_CUDA_CALLGRAPH"
	.align	4
	.sectionentsize	8
	.align		4
        /*0000*/ 	.word	0x00000000
	.align		4
        /*0004*/ 	.word	0xffffffff
	.align		4
        /*0008*/ 	.word	index@(_ZN7cutlass13device_kernelINS_4gemm6kernel13GemmUniversalIN4cute5tupleIJiiiiEEENS1_10collective13CollectiveMmaINS1_34MainloopSm90TmaGmmaWarpSpecializedILi5ENS5_IJNS4_1CILi2EEENSA_ILi1EEESC_EEENS1_35KernelTmaWarpSpecializedCooperativeEEENS5_IJNSA_ILi512EEENSA_ILi192EEENSA_ILi32EEEEEENS_10bfloat16_tENS5_IJlSC_lEEESK_SL_NS4_8TiledMMAINS4_8MMA_AtomIJNS4_4SM904GMMA28MMA_64x192x16_F32BF16BF16_SSILNSP_5MajorE0ELSR_0ELNSP_7ScaleInE1ELSS_1EEEEEENS4_6LayoutISD_NS5_IJSC_NSA_ILi0EEESW_EEEEENS5_IJNS4_10UnderscoreESZ_SZ_EEEEENS4_13SM90_TMA_LOADENS4_14ComposedLayoutINS4_7SwizzleILi2ELi4ELi3EEENS4_18smem_ptr_flag_bitsILi16EEENSV_INS5_IJNSA_ILi8EEESI_EEENS5_IJSI_SC_EEEEEEEvNS4_8identityENS4_23SM90_TMA_LOAD_MULTICASTES1C_vS1D_EENS_8epilogue10collective6detail29Sm90TmaWarpSpecializedAdapterINS1H_15DefaultEpilogueISK_SL_SL_NS1G_6thread17LinearCombinationISK_Li1EffLNS1L_9ScaleType4KindE0ELNS_15FloatRoundStyleE2ESK_EENS1_15EpilogueDefaultEEEEEvvEEEEvNT_6ParamsE)
	.align		4
        /*000c*/ 	.word	index@(__assertfail)
	.align		4
        /*0010*/ 	.word	0x00000000
	.align		4
        /*0014*/ 	.word	0xfffffffe
	.align		4
        /*0018*/ 	.word	0x00000000
	.align		4
        /*001c*/ 	.word	0xfffffffd
	.align		4
        /*0020*/ 	.word	0x00000000
	.align		4
        /*0024*/ 	.word	0xfffffffc


//--------------------- .nv.constant4             --------------------------
	.section	.nv.constant4,"a",@progbits
	.align	8
	.align		8
.nv.constant4:
        /*0000*/ 	.dword	__assertfail
	.align		8
        /*0008*/ 	.dword	__unnamed_1
	.align		8
        /*0010*/ 	.dword	_ZN40_INTERNAL_ec7eec42_4_k_cu_4a1b99bc_102634cuda3std3__45__cpo5beginE
	.align		8
        /*0018*/ 	.dword	_ZN40_INTERNAL_ec7eec42_4_k_cu_4a1b99bc_102634cuda3std3__45__cpo3endE
	.align		8
        /*0020*/ 	.dword	_ZN40_INTERNAL_ec7eec42_4_k_cu_4a1b99bc_102634cuda3std3__45__cpo6cbeginE
	.align		8
        /*0028*/ 	.dword	_ZN40_INTERNAL_ec7eec42_4_k_cu_4a1b99bc_102634cuda3std3__45__cpo4cendE
	.align		8
        /*0030*/ 	.dword	_ZN40_INTERNAL_ec7eec42_4_k_cu_4a1b99bc_102634cuda3std3__442_GLOBAL__N__ec7eec42_4_k_cu_4a1b99bc_102636ignoreE
	.align		8
        /*0038*/ 	.dword	_ZN40_INTERNAL_ec7eec42_4_k_cu_4a1b99bc_102634cuda3std3__419piecewise_constructE
	.align		8
        /*0040*/ 	.dword	_ZN40_INTERNAL_ec7eec42_4_k_cu_4a1b99bc_102634cuda3std3__48in_placeE
	.align		8
        /*0048*/ 	.dword	_ZN40_INTERNAL_ec7eec42_4_k_cu_4a1b99bc_102634cuda3std6ranges3__45__cpo4swapE
	.align		8
        /*0050*/ 	.dword	_ZN40_INTERNAL_ec7eec42_4_k_cu_4a1b99bc_102634cuda3std6ranges3__45__cpo9iter_moveE
	.align		8
        /*0058*/ 	.dword	_ZN40_INTERNAL_ec7eec42_4_k_cu_4a1b99bc_102634cute7productE
	.align		8
        /*0060*/ 	.dword	_ZN40_INTERNAL_ec7eec42_4_k_cu_4a1b99bc_102634cute1_E
	.align		8
        /*0068*/ 	.dword	$str$22
	.align		8
        /*0070*/ 	.dword	$str$23


//--------------------- .text._ZN7cutlass13device_kernelINS_4gemm6kernel13GemmUniversalIN4cute5tupleIJiiiiEEENS1_10collective13CollectiveMmaINS1_34MainloopSm90TmaGmmaWarpSpecializedILi5ENS5_IJNS4_1CILi2EEENSA_ILi1EEESC_EEENS1_35KernelTmaWarpSpecializedCooperativeEEENS5_IJNSA_ILi512EEENSA_ILi192EEENSA_ILi32EEEEEENS_10bfloat16_tENS5_IJlSC_lEEESK_SL_NS4_8TiledMMAINS4_8MMA_AtomIJNS4_4SM904GMMA28MMA_64x192x16_F32BF16BF16_SSILNSP_5MajorE0ELSR_0ELNSP_7ScaleInE1ELSS_1EEEEEENS4_6LayoutISD_NS5_IJSC_NSA_ILi0EEESW_EEEEENS5_IJNS4_10UnderscoreESZ_SZ_EEEEENS4_13SM90_TMA_LOADENS4_14ComposedLayoutINS4_7SwizzleILi2ELi4ELi3EEENS4_18smem_ptr_flag_bitsILi16EEENSV_INS5_IJNSA_ILi8EEESI_EEENS5_IJSI_SC_EEEEEEEvNS4_8identityENS4_23SM90_TMA_LOAD_MULTICASTES1C_vS1D_EENS_8epilogue10collective6detail29Sm90TmaWarpSpecializedAdapterINS1H_15DefaultEpilogueISK_SL_SL_NS1G_6thread17LinearCombinationISK_Li1EffLNS1L_9ScaleType4KindE0ELNS_15FloatRoundStyleE2ESK_EENS1_15EpilogueDefaultEEEEEvvEEEEvNT_6ParamsE --------------------------
	.section	.text._ZN7cutlass13device_kernelINS_4gemm6kernel13GemmUniversalIN4cute5tupleIJiiiiEEENS1_10collective13CollectiveMmaINS1_34MainloopSm90TmaGmmaWarpSpecializedILi5ENS5_IJNS4_1CILi2EEENSA_ILi1EEESC_EEENS1_35KernelTmaWarpSpecializedCooperativeEEENS5_IJNSA_ILi512EEENSA_ILi192EEENSA_ILi32EEEEEENS_10bfloat16_tENS5_IJlSC_lEEESK_SL_NS4_8TiledMMAINS4_8MMA_AtomIJNS4_4SM904GMMA28MMA_64x192x16_F32BF16BF16_SSILNSP_5MajorE0ELSR_0ELNSP_7ScaleInE1ELSS_1EEEEEENS4_6LayoutISD_NS5_IJSC_NSA_ILi0EEESW_EEEEENS5_IJNS4_10UnderscoreESZ_SZ_EEEEENS4_13SM90_TMA_LOADENS4_14ComposedLayoutINS4_7SwizzleILi2ELi4ELi3EEENS4_18smem_ptr_flag_bitsILi16EEENSV_INS5_IJNSA_ILi8EEESI_EEENS5_IJSI_SC_EEEEEEEvNS4_8identityENS4_23SM90_TMA_LOAD_MULTICASTES1C_vS1D_EENS_8epilogue10collective6detail29Sm90TmaWarpSpecializedAdapterINS1H_15DefaultEpilogueISK_SL_SL_NS1G_6thread17LinearCombinationISK_Li1EffLNS1L_9ScaleType4KindE0ELNS_15FloatRoundStyleE2ESK_EENS1_15EpilogueDefaultEEEEEvvEEEEvNT_6ParamsE,"ax",@progbits
	.align	128
.text._ZN7cutlass13device_kernelINS_4gemm6kernel13GemmUniversalIN4cute5tupleIJiiiiEEENS1_10collective13CollectiveMmaINS1_34MainloopSm90TmaGmmaWarpSpecializedILi5ENS5_IJNS4_1CILi2EEENSA_ILi1EEESC_EEENS1_35KernelTmaWarpSpecializedCooperativeEEENS5_IJNSA_ILi512EEENSA_ILi192EEENSA_ILi32EEEEEENS_10bfloat16_tENS5_IJlSC_lEEESK_SL_NS4_8TiledMMAINS4_8MMA_AtomIJNS4_4SM904GMMA28MMA_64x192x16_F32BF16BF16_SSILNSP_5MajorE0ELSR_0ELNSP_7ScaleInE1ELSS_1EEEEEENS4_6LayoutISD_NS5_IJSC_NSA_ILi0EEESW_EEEEENS5_IJNS4_10UnderscoreESZ_SZ_EEEEENS4_13SM90_TMA_LOADENS4_14ComposedLayoutINS4_7SwizzleILi2ELi4ELi3EEENS4_18smem_ptr_flag_bitsILi16EEENSV_INS5_IJNSA_ILi8EEESI_EEENS5_IJSI_SC_EEEEEEEvNS4_8identityENS4_23SM90_TMA_LOAD_MULTICASTES1C_vS1D_EENS_8epilogue10collective6detail29Sm90TmaWarpSpecializedAdapterINS1H_15DefaultEpilogueISK_SL_SL_NS1G_6thread17LinearCombinationISK_Li1EffLNS1L_9ScaleType4KindE0ELNS_15FloatRoundStyleE2ESK_EENS1_15EpilogueDefaultEEEEEvvEEEEvNT_6ParamsE:
        .type           _ZN7cutlass13device_kernelINS_4gemm6kernel13GemmUniversalIN4cute5tupleIJiiiiEEENS1_10collective13CollectiveMmaINS1_34MainloopSm90TmaGmmaWarpSpecializedILi5ENS5_IJNS4_1CILi2EEENSA_ILi1EEESC_EEENS1_35KernelTmaWarpSpecializedCooperativeEEENS5_IJNSA_ILi512EEENSA_ILi192EEENSA_ILi32EEEEEENS_10bfloat16_tENS5_IJlSC_lEEESK_SL_NS4_8TiledMMAINS4_8MMA_AtomIJNS4_4SM904GMMA28MMA_64x192x16_F32BF16BF16_SSILNSP_5MajorE0ELSR_0ELNSP_7ScaleInE1ELSS_1EEEEEENS4_6LayoutISD_NS5_IJSC_NSA_ILi0EEESW_EEEEENS5_IJNS4_10UnderscoreESZ_SZ_EEEEENS4_13SM90_TMA_LOADENS4_14ComposedLayoutINS4_7SwizzleILi2ELi4ELi3EEENS4_18smem_ptr_flag_bitsILi16EEENSV_INS5_IJNSA_ILi8EEESI_EEENS5_IJSI_SC_EEEEEEEvNS4_8identityENS4_23SM90_TMA_LOAD_MULTICASTES1C_vS1D_EENS_8epilogue10collective6detail29Sm90TmaWarpSpecializedAdapterINS1H_15DefaultEpilogueISK_SL_SL_NS1G_6thread17LinearCombinationISK_Li1EffLNS1L_9ScaleType4KindE0ELNS_15FloatRoundStyleE2ESK_EENS1_15EpilogueDefaultEEEEEvvEEEEvNT_6ParamsE,@function
        .size           _ZN7cutlass13device_kernelINS_4gemm6kernel13GemmUniversalIN4cute5tupleIJiiiiEEENS1_10collective13CollectiveMmaINS1_34MainloopSm90TmaGmmaWarpSpecializedILi5ENS5_IJNS4_1CILi2EEENSA_ILi1EEESC_EEENS1_35KernelTmaWarpSpecializedCooperativeEEENS5_IJNSA_ILi512EEENSA_ILi192EEENSA_ILi32EEEEEENS_10bfloat16_tENS5_IJlSC_lEEESK_SL_NS4_8TiledMMAINS4_8MMA_AtomIJNS4_4SM904GMMA28MMA_64x192x16_F32BF16BF16_SSILNSP_5MajorE0ELSR_0ELNSP_7ScaleInE1ELSS_1EEEEEENS4_6LayoutISD_NS5_IJSC_NSA_ILi0EEESW_EEEEENS5_IJNS4_10UnderscoreESZ_SZ_EEEEENS4_13SM90_TMA_LOADENS4_14ComposedLayoutINS4_7SwizzleILi2ELi4ELi3EEENS4_18smem_ptr_flag_bitsILi16EEENSV_INS5_IJNSA_ILi8EEESI_EEENS5_IJSI_SC_EEEEEEEvNS4_8identityENS4_23SM90_TMA_LOAD_MULTICASTES1C_vS1D_EENS_8epilogue10collective6detail29Sm90TmaWarpSpecializedAdapterINS1H_15DefaultEpilogueISK_SL_SL_NS1G_6thread17LinearCombinationISK_Li1EffLNS1L_9ScaleType4KindE0ELNS_15FloatRoundStyleE2ESK_EENS1_15EpilogueDefaultEEEEEvvEEEEvNT_6ParamsE,(.L_x_833 - _ZN7cutlass13device_kernelINS_4gemm6kernel13GemmUniversalIN4cute5tupleIJiiiiEEENS1_10collective13CollectiveMmaINS1_34MainloopSm90TmaGmmaWarpSpecializedILi5ENS5_IJNS4_1CILi2EEENSA_ILi1EEESC_EEENS1_35KernelTmaWarpSpecializedCooperativeEEENS5_IJNSA_ILi512EEENSA_ILi192EEENSA_ILi32EEEEEENS_10bfloat16_tENS5_IJlSC_lEEESK_SL_NS4_8TiledMMAINS4_8MMA_AtomIJNS4_4SM904GMMA28MMA_64x192x16_F32BF16BF16_SSILNSP_5MajorE0ELSR_0ELNSP_7ScaleInE1ELSS_1EEEEEENS4_6LayoutISD_NS5_IJSC_NSA_ILi0EEESW_EEEEENS5_IJNS4_10UnderscoreESZ_SZ_EEEEENS4_13SM90_TMA_LOADENS4_14ComposedLayoutINS4_7SwizzleILi2ELi4ELi3EEENS4_18smem_ptr_flag_bitsILi16EEENSV_INS5_IJNSA_ILi8EEESI_EEENS5_IJSI_SC_EEEEEEEvNS4_8identityENS4_23SM90_TMA_LOAD_MULTICASTES1C_vS1D_EENS_8epilogue10collective6detail29Sm90TmaWarpSpecializedAdapterINS1H_15DefaultEpilogueISK_SL_SL_NS1G_6thread17LinearCombinationISK_Li1EffLNS1L_9ScaleType4KindE0ELNS_15FloatRoundStyleE2ESK_EENS1_15EpilogueDefaultEEEEEvvEEEEvNT_6ParamsE)
        .other          _ZN7cutlass13device_kernelINS_4gemm6kernel13GemmUniversalIN4cute5tupleIJiiiiEEENS1_10collective13CollectiveMmaINS1_34MainloopSm90TmaGmmaWarpSpecializedILi5ENS5_IJNS4_1CILi2EEENSA_ILi1EEESC_EEENS1_35KernelTmaWarpSpecializedCooperativeEEENS5_IJNSA_ILi512EEENSA_ILi192EEENSA_ILi32EEEEEENS_10bfloat16_tENS5_IJlSC_lEEESK_SL_NS4_8TiledMMAINS4_8MMA_AtomIJNS4_4SM904GMMA28MMA_64x192x16_F32BF16BF16_SSILNSP_5MajorE0ELSR_0ELNSP_7ScaleInE1ELSS_1EEEEEENS4_6LayoutISD_NS5_IJSC_NSA_ILi0EEESW_EEEEENS5_IJNS4_10UnderscoreESZ_SZ_EEEEENS4_13SM90_TMA_LOADENS4_14ComposedLayoutINS4_7SwizzleILi2ELi4ELi3EEENS4_18smem_ptr_flag_bitsILi16EEENSV_INS5_IJNSA_ILi8EEESI_EEENS5_IJSI_SC_EEEEEEEvNS4_8identityENS4_23SM90_TMA_LOAD_MULTICASTES1C_vS1D_EENS_8epilogue10collective6detail29Sm90TmaWarpSpecializedAdapterINS1H_15DefaultEpilogueISK_SL_SL_NS1G_6thread17LinearCombinationISK_Li1EffLNS1L_9ScaleType4KindE0ELNS_15FloatRoundStyleE2ESK_EENS1_15EpilogueDefaultEEEEEvvEEEEvNT_6ParamsE,@"STO_CUDA_ENTRY STV_DEFAULT"
_ZN7cutlass13device_kernelINS_4gemm6kernel13GemmUniversalIN4cute5tupleIJiiiiEEENS1_10collective13CollectiveMmaINS1_34MainloopSm90TmaGmmaWarpSpecializedILi5ENS5_IJNS4_1CILi2EEENSA_ILi1EEESC_EEENS1_35KernelTmaWarpSpecializedCooperativeEEENS5_IJNSA_ILi512EEENSA_ILi192EEENSA_ILi32EEEEEENS_10bfloat16_tENS5_IJlSC_lEEESK_SL_NS4_8TiledMMAINS4_8MMA_AtomIJNS4_4SM904GMMA28MMA_64x192x16_F32BF16BF16_SSILNSP_5MajorE0ELSR_0ELNSP_7ScaleInE1ELSS_1EEEEEENS4_6LayoutISD_NS5_IJSC_NSA_ILi0EEESW_EEEEENS5_IJNS4_10UnderscoreESZ_SZ_EEEEENS4_13SM90_TMA_LOADENS4_14ComposedLayoutINS4_7SwizzleILi2ELi4ELi3EEENS4_18smem_ptr_flag_bitsILi16EEENSV_INS5_IJNSA_ILi8EEESI_EEENS5_IJSI_SC_EEEEEEEvNS4_8identityENS4_23SM90_TMA_LOAD_MULTICASTES1C_vS1D_EENS_8epilogue10collective6detail29Sm90TmaWarpSpecializedAdapterINS1H_15DefaultEpilogueISK_SL_SL_NS1G_6thread17LinearCombinationISK_Li1EffLNS1L_9ScaleType4KindE0ELNS_15FloatRoundStyleE2ESK_EENS1_15EpilogueDefaultEEEEEvvEEEEvNT_6ParamsE:
[----:B------:R-:W0:Y:S02]  /*0000*/  LDC R1, c[0x0][0x28] ;  /* 0x00000a00ff017b82 */ /* 0x000e240000000800 */
[----:B0-----:R-:W-:Y:S01]  /*0010*/  VIADD R1, R1, 0xfffff610 ;  /* 0xfffff61001017836 */ /* 0x001fe20000000000 */
[----:B------:R-:W0:Y:S01]  /*0020*/  S2R R4, SR_TID.X ;  /* 0x0000000000047919 */ /* 0x000e220000002100 */
[----:B------:R-:W-:Y:S01]  /*0030*/  ELECT P0, URZ, PT ;  /* 0x00000000003f782f */ /* 0x000fe20003800000 */
[----:B------:R-:W-:Y:S01]  /*0040*/  BSSY B0, `(.L_x_0) ;  /* 0x0000015000007945 */ /* 0x000fe20003800000 */
[--C-:B0-----:R-:W-:Y:S02]  /*0050*/  SHF.R.U32.HI R0, RZ, 0x5, R4.reuse ;  /* 0x00000005ff007819 */ /* 0x101fe40000011604 */
[----:B------:R-:W-:-:S03]  /*0060*/  SHF.R.U32.HI R2, RZ, 0x7, R4 ;  /* 0x00000007ff027819 */ /* 0x000fc60000011604 */
[----:B------:R-:W0:Y:S04]  /*0070*/  SHFL.IDX PT, R3, R0, RZ, 0x1f ;  /* 0x00001fff00037589 */ /* 0x000e2800000e0000 */
[----:B------:R-:W1:Y:S01]  /*0080*/  SHFL.IDX PT, R2, R2, RZ, 0x1f ;  /* 0x00001fff02027589 */ /* 0x000e6200000e0000 */
[----:B0-----:R-:W-:Y:S02]  /*0090*/  R2UR UR9, R3 ;  /* 0x00000000030972ca */ /* 0x001fe400000e0000 */
[----:B-1----:R-:W-:-:S11]  /*00a0*/  R2UR UR5, R2 ;  /* 0x00000000020572ca */ /* 0x002fd600000e0000 */
[----:B------:R-:W-:Y:S02]  /*00b0*/  USHF.R.S32.HI UR4, URZ, 0x1f, UR9 ;  /* 0x0000001f3f047899 */ /* 0x000fe40008011409 */
[----:B------:R-:W-:Y:S02]  /*00c0*/  ISETP.NE.OR P0, PT, RZ, UR9, !P0 ;  /* 0x00000009ff007c0c */ /* 0x000fe4000c705670 */
[----:B------:R-:W-:-:S04]  /*00d0*/  ULEA.HI UR4, UR4, UR9, URZ, 0x2 ;  /* 0x0000000904047291 */ /* 0x000fc8000f8f103f */
[----:B------:R-:W-:-:S04]  /*00e0*/  ULOP3.LUT UR4, UR4, 0xfffffffc, URZ, 0xc0, !UPT ;  /* 0xfffffffc04047892 */ /* 0x000fc8000f8ec03f */
[----:B------:R-:W-:-:S03]  /*00f0*/  UIADD3 UR9, UR9, -UR4, URZ ;  /* 0x8000000409097290 */ /* 0x000fc6000fffe03f */
[----:B------:R-:W-:Y:S09]  /*0100*/  @P0 BRA `(.L_x_1) ;  /* 0x0000000000200947 */ /* 0x000ff20003800000 */
[----:B------:R-:W-:Y:S02]  /*0110*/  ULDC.64 UR6, c[0x0][0x198] ;  /* 0x0000660000067ab9 */ /* 0x000fe40000000a00 */
[----:B------:R-:W-:Y:S02]  /*0120*/  UIADD3 UR10, UP0, UR6, 0xf0, URZ ;  /* 0x000000f0060a7890 */ /* 0x000fe4000ff1e03f */
[----:B------:R-:W-:Y:S02]  /*0130*/  UIADD3 UR6, UP1, UR6, 0x1f0, URZ ;  /* 0x000001f006067890 */ /* 0x000fe4000ff3e03f */
[----:B------:R-:W-:Y:S02]  /*0140*/  UIADD3.X UR11, URZ, UR7, URZ, UP0, !UPT ;  /* 0x000000073f0b7290 */ /* 0x000fe400087fe43f */
[----:B------:R-:W-:-:S07]  /*0150*/  UIADD3.X UR7, URZ, UR7, URZ, UP1, !UPT ;  /* 0x000000073f077290 */ /* 0x000fce0008ffe43f */
[----:B------:R0:W-:Y:S02]  /*0160*/  UTMACCTL.PF [UR10] ;  /* 0x000000000a0079b9 */ /* 0x0001e40008040000 */
[----:B------:R0:W-:Y:S02]  /*0170*/  UTMACCTL.PF [UR6] ;  /* 0x00000000060079b9 */ /* 0x0001e40008040000 */
[----:B0-----:R-:W-:Y:S01]  /*0180*/  NOP ;  /* 0x0000000000007918 */ /* 0x001fe20000000000 */
.L_x_1:
[----:B------:R-:W-:Y:S05]  /*0190*/  BSYNC B0 ;  /* 0x0000000000007941 */ /* 0x000fea0003800000 */
.L_x_0:
[----:B------:R-:W0:Y:S01]  /*01a0*/  SHFL.IDX PT, R2, R0, RZ, 0x1f ;  /* 0x00001fff00027589 */ /* 0x000e2200000e0000 */
[----:B------:R-:W-:Y:S01]  /*01b0*/  UISETP.NE.AND UP0, UPT, UR9, 0x3, UPT ;  /* 0x000000030900788c */ /* 0x000fe2000bf05270 */
[----:B------:R-:W-:Y:S01]  /*01c0*/  ISETP.NE.AND P1, PT, RZ, UR5, PT ;  /* 0x00000005ff007c0c */ /* 0x000fe2000bf25270 */
[----:B------:R-:W-:Y:S02]  /*01d0*/  UIADD3 UR16, UR5, -0x1, URZ ;  /* 0xffffffff05107890 */ /* 0x000fe4000fffe03f */
[----:B------:R-:W-:Y:S02]  /*01e0*/  UISETP.EQ.OR UP0, UPT, UR9, URZ, !UP0 ;  /* 0x0000003f0900728c */ /* 0x000fe4000c702670 */
[----:B------:R-:W-:Y:S02]  /*01f0*/  UISETP.GE.U32.AND UP1, UPT, UR16, 0x2, UPT ;  /* 0x000000021000788c */ /* 0x000fe4000bf26070 */
[----:B------:R-:W-:-:S04]  /*0200*/  UISETP.EQ.AND UP0, UPT, UR5, URZ, UP0 ;  /* 0x0000003f0500728c */ /* 0x000fc80008702270 */
[----:B------:R-:W-:-:S04]  /*0210*/  USEL UR40, URZ, 0x1, !UP0 ;  /* 0x000000013f287887 */ /* 0x000fc8000c000000 */
[----:B------:R-:W-:Y:S01]  /*0220*/  USEL UR40, UR40, 0x2, UP1 ;  /* 0x0000000228287887 */ /* 0x000fe20008800000 */
[----:B0-----:R-:W-:-:S13]  /*0230*/  ISETP.NE.AND P0, PT, R2, RZ, PT ;  /* 0x000000ff0200720c */ /* 0x001fda0003f05270 */
[----:B------:R-:W-:Y:S05]  /*0240*/  @P0 BRA `(.L_x_2) ;  /* 0x0000000000600947 */ /* 0x000fea0003800000 */
[----:B------:R-:W0:Y:S01]  /*0250*/  S2UR UR8, SR_CgaCtaId ;  /* 0x00000000000879c3 */ /* 0x000e220000008800 */
[----:B------:R-:W-:Y:S01]  /*0260*/  UMOV UR4, 0x400 ;  /* 0x0000040000047882 */ /* 0x000fe20000000000 */
[----:B------:R-:W-:Y:S01]  /*0270*/  UMOV UR5, 0x1 ;  /* 0x0000000100057882 */ /* 0x000fe20000000000 */
[----:B------:R-:W-:Y:S01]  /*0280*/  UMOV UR6, 0x4 ;  /* 0x0000000400067882 */ /* 0x000fe20000000000 */
[----:B------:R-:W-:Y:S01]  /*0290*/  ELECT P0, URZ, PT ;  /* 0x00000000003f782f */ /* 0x000fe20003800000 */
[----:B------:R-:W-:-:S04]  /*02a0*/  UIADD3 UR6, -UR6, 0x100000, URZ ;  /* 0x0010000006067890 */ /* 0x000fc8000fffe13f */
[----:B------:R-:W-:Y:S02]  /*02b0*/  USHF.L.U32 UR7, UR6, 0xb, URZ ;  /* 0x0000000b06077899 */ /* 0x000fe4000800063f */
[----:B------:R-:W-:Y:S02]  /*02c0*/  USHF.L.U32 UR6, UR6, 0x1, URZ ;  /* 0x0000000106067899 */ /* 0x000fe4000800063f */
[----:B0-----:R-:W-:Y:S02]  /*02d0*/  ULEA UR8, UR8, UR4, 0x18 ;  /* 0x0000000408087291 */ /* 0x001fe4000f8ec03f */
[----:B------:R-:W-:-:S04]  /*02e0*/  UIADD3 UR4, -UR5, 0x100000, URZ ;  /* 0x0010000005047890 */ /* 0x000fc8000fffe13f */
[----:B------:R-:W-:Y:S02]  /*02f0*/  USHF.L.U32 UR5, UR4, 0xb, URZ ;  /* 0x0000000b04057899 */ /* 0x000fe4000800063f */
[----:B------:R-:W-:Y:S01]  /*0300*/  USHF.L.U32 UR4, UR4, 0x1, URZ ;  /* 0x0000000104047899 */ /* 0x000fe2000800063f */
[----:B------:R-:W0:Y:S11]  /*0310*/  FENCE.VIEW.ASYNC.S ;  /* 0x00000000000073c6 */ /* 0x000e360000000000 */
[----:B0-----:R0:W1:Y:S01]  /*0320*/  SYNCS.EXCH.64 URZ, [UR8], UR4 ;  /* 0x00000004083f75b2 */ /* 0x0010620008000100 */
[----:B------:R0:W2:Y:S01]  /*0330*/  SYNCS.EXCH.64 URZ, [UR8+0x28], UR6 ;  /* 0x00002806083f75b2 */ /* 0x0000a20008000100 */
[----:B------:R0:W3:Y:S01]  /*0340*/  SYNCS.EXCH.64 URZ, [UR8+0x8], UR4 ;  /* 0x00000804083f75b2 */ /* 0x0000e20008000100 */
[----:B------:R0:W4:Y:S01]  /*0350*/  SYNCS.EXCH.64 URZ, [UR8+0x30], UR6 ;  /* 0x00003006083f75b2 */ /* 0x0001220008000100 */
[----:B------:R0:W0:Y:S01]  /*0360*/  SYNCS.EXCH.64 URZ, [UR8+0x10], UR4 ;  /* 0x00001004083f75b2 */ /* 0x0000220008000100 */
[----:B------:R0:W0:Y:S01]  /*0370*/  SYNCS.EXCH.64 URZ, [UR8+0x38], UR6 ;  /* 0x00003806083f75b2 */ /* 0x0000220008000100 */
[----:B------:R0:W0:Y:S01]  /*0380*/  SYNCS.EXCH.64 URZ, [UR8+0x18], UR4 ;  /* 0x00001804083f75b2 */ /* 0x0000220008000100 */
[----:B------:R0:W0:Y:S01]  /*0390*/  SYNCS.EXCH.64 URZ, [UR8+0x40], UR6 ;  /* 0x00004006083f75b2 */ /* 0x0000220008000100 */
[----:B------:R0:W0:Y:S01]  /*03a0*/  SYNCS.EXCH.64 URZ, [UR8+0x20], UR4 ;  /* 0x00002004083f75b2 */ /* 0x0000220008000100 */
[----:B------:R0:W0:Y:S01]  /*03b0*/  SYNCS.EXCH.64 URZ, [UR8+0x48], UR6 ;  /* 0x00004806083f75b2 */ /* 0x0000220008000100 */
[----:B------:R-:W-:Y:S01]  /*03c0*/  NOP ;  /* 0x0000000000007918 */ /* 0x000fe20000000000 */
.L_x_2:
[----:B------:R-:W5:Y:S01]  /*03d0*/  S2UR UR13, SR_CTAID.X ;  /* 0x00000000000d79c3 */ /* 0x000f620000002500 */
[----:B------:R-:W-:Y:S01]  /*03e0*/  SHF.R.S32.HI R3, RZ, 0x1f, R4 ;  /* 0x0000001fff037819 */ /* 0x000fe20000011404 */
[----:B------:R5:W1:Y:S01]  /*03f0*/  SHFL.IDX PT, R6, R0, RZ, 0x1f ;  /* 0x00001fff00067589 */ /* 0x000a6200000e0000 */
[----:B0-----:R-:W-:Y:S01]  /*0400*/  ULDC UR4, c[0x0][0x150] ;  /* 0x0000540000047ab9 */ /* 0x001fe20000000800 */
[----:B------:R-:W-:Y:S02]  /*0410*/  ELECT P0, URZ, PT ;  /* 0x00000000003f782f */ /* 0x000fe40003800000 */
[----:B------:R-:W-:Y:S01]  /*0420*/  LEA.HI R3, R3, R4, RZ, 0x7 ;  /* 0x0000000403037211 */ /* 0x000fe200078f38ff */
[----:B------:R-:W-:Y:S01]  /*0430*/  ULDC UR5, c[0x0][0x154] ;  /* 0x0000550000057ab9 */ /* 0x000fe20000000800 */
[----:B------:R-:W-:Y:S01]  /*0440*/  SHF.R.S32.HI R7, RZ, 0x1f, R2 ;  /* 0x0000001fff077819 */ /* 0x000fe20000011402 */
[----:B------:R-:W0:Y:S01]  /*0450*/  S2UR UR10, SR_CTAID.Y ;  /* 0x00000000000a79c3 */ /* 0x000e220000002600 */
[----:B------:R-:W-:Y:S01]  /*0460*/  LOP3.LUT R3, R3, 0xffffff80, RZ, 0xc0, !PT ;  /* 0xffffff8003037812 */ /* 0x000fe200078ec0ff */
[----:B------:R-:W-:Y:S01]  /*0470*/  ULDC UR8, c[0x0][0x144] ;  /* 0x0000510000087ab9 */ /* 0x000fe20000000800 */
[----:B------:R-:W-:Y:S01]  /*0480*/  LEA.HI R7, R7, R2, RZ, 0x2 ;  /* 0x0000000207077211 */ /* 0x000fe200078f10ff */
[----:B------:R-:W-:Y:S01]  /*0490*/  NOP ;  /* 0x0000000000007918 */ /* 0x000fe20000000000 */
[----:B------:R-:W-:Y:S01]  /*04a0*/  NOP ;  /* 0x0000000000007918 */ /* 0x000fe20000000000 */
[----:B------:R-:W-:Y:S01]  /*04b0*/  IMAD.IADD R3, R4, 0x1, -R3 ;  /* 0x0000000104037824 */ /* 0x000fe200078e0a03 */
[----:B------:R-:W-:Y:S01]  /*04c0*/  LOP3.LUT R7, R7, 0x3ffffffc, RZ, 0xc0, !PT ;  /* 0x3ffffffc07077812 */ /* 0x000fe200078ec0ff */
[----:B------:R-:W-:Y:S01]  /*04d0*/  ULDC UR11, c[0x0][0x148] ;  /* 0x00005200000b7ab9 */ /* 0x000fe20000000800 */
[----:B------:R-:W-:-:S02]  /*04e0*/  IMAD.MOV.U32 R17, RZ, RZ, 0x1 ;  /* 0x00000001ff117424 */ /* 0x000fc400078e00ff */
[----:B------:R-:W-:Y:S01]  /*04f0*/  SHF.R.S32.HI R4, RZ, 0x1f, R3 ;  /* 0x0000001fff047819 */ /* 0x000fe20000011403 */
[----:B------:R-:W-:-:S03]  /*0500*/  IMAD.IADD R2, R2, 0x1, -R7 ;  /* 0x0000000102027824 */ /* 0x000fc600078e0a07 */
[----:B------:R-:W-:Y:S02]  /*0510*/  LEA.HI R4, R4, R3, RZ, 0x3 ;  /* 0x0000000304047211 */ /* 0x000fe400078f18ff */
[----:B-----5:R-:W-:Y:S02]  /*0520*/  I2FP.F32.U32 R5, UR13 ;  /* 0x0000000d00057c45 */ /* 0x020fe40008201000 */
[--C-:B------:R-:W-:Y:S02]  /*0530*/  SHF.R.S32.HI R0, RZ, 0x3, R4.reuse ;  /* 0x00000003ff007819 */ /* 0x100fe40000011404 */
[----:B-1----:R-:W-:Y:S01]  /*0540*/  ISETP.NE.OR P0, PT, R6, RZ, !P0 ;  /* 0x000000ff0600720c */ /* 0x002fe20004705670 */
[----:B------:R-:W-:Y:S01]  /*0550*/  FMUL R8, R5, UR4 ;  /* 0x0000000405087c20 */ /* 0x000fe20008400000 */
[----:B------:R-:W-:-:S04]  /*0560*/  SHF.R.S32.HI R5, RZ, 0x1f, R4 ;  /* 0x0000001fff057819 */ /* 0x000fc80000011404 */
[----:B------:R-:W-:Y:S01]  /*0570*/  LEA.HI R5, R5, R0, RZ, 0x2 ;  /* 0x0000000005057211 */ /* 0x000fe200078f10ff */
[----:B------:R-:W1:Y:S03]  /*0580*/  F2I.U32.TRUNC.NTZ R8, R8 ;  /* 0x0000000800087305 */ /* 0x000e66000020f000 */
[----:B------:R-:W-:-:S03]  /*0590*/  LOP3.LUT R5, R5, 0xfffffffc, RZ, 0xc0, !PT ;  /* 0xfffffffc05057812 */ /* 0x000fc600078ec0ff */
[----:B------:R-:W-:Y:S01]  /*05a0*/  VOTEU.ALL UP0, P0 ;  /* 0x00000000003f7886 */ /* 0x000fe20000000000 */
[----:B------:R-:W-:Y:S01]  /*05b0*/  VOTEU.ALL UP1, P0 ;  /* 0x00000000003f7886 */ /* 0x000fe20000020000 */
[----:B------:R-:W-:Y:S01]  /*05c0*/  IMAD.IADD R5, R0, 0x1, -R5 ;  /* 0x0000000100057824 */ /* 0x000fe200078e0a05 */
[----:B0-----:R-:W-:Y:S02]  /*05d0*/  I2FP.F32.U32 R0, UR10 ;  /* 0x0000000a00007c45 */ /* 0x001fe40008201000 */
[----:B------:R-:W0:Y:S01]  /*05e0*/  @!UP0 S2UR UR7, SR_CgaCtaId ;  /* 0x00000000000789c3 */ /* 0x000e220000008800 */
[----:B------:R-:W-:Y:S01]  /*05f0*/  @!UP0 UMOV UR6, 0x400 ;  /* 0x0000040000068882 */ /* 0x000fe20000000000 */
[----:B------:R-:W-:Y:S01]  /*0600*/  LEA R2, R2, R5, 0x2 ;  /* 0x0000000502027211 */ /* 0x000fe200078e10ff */
[----:B------:R-:W-:Y:S01]  /*0610*/  FMUL R4, R0, UR5 ;  /* 0x0000000500047c20 */ /* 0x000fe20008400000 */
[----:B-1----:R-:W-:Y:S02]  /*0620*/  R2UR UR4, R8 ;  /* 0x00000000080472ca */ /* 0x002fe400000e0000 */
[----:B------:R-:W-:-:S03]  /*0630*/  LEA.HI R0, R2, R2, RZ, 0x1 ;  /* 0x0000000202007211 */ /* 0x000fc600078f08ff */
[----:B------:R-:W1:Y:S01]  /*0640*/  F2I.U32.TRUNC.NTZ R4, R4 ;  /* 0x0000000400047305 */ /* 0x000e62000020f000 */
[----:B------:R-:W-:-:S05]  /*0650*/  LOP3.LUT R5, R0, 0xfffffffe, RZ, 0xc0, !PT ;  /* 0xfffffffe00057812 */ /* 0x000fca00078ec0ff */
[----:B------:R-:W-:Y:S02]  /*0660*/  IMAD.IADD R5, R2, 0x1, -R5 ;  /* 0x0000000102057824 */ /* 0x000fe400078e0a05 */
[----:B------:R-:W-:-:S04]  /*0670*/  UIADD3 UR4, -UR4, URZ, URZ ;  /* 0x0000003f04047290 */ /* 0x000fc8000fffe13f */
[----:B------:R-:W-:Y:S01]  /*0680*/  UIMAD UR8, UR8, UR4, UR13 ;  /* 0x00000004080872a4 */ /* 0x000fe2000f8e020d */
[----:B-1----:R-:W-:Y:S02]  /*0690*/  R2UR UR12, R4 ;  /* 0x00000000040c72ca */ /* 0x002fe400000e0000 */
[----:B------:R-:W-:Y:S01]  /*06a0*/  UMOV UR4, 0x20 ;  /* 0x0000002000047882 */ /* 0x000fe20000000000 */
[----:B------:R-:W1:Y:S02]  /*06b0*/  LDC R4, c[0x0][0x140] ;  /* 0x00005000ff047b82 */ /* 0x000e640000000800 */
[----:B------:R-:W-:Y:S01]  /*06c0*/  ISETP.NE.AND P3, PT, R5, UR8, PT ;  /* 0x0000000805007c0c */ /* 0x000fe2000bf65270 */
[----:B------:R-:W-:Y:S01]  /*06d0*/  IMAD.SHL.U32 R5, R2, 0x4, RZ ;  /* 0x0000000402057824 */ /* 0x000fe200078e00ff */
[----:B------:R-:W-:-:S04]  /*06e0*/  @!UP0 UIADD3 UR4, -UR4, 0x100000, URZ ;  /* 0x0010000004048890 */ /* 0x000fc8000fffe13f */
[----:B------:R-:W-:Y:S02]  /*06f0*/  @!UP0 USHF.L.U32 UR5, UR4, 0xb, URZ ;  /* 0x0000000b04058899 */ /* 0x000fe4000800063f */
[----:B------:R-:W-:Y:S02]  /*0700*/  @!UP0 USHF.L.U32 UR4, UR4, 0x1, URZ ;  /* 0x0000000104048899 */ /* 0x000fe4000800063f */
[----:B0-----:R-:W-:Y:S01]  /*0710*/  @!UP0 ULEA UR6, UR7, UR6, 0x18 ;  /* 0x0000000607068291 */ /* 0x001fe2000f8ec03f */
[----:B------:R-:W-:Y:S01]  /*0720*/  LOP3.LUT R9, R2, 0xc, R5, 0x78, !PT ;  /* 0x0000000c02097812 */ /* 0x000fe200078e7805 */
[----:B------:R-:W-:Y:S01]  /*0730*/  VOTEU.ALL UP0, P0 ;  /* 0x00000000003f7886 */ /* 0x000fe20000000000 */
[----:B------:R-:W-:Y:S01]  /*0740*/  LOP3.LUT P0, RZ, R3, 0x7, RZ, 0xc0, !PT ;  /* 0x0000000703ff7812 */ /* 0x000fe2000780c0ff */
[----:B------:R-:W-:Y:S02]  /*0750*/  UIADD3 UR12, -UR12, URZ, URZ ;  /* 0x0000003f0c0c7290 */ /* 0x000fe4000fffe13f */
[----:B------:R0:W-:Y:S01]  /*0760*/  STL [R1+0x300], R9 ;  /* 0x0003000901007387 */ /* 0x0001e20000100800 */
[----:B------:R-:W-:-:S02]  /*0770*/  ISETP.LT.U32.AND P0, PT, R9, 0x2, !P0 ;  /* 0x000000020900780c */ /* 0x000fc40004701070 */
[----:B------:R-:W-:Y:S01]  /*0780*/  @P3 LEA.HI R0, R9, R9, RZ, 0x1 ;  /* 0x0000000909003211 */ /* 0x000fe200078f08ff */
[----:B------:R-:W5:Y:S02]  /*0790*/  FENCE.VIEW.ASYNC.S ;  /* 0x00000000000073c6 */ /* 0x000f640000000000 */
[----:B-----5:R-:W0:Y:S01]  /*07a0*/  @!UP0 SYNCS.EXCH.64 URZ, [UR6+0x60], UR4 ;  /* 0x00006004063f85b2 */ /* 0x020e220008000100 */
[----:B------:R-:W-:Y:S02]  /*07b0*/  @P3 SHF.R.S32.HI R0, RZ, 0x1, R0 ;  /* 0x00000001ff003819 */ /* 0x000fe40000011400 */
[----:B-1----:R-:W-:Y:S01]  /*07c0*/  ISETP.EQ.U32.AND P2, PT, R4, 0x1, PT ;  /* 0x000000010400780c */ /* 0x002fe20003f42070 */
[----:B------:R1:W0:Y:S01]  /*07d0*/  @!UP1 SYNCS.EXCH.64 URZ, [UR6+0x68], UR4 ;  /* 0x00006804063f95b2 */ /* 0x0002220008000100 */
[----:B------:R-:W-:Y:S01]  /*07e0*/  NOP ;  /* 0x0000000000007918 */ /* 0x000fe20000000000 */
[----:B-1----:R-:W-:-:S06]  /*07f0*/  UIMAD UR4, UR11, UR12, UR10 ;  /* 0x0000000c0b0472a4 */ /* 0x002fcc000f8e020a */
[----:B------:R-:W-:Y:S02]  /*0800*/  @P3 ISETP.NE.AND P4, PT, R0, UR4, PT ;  /* 0x0000000400003c0c */ /* 0x000fe4000bf85270 */
[----:B------:R-:W-:Y:S02]  /*0810*/  SEL R0, RZ, 0x1, !P0 ;  /* 0x00000001ff007807 */ /* 0x000fe40004000000 */
[----:B------:R-:W-:-:S04]  /*0820*/  @P3 SEL R17, RZ, 0x1, P4 ;  /* 0x00000001ff113807 */ /* 0x000fc80002000000 */
[----:B------:R-:W-:Y:S01]  /*0830*/  LOP3.LUT R17, R17, R0, RZ, 0xc0, !PT ;  /* 0x0000000011117212 */ /* 0x000fe200078ec0ff */
[----:B------:R-:W-:Y:S06]  /*0840*/  @!P2 BRA `(.L_x_3) ;  /* 0x000000000008a947 */ /* 0x000fec0003800000 */
[----:B0-234-:R-:W-:Y:S01]  /*0850*/  UCGABAR_ARV ;  /* 0x00000000000079c7 */ /* 0x01dfe20008000000 */
[----:B------:R-:W-:Y:S05]  /*0860*/  BRA `(.L_x_4) ;  /* 0x0000000000047947 */ /* 0x000fea0003800000 */
.L_x_3:
[----:B0-234-:R-:W-:Y:S01]  /*0870*/  NOP ;  /* 0x0000000000007918 */ /* 0x01dfe20000000000 */
.L_x_4:
[----:B------:R-:W-:Y:S01]  /*0880*/  ULDC UR4, c[0x0][0x65c] ;  /* 0x0001970000047ab9 */ /* 0x000fe20000000800 */
[----:B------:R-:W-:Y:S01]  /*0890*/  UMOV UR5, URZ ;  /* 0x0000003f00057c82 */ /* 0x000fe20008000000 */
[----:B------:R-:W-:-:S03]  /*08a0*/  UISETP.NE.AND UP0, UPT, UR4, 0x1, UPT ;  /* 0x000000010400788c */ /* 0x000fc6000bf05270 */
[----:B------:R-:W-:Y:S01]  /*08b0*/  UMOV UR4, UR13 ;  /* 0x0000000d00047c82 */ /* 0x000fe20008000000 */
[----:B------:R-:W-:Y:S02]  /*08c0*/  UP2UR UR46, UPR, URZ, 0x1 ;  /* 0x000000013f2e7883 */ /* 0x000fe40008000000 */
[----:B------:R-:W-:Y:S02]  /*08d0*/  PLOP3.LUT P0, PT, PT, PT, UP0, 0x80, 0x0 ;  /* 0x000000000000781c */ /* 0x000fe40003f0f008 */
[----:B------:R-:W-:Y:S02]  /*08e0*/  PLOP3.LUT P3, PT, PT, PT, UP0, 0x80, 0x0 ;  /* 0x000000000000781c */ /* 0x000fe40003f6f008 */
[----:B------:R-:W-:Y:S01]  /*08f0*/  PLOP3.LUT P5, PT, PT, PT, UP0, 0x80, 0x0 ;  /* 0x000000000000781c */ /* 0x000fe20003faf008 */
[----:B------:R-:W-:Y:S01]  /*0900*/  @UP0 ULDC UR14, c[0x0][0x10] ;  /* 0x00000400000e0ab9 */ /* 0x000fe20000000800 */
[----:B------:R-:W-:Y:S01]  /*0910*/  @UP0 UMOV UR6, UR10 ;  /* 0x0000000a00060c82 */ /* 0x000fe20008000000 */
[----:B------:R-:W-:Y:S01]  /*0920*/  @UP0 UMOV UR7, URZ ;  /* 0x0000003f00070c82 */ /* 0x000fe20008000000 */
[----:B------:R-:W-:Y:S01]  /*0930*/  PLOP3.LUT P4, PT, PT, PT, UP0, 0x80, 0x0 ;  /* 0x000000000000781c */ /* 0x000fe20003f8f008 */
[----:B------:R-:W-:-:S03]  /*0940*/  @UP0 UIMAD.WIDE.U32 UR14, UR13, UR14, UR6 ;  /* 0x0000000e0d0e02a5 */ /* 0x000fc6000f8e0006 */
[----:B------:R-:W-:Y:S01]  /*0950*/  @!UP0 ULDC UR7, c[0x0][0xc] ;  /* 0x0000030000078ab9 */ /* 0x000fe20000000800 */
[----:B------:R-:W-:Y:S01]  /*0960*/  @UP0 UMOV UR6, URZ ;  /* 0x0000003f00060c82 */ /* 0x000fe20008000000 */
[----:B------:R-:W-:Y:S01]  /*0970*/  @!UP0 UIMAD.WIDE.U32 UR4, UR10, UR7, UR4 ;  /* 0x000000070a0482a5 */ /* 0x000fe2000f8e0004 */
[----:B------:R-:W-:Y:S01]  /*0980*/  IMAD.U32 R2, RZ, RZ, UR14 ;  /* 0x0000000eff027e24 */ /* 0x000fe2000f8e00ff */
[----:B------:R-:W-:Y:S02]  /*0990*/  @UP0 UIADD3 UR6, UR15, UR6, URZ ;  /* 0x000000060f060290 */ /* 0x000fe4000fffe03f */
[----:B------:R-:W-:Y:S01]  /*09a0*/  MOV R3, UR15 ;  /* 0x0000000f00037c02 */ /* 0x000fe20008000f00 */
[----:B------:R-:W-:Y:S01]  /*09b0*/  @P0 IMAD.MOV.U32 R7, RZ, RZ, R2 ;  /* 0x000000ffff070224 */ /* 0x000fe200078e0002 */
[----:B------:R-:W-:Y:S01]  /*09c0*/  MOV R4, UR4 ;  /* 0x0000000400047c02 */ /* 0x000fe20008000f00 */
[----:B------:R-:W-:Y:S02]  /*09d0*/  IMAD.U32 R5, RZ, RZ, UR5 ;  /* 0x00000005ff057e24 */ /* 0x000fe4000f8e00ff */
[----:B------:R-:W-:-:S02]  /*09e0*/  IMAD.U32 R2, RZ, RZ, UR4 ;  /* 0x00000004ff027e24 */ /* 0x000fc4000f8e00ff */
[----:B------:R-:W-:Y:S02]  /*09f0*/  @P3 IMAD.U32 R6, RZ, RZ, UR6 ;  /* 0x00000006ff063e24 */ /* 0x000fe4000f8e00ff */
[----:B------:R-:W-:Y:S02]  /*0a00*/  @!P5 IMAD.MOV.U32 R6, RZ, RZ, R5 ;  /* 0x000000ffff06d224 */ /* 0x000fe400078e0005 */
[----:B------:R-:W-:Y:S02]  /*0a10*/  @!P4 IMAD.MOV.U32 R7, RZ, RZ, R2 ;  /* 0x000000ffff07c224 */ /* 0x000fe400078e0002 */
[----:B------:R-:W-:Y:S01]  /*0a20*/  IMAD.U32 R3, RZ, RZ, UR5 ;  /* 0x00000005ff037e24 */ /* 0x000fe2000f8e00ff */
[----:B------:R0:W-:Y:S04]  /*0a30*/  STL [R1+0x304], R6 ;  /* 0x0003040601007387 */ /* 0x0001e80000100800 */
[----:B------:R0:W-:Y:S01]  /*0a40*/  STL [R1+0x308], R7 ;  /* 0x0003080701007387 */ /* 0x0001e20000100800 */
[----:B------:R-:W-:Y:S05]  /*0a50*/  @!P2 BRA `(.L_x_5) ;  /* 0x00000000000ca947 */ /* 0x000fea0003800000 */
[----:B------:R-:W-:Y:S01]  /*0a60*/  UCGABAR_WAIT ;  /* 0x0000000000007dc7 */ /* 0x000fe20008000000 */
[----:B------:R-:W-:Y:S01]  /*0a70*/  CCTL.IVALL ;  /* 0x00000000ff00798f */ /* 0x000fe20002000000 */
[----:B------:R-:W-:Y:S05]  /*0a80*/  BRA `(.L_x_6) ;  /* 0x0000000000047947 */ /* 0x000fea0003800000 */
.L_x_5:
[----:B------:R-:W-:Y:S06]  /*0a90*/  BAR.SYNC.DEFER_BLOCKING 0x0 ;  /* 0x0000000000007b1d */ /* 0x000fec0000010000 */
.L_x_6:
[----:B------:R-:W-:Y:S05]  /*0aa0*/  @!P1 BRA `(.L_x_7) ;  /* 0x0000022000409947 */ /* 0x000fea0003800000 */
[----:B------:R-:W-:-:S06]  /*0ab0*/  UISETP.GT.U32.AND UP0, UPT, UR16, 0x1, UPT ;  /* 0x000000011000788c */ /* 0x000fcc000bf04070 */
[----:B------:R-:W-:-:S13]  /*0ac0*/  PLOP3.LUT P0, PT, PT, PT, UP0, 0x80, 0x0 ;  /* 0x000000000000781c */ /* 0x000fda0003f0f008 */
[----:B------:R-:W-:Y:S05]  /*0ad0*/  @P0 EXIT ;  /* 0x000000000000094d */ /* 0x000fea0003800000 */
[----:B------:R-:W-:Y:S01]  /*0ae0*/  ULDC.64 UR4, c[0x0][0x650] ;  /* 0x0001940000047ab9 */ /* 0x000fe20000000a00 */
[----:B------:R-:W-:Y:S01]  /*0af0*/  UMOV UR41, 0xffffffff ;  /* 0xffffffff00297882 */ /* 0x000fe20000000000 */
[----:B------:R-:W-:Y:S01]  /*0b00*/  ISETP.GE.U32.AND P0, PT, R7, UR4, PT ;  /* 0x0000000407007c0c */ /* 0x000fe2000bf06070 */
[----:B------:R-:W-:Y:S01]  /*0b10*/  UMOV UR42, 0xffffffff ;  /* 0xffffffff002a7882 */ /* 0x000fe20000000000 */
[----:B------:R-:W-:Y:S01]  /*0b20*/  UMOV UR43, 0xffffffff ;  /* 0xffffffff002b7882 */ /* 0x000fe20000000000 */
[----:B------:R-:W-:Y:S02]  /*0b30*/  PRMT R0, RZ, 0x7610, R0 ;  /* 0x00007610ff007816 */ /* 0x000fe40000000000 */
[----:B------:R-:W-:-:S13]  /*0b40*/  ISETP.GE.U32.AND.EX P0, PT, R6, UR5, PT, P0 ;  /* 0x0000000506007c0c */ /* 0x000fda000bf06100 */
[----:B------:R-:W-:Y:S05]  /*0b50*/  @P0 BRA `(.L_x_8) ;  /* 0x0000000400480947 */ /* 0x000fea0003800000 */
[----:B------:R-:W-:Y:S01]  /*0b60*/  ULDC.64 UR16, c[0x0][0x628] ;  /* 0x00018a0000107ab9 */ /* 0x000fe20000000a00 */
[C---:B------:R-:W-:Y:S01]  /*0b70*/  R2UR UR19, R7.reuse ;  /* 0x00000000071372ca */ /* 0x040fe200000e0000 */
[----:B------:R-:W-:Y:S01]  /*0b80*/  ULDC UR18, c[0x0][0x630] ;  /* 0x00018c0000127ab9 */ /* 0x000fe20000000800 */
[----:B------:R-:W-:Y:S02]  /*0b90*/  ISETP.NE.U32.AND P0, PT, RZ, UR16, PT ;  /* 0x00000010ff007c0c */ /* 0x000fe4000bf05070 */
[----:B------:R-:W-:Y:S02]  /*0ba0*/  R2UR UR4, R7 ;  /* 0x00000000070472ca */ /* 0x000fe400000e0000 */
[----:B------:R-:W-:Y:S02]  /*0bb0*/  ISETP.NE.AND.EX P0, PT, RZ, UR17, PT, P0 ;  /* 0x00000011ff007c0c */ /* 0x000fe4000bf05300 */
[----:B------:R-:W-:-:S11]  /*0bc0*/  R2UR UR5, R6 ;  /* 0x00000000060572ca */ /* 0x000fd600000e0000 */
[----:B------:R-:W-:Y:S05]  /*0bd0*/  @!P0 BRA `(.L_x_9) ;  /* 0x0000000000308947 */ /* 0x000fea0003800000 */
[----:B------:R-:W-:Y:S01]  /*0be0*/  R2UR UR4, R7 ;  /* 0x00000000070472ca */ /* 0x000fe200000e0000 */
[----:B------:R-:W-:Y:S01]  /*0bf0*/  ULDC UR9, c[0x0][0x634] ;  /* 0x00018d0000097ab9 */ /* 0x000fe20000000800 */
[----:B------:R-:W-:-:S11]  /*0c00*/  R2UR UR13, R6 ;  /* 0x00000000060d72ca */ /* 0x000fd600000e0000 */
[----:B------:R-:W-:-:S04]  /*0c10*/  UIADD3 UR9, UP0, UR4, UR9, URZ ;  /* 0x0000000904097290 */ /* 0x000fc8000ff1e03f */
[----:B------:R-:W-:-:S04]  /*0c20*/  UIADD3.X UR13, URZ, UR13, URZ, UP0, !UPT ;  /* 0x0000000d3f0d7290 */ /* 0x000fc800087fe43f */
[----:B------:R-:W-:-:S04]  /*0c30*/  UIMAD.WIDE.U32 UR4, UR13, UR16, URZ ;  /* 0x000000100d0472a5 */ /* 0x000fc8000f8e003f */
[----:B------:R-:W-:Y:S02]  /*0c40*/  UIMAD.WIDE.U32 UR6, UP0, UR9, UR17, UR4 ;  /* 0x00000011090672a5 */ /* 0x000fe4000f800004 */
[----:B------:R-:W-:Y:S02]  /*0c50*/  UIMAD.WIDE.U32 UR4, UR9, UR16, URZ ;  /* 0x00000010090472a5 */ /* 0x000fe4000f8e003f */
[----:B------:R-:W-:Y:S02]  /*0c60*/  UIADD3.X UR15, URZ, URZ, URZ, UP0, !UPT ;  /* 0x0000003f3f0f7290 */ /* 0x000fe400087fe43f */
[----:B------:R-:W-:Y:S01]  /*0c70*/  UIADD3 URZ, UP0, UR5, UR6, URZ ;  /* 0x00000006053f7290 */ /* 0x000fe2000ff1e03f */
[----:B------:R-:W-:-:S03]  /*0c80*/  UMOV UR14, UR7 ;  /* 0x00000007000e7c82 */ /* 0x000fc60008000000 */
[----:B------:R-:W-:-:S12]  /*0c90*/  UIMAD.WIDE.U32.X UR4, UR13, UR17, UR14, UP0 ;  /* 0x000000110d0472a5 */ /* 0x000fd800080e040e */
.L_x_9:
[----:B------:R-:W-:Y:S01]  /*0ca0*/  USHF.R.U64 UR43, UR4, UR18, UR5 ;  /* 0x00000012042b7299 */ /* 0x000fe20008001205 */
[----:B------:R-:W-:Y:S01]  /*0cb0*/  R2UR UR7, R6 ;  /* 0x00000000060772ca */ /* 0x000fe200000e0000 */
[----:B------:R-:W-:Y:S02]  /*0cc0*/  USHF.R.U32.HI UR4, URZ, UR18, UR5 ;  /* 0x000000123f047299 */ /* 0x000fe40008011605 */
[----:B------:R-:W-:Y:S01]  /*0cd0*/  UIADD3 UR5, UP0, URZ, -UR43, URZ ;  /* 0x8000002b3f057290 */ /* 0x000fe2000ff1e03f */
[----:B------:R-:W-:Y:S01]  /*0ce0*/  ULDC.64 UR14, c[0x0][0x620] ;  /* 0x00018800000e7ab9 */ /* 0x000fe20000000a00 */
[----:B------:R-:W-:Y:S02]  /*0cf0*/  UMOV UR6, UR19 ;  /* 0x0000001300067c82 */ /* 0x000fe40008000000 */
[----:B------:R-:W-:Y:S01]  /*0d00*/  UIADD3.X UR4, URZ, ~UR4, URZ, UP0, !UPT ;  /* 0x800000043f047290 */ /* 0x000fe200087fe43f */
[----:B------:R-:W-:Y:S01]  /*0d10*/  ULDC UR9, c[0x0][0x618] ;  /* 0x0001860000097ab9 */ /* 0x000fe20000000800 */
[----:B------:R-:W-:-:S02]  /*0d20*/  UIMAD UR12, UR11, UR12, UR10 ;  /* 0x0000000c0b0c72a4 */ /* 0x000fc4000f8e020a */
[----:B------:R-:W-:Y:S02]  /*0d30*/  UIMAD UR4, UR4, UR14, URZ ;  /* 0x0000000e040472a4 */ /* 0x000fe4000f8e023f */
[----:B------:R-:W-:Y:S02]  /*0d40*/  UIMAD.WIDE.U32 UR6, UR5, UR14, UR6 ;  /* 0x0000000e050672a5 */ /* 0x000fe4000f8e0006 */
[----:B------:R-:W-:Y:S01]  /*0d50*/  UIMAD UR4, UR5, UR15, UR4 ;  /* 0x0000000f050472a4 */ /* 0x000fe2000f8e0204 */
[----:B------:R-:W-:Y:S01]  /*0d60*/  ULDC UR10, c[0x0][0x608] ;  /* 0x00018200000a7ab9 */ /* 0x000fe20000000800 */
[----:B------:R-:W-:Y:S02]  /*0d70*/  ULDC UR18, c[0x0][0x658] ;  /* 0x0001960000127ab9 */ /* 0x000fe40000000800 */
[----:B------:R-:W-:Y:S01]  /*0d80*/  UIADD3 UR7, UR7, UR4, URZ ;  /* 0x0000000407077290 */ /* 0x000fe2000fffe03f */
[----:B------:R-:W-:Y:S02]  /*0d90*/  UMOV UR11, 0xffffffff ;  /* 0xffffffff000b7882 */ /* 0x000fe40000000000 */
[----:B------:R-:W-:Y:S01]  /*0da0*/  ULDC.64 UR4, c[0x0][0x640] ;  /* 0x0001900000047ab9 */ /* 0x000fe20000000a00 */
[----:B------:R-:W-:Y:S01]  /*0db0*/  USHF.R.U64 UR16, UR6, UR9, UR7 ;  /* 0x0000000906107299 */ /* 0x000fe20008001207 */
[----:B------:R-:W-:Y:S01]  /*0dc0*/  ISETP.NE.U32.AND P0, PT, RZ, UR4, PT ;  /* 0x00000004ff007c0c */ /* 0x000fe2000bf05070 */
[----:B------:R-:W-:-:S02]  /*0dd0*/  USHF.R.U32.HI UR7, URZ, UR9, UR7 ;  /* 0x000000093f077299 */ /* 0x000fc40008011607 */
[----:B------:R-:W-:Y:S01]  /*0de0*/  USHF.L.U32 UR6, UR11, UR18, URZ ;  /* 0x000000120b067299 */ /* 0x000fe2000800063f */
[----:B------:R-:W-:Y:S01]  /*0df0*/  ISETP.NE.AND.EX P0, PT, RZ, UR5, PT, P0 ;  /* 0x00000005ff007c0c */ /* 0x000fe2000bf05300 */
[----:B------:R-:W-:Y:S02]  /*0e00*/  USHF.R.U64 UR22, UR16, UR10, UR7 ;  /* 0x0000000a10167299 */ /* 0x000fe40008001207 */
[----:B------:R-:W-:Y:S02]  /*0e10*/  USHF.R.U32.HI UR7, URZ, UR10, UR7 ;  /* 0x0000000a3f077299 */ /* 0x000fe40008011607 */
[----:B------:R-:W-:Y:S02]  /*0e20*/  UISETP.NE.AND UP1, UPT, UR46, URZ, UPT ;  /* 0x0000003f2e00728c */ /* 0x000fe4000bf25270 */
[----:B------:R-:W-:Y:S01]  /*0e30*/  USHF.R.U64 UR23, UR22, UR18, UR7 ;  /* 0x0000001216177299 */ /* 0x000fe20008001207 */
[----:B------:R-:W-:Y:S01]  /*0e40*/  ULDC UR17, c[0x0][0x600] ;  /* 0x0001800000117ab9 */ /* 0x000fe20000000800 */
[----:B------:R-:W-:-:S02]  /*0e50*/  ULOP3.LUT UR13, URZ, UR6, URZ, 0x33, !UPT ;  /* 0x000000063f0d7292 */ /* 0x000fc4000f8e333f */
[----:B------:R-:W-:Y:S02]  /*0e60*/  UIADD3 UR15, UR17, -0x1, URZ ;  /* 0xffffffff110f7890 */ /* 0x000fe4000fffe03f */
[----:B------:R-:W-:Y:S02]  /*0e70*/  USEL UR12, UR8, UR12, !UP1 ;  /* 0x0000000c080c7287 */ /* 0x000fe4000c800000 */
[----:B------:R-:W-:Y:S01]  /*0e80*/  USHF.R.U32.HI UR7, URZ, UR18, UR7 ;  /* 0x000000123f077299 */ /* 0x000fe20008011607 */
[----:B------:R-:W-:Y:S01]  /*0e90*/  ULDC UR19, c[0x0][0x648] ;  /* 0x0001920000137ab9 */ /* 0x000fe20000000800 */
[----:B------:R-:W-:Y:S01]  /*0ea0*/  ULDC UR20, c[0x0][0x638] ;  /* 0x00018e0000147ab9 */ /* 0x000fe20000000800 */
[----:B------:R-:W-:Y:S01]  /*0eb0*/  UMOV UR21, 0x1 ;  /* 0x0000000100157882 */ /* 0x000fe20000000000 */
[----:B------:R-:W-:Y:S01]  /*0ec0*/  UMOV UR6, UR23 ;  /* 0x0000001700067c82 */ /* 0x000fe20008000000 */
[----:B------:R-:W-:Y:S07]  /*0ed0*/  @!P0 BRA `(.L_x_10) ;  /* 0x0000000000308947 */ /* 0x000fee0003800000 */
[----:B------:R-:W-:Y:S02]  /*0ee0*/  ULDC UR10, c[0x0][0x64c] ;  /* 0x00019300000a7ab9 */ /* 0x000fe40000000800 */
        /* <DEDUP_REMOVED lines=8> */
[----:B------:R-:W-:-:S07]  /*0f70*/  UIMAD.WIDE.U32.X UR4, UR14, UR5, UR10, UP0 ;  /* 0x000000050e0472a5 */ /* 0x000fce00080e040a */
[----:B------:R-:W-:Y:S01]  /*0f80*/  UMOV UR6, UR4 ;  /* 0x0000000400067c82 */ /* 0x000fe20008000000 */
[----:B------:R-:W-:-:S05]  /*0f90*/  UMOV UR7, UR5 ;  /* 0x0000000500077c82 */ /* 0x000fca0008000000 */
.L_x_10:
[----:B------:R-:W-:Y:S01]  /*0fa0*/  USHF.R.U64 UR5, UR6, UR19, UR7 ;  /* 0x0000001306057299 */ /* 0x000fe20008001207 */
[----:B------:R-:W-:Y:S01]  /*0fb0*/  IMAD.MOV.U32 R0, RZ, RZ, 0x1 ;  /* 0x00000001ff007424 */ /* 0x000fe200078e00ff */
[----:B------:R-:W-:Y:S02]  /*0fc0*/  USHF.L.U32 UR4, UR21, UR18, URZ ;  /* 0x0000001215047299 */ /* 0x000fe4000800063f */
[----:B------:R-:W-:Y:S02]  /*0fd0*/  ULOP3.LUT UR13, UR22, UR13, URZ, 0xc0, !UPT ;  /* 0x0000000d160d7292 */ /* 0x000fe4000f8ec03f */
[----:B------:R-:W-:Y:S02]  /*0fe0*/  UIADD3 UR6, -UR5, URZ, URZ ;  /* 0x0000003f05067290 */ /* 0x000fe4000fffe13f */
[----:B------:R-:W-:Y:S02]  /*0ff0*/  UIMAD UR13, UR4, UR5, UR13 ;  /* 0x00000005040d72a4 */ /* 0x000fe4000f8e020d */
[----:B------:R-:W-:-:S02]  /*1000*/  ULOP3.LUT UR15, UR16, UR15, URZ, 0xc0, !UPT ;  /* 0x0000000f100f7292 */ /* 0x000fc4000f8ec03f */
[----:B------:R-:W-:Y:S01]  /*1010*/  UIMAD UR4, UR6, UR20, UR23 ;  /* 0x00000014060472a4 */ /* 0x000fe2000f8e0217 */
[----:B------:R-:W-:Y:S01]  /*1020*/  ULDC UR5, c[0x0][0x610] ;  /* 0x0001840000057ab9 */ /* 0x000fe20000000800 */
[----:B------:R-:W-:Y:S02]  /*1030*/  UISETP.NE.AND UP0, UPT, UR46, URZ, UPT ;  /* 0x0000003f2e00728c */ /* 0x000fe4000bf05270 */
[----:B------:R-:W-:Y:S02]  /*1040*/  UIMAD UR12, UR13, UR5, UR12 ;  /* 0x000000050d0c72a4 */ /* 0x000fe4000f8e020c */
[----:B------:R-:W-:-:S04]  /*1050*/  UIMAD UR4, UR4, UR17, UR15 ;  /* 0x00000011040472a4 */ /* 0x000fc8000f8e020f */
[----:B------:R-:W-:Y:S02]  /*1060*/  USEL UR42, UR4, UR12, !UP0 ;  /* 0x0000000c042a7287 */ /* 0x000fe4000c000000 */
[----:B------:R-:W-:-:S12]  /*1070*/  USEL UR41, UR12, UR4, !UP0 ;  /* 0x000000040c297287 */ /* 0x000fd8000c000000 */
.L_x_8:
[----:B------:R-:W-:-:S08]  /*1080*/  NOP ;  /* 0x0000000000007918 */ /* 0x000fd00000000000 */
[----:B------:R-:W1:Y:S02]  /*1090*/  USETMAXREG.TRY_ALLOC.CTAPOOL UP0, 0xf0 ;  /* 0x000000f0000079c8 */ /* 0x000e640008000600 */
[----:B-1----:R-:W-:-:S13]  /*10a0*/  PLOP3.LUT P0, PT, PT, PT, UP0, 0x80, 0x0 ;  /* 0x000000000000781c */ /* 0x002fda0003f0f008 */
[----:B------:R-:W-:Y:S05]  /*10b0*/  @!P0 BRA `(.L_x_8) ;  /* 0xfffffffc00f08947 */ /* 0x000fea000383ffff */
[----:B------:R-:W-:Y:S01]  /*10c0*/  ULDC.64 UR4, c[0x0][0x598] ;  /* 0x0001660000047ab9 */ /* 0x000fe20000000a00 */
[----:B------:R-:W-:Y:S01]  /*10d0*/  ULDC.64 UR36, c[0x0][0x208] ;  /* 0x0000820000247ab9 */ /* 0x000fe20000000a00 */
[----:B------:R-:W-:-:S04]  /*10e0*/  ISETP.NE.U32.AND P0, PT, RZ, UR4, PT ;  /* 0x00000004ff007c0c */ /* 0x000fc8000bf05070 */
[----:B------:R-:W-:-:S13]  /*10f0*/  ISETP.NE.AND.EX P0, PT, RZ, UR5, PT, P0 ;  /* 0x00000005ff007c0c */ /* 0x000fda000bf05300 */
[----:B------:R-:W-:Y:S05]  /*1100*/  @!P0 BRA `(.L_x_11) ;  /* 0x00000000001c8947 */ /* 0x000fea0003800000 */
[----:B------:R-:W1:Y:S02]  /*1110*/  LDC.64 R2, c[0x0][0x598] ;  /* 0x00016600ff027b82 */ /* 0x000e640000000a00 */
[----:B-1----:R-:W2:Y:S02]  /*1120*/  LDG.E.64 R2, desc[UR36][R2.64] ;  /* 0x0000002402027981 */ /* 0x002ea4000c1e1b00 */
[----:B--2---:R-:W-:-:S04]  /*1130*/  ISETP.NE.U32.AND P0, PT, R2, RZ, PT ;  /* 0x000000ff0200720c */ /* 0x004fc80003f05070 */
[----:B------:R-:W-:-:S13]  /*1140*/  ISETP.NE.AND.EX P0, PT, R3, RZ, PT, P0 ;  /* 0x000000ff0300720c */ /* 0x000fda0003f05300 */
[----:B------:R-:W-:Y:S05]  /*1150*/  @!P0 BRA `(.L_x_11) ;  /* 0x0000000000088947 */ /* 0x000fea0003800000 */
[----:B------:R1:W5:Y:S01]  /*1160*/  LD.E R2, desc[UR36][R2.64] ;  /* 0x0000002402027980 */ /* 0x000362000c101900 */
[----:B------:R-:W-:Y:S05]  /*1170*/  BRA `(.L_x_12) ;  /* 0x0000000000247947 */ /* 0x000fea0003800000 */
.L_x_11:
[----:B------:R-:W-:Y:S02]  /*1180*/  ULDC.64 UR4, c[0x0][0x588] ;  /* 0x0001620000047ab9 */ /* 0x000fe40000000a00 */
[----:B------:R-:W-:-:S04]  /*1190*/  ISETP.NE.U32.AND P0, PT, RZ, UR4, PT ;  /* 0x00000004ff007c0c */ /* 0x000fc8000bf05070 */
[----:B------:R-:W-:-:S13]  /*11a0*/  ISETP.NE.AND.EX P0, PT, RZ, UR5, PT, P0 ;  /* 0x00000005ff007c0c */ /* 0x000fda000bf05300 */
[----:B------:R-:W-:Y:S05]  /*11b0*/  @!P0 BRA `(.L_x_13) ;  /* 0x00000000000c8947 */ /* 0x000fea0003800000 */
[----:B------:R-:W1:Y:S02]  /*11c0*/  LDC.64 R2, c[0x0][0x588] ;  /* 0x00016200ff027b82 */ /* 0x000e640000000a00 */
[----:B-1----:R2:W5:Y:S01]  /*11d0*/  LDG.E R2, desc[UR36][R2.64] ;  /* 0x0000002402027981 */ /* 0x002562000c1e1900 */
[----:B------:R-:W-:Y:S05]  /*11e0*/  BRA `(.L_x_12) ;  /* 0x0000000000087947 */ /* 0x000fea0003800000 */
.L_x_13:
[----:B------:R-:W-:Y:S02]  /*11f0*/  ULDC UR4, c[0x0][0x580] ;  /* 0x0001600000047ab9 */ /* 0x000fe40000000800 */
[----:B------:R-:W-:-:S07]  /*1200*/  MOV R2, UR4 ;  /* 0x0000000400027c02 */ /* 0x000fce0008000f00 */
.L_x_12:
[----:B------:R-:W-:Y:S02]  /*1210*/  ULDC.64 UR4, c[0x0][0x5a0] ;  /* 0x0001680000047ab9 */ /* 0x000fe40000000a00 */
[----:B------:R-:W-:-:S04]  /*1220*/  ISETP.NE.U32.AND P0, PT, RZ, UR4, PT ;  /* 0x00000004ff007c0c */ /* 0x000fc8000bf05070 */
[----:B------:R-:W-:-:S13]  /*1230*/  ISETP.NE.AND.EX P0, PT, RZ, UR5, PT, P0 ;  /* 0x00000005ff007c0c */ /* 0x000fda000bf05300 */
[----:B------:R-:W-:Y:S05]  /*1240*/  @!P0 BRA `(.L_x_14) ;  /* 0x00000000001c8947 */ /* 0x000fea0003800000 */
[----:B------:R-:W3:Y:S02]  /*1250*/  LDC.64 R4, c[0x0][0x5a0] ;  /* 0x00016800ff047b82 */ /* 0x000ee40000000a00 */
[----:B---3--:R-:W3:Y:S02]  /*1260*/  LDG.E.64 R4, desc[UR36][R4.64] ;  /* 0x0000002404047981 */ /* 0x008ee4000c1e1b00 */
[----:B---3--:R-:W-:-:S04]  /*1270*/  ISETP.NE.U32.AND P0, PT, R4, RZ, PT ;  /* 0x000000ff0400720c */ /* 0x008fc80003f05070 */
[----:B------:R-:W-:-:S13]  /*1280*/  ISETP.NE.AND.EX P0, PT, R5, RZ, PT, P0 ;  /* 0x000000ff0500720c */ /* 0x000fda0003f05300 */
[----:B------:R-:W-:Y:S05]  /*1290*/  @!P0 BRA `(.L_x_14) ;  /* 0x0000000000088947 */ /* 0x000fea0003800000 */
[----:B------:R3:W5:Y:S01]  /*12a0*/  LD.E R16, desc[UR36][R4.64] ;  /* 0x0000002404107980 */ /* 0x000762000c101900 */
[----:B------:R-:W-:Y:S05]  /*12b0*/  BRA `(.L_x_15) ;  /* 0x0000000000247947 */ /* 0x000fea0003800000 */
.L_x_14:
[----:B------:R-:W-:Y:S02]  /*12c0*/  ULDC.64 UR4, c[0x0][0x590] ;  /* 0x0001640000047ab9 */ /* 0x000fe40000000a00 */
[----:B------:R-:W-:-:S04]  /*12d0*/  ISETP.NE.U32.AND P0, PT, RZ, UR4, PT ;  /* 0x00000004ff007c0c */ /* 0x000fc8000bf05070 */
[----:B------:R-:W-:-:S13]  /*12e0*/  ISETP.NE.AND.EX P0, PT, RZ, UR5, PT, P0 ;  /* 0x00000005ff007c0c */ /* 0x000fda000bf05300 */
[----:B------:R-:W-:Y:S05]  /*12f0*/  @!P0 BRA `(.L_x_16) ;  /* 0x00000000000c8947 */ /* 0x000fea0003800000 */
[----:B------:R-:W3:Y:S02]  /*1300*/  LDC.64 R4, c[0x0][0x590] ;  /* 0x00016400ff047b82 */ /* 0x000ee40000000a00 */
[----:B---3--:R4:W5:Y:S01]  /*1310*/  LDG.E R16, desc[UR36][R4.64] ;  /* 0x0000002404107981 */ /* 0x008962000c1e1900 */
[----:B------:R-:W-:Y:S05]  /*1320*/  BRA `(.L_x_15) ;  /* 0x0000000000087947 */ /* 0x000fea0003800000 */
.L_x_16:
[----:B------:R-:W-:Y:S02]  /*1330*/  ULDC UR4, c[0x0][0x584] ;  /* 0x0001610000047ab9 */ /* 0x000fe40000000800 */
[----:B------:R-:W-:-:S07]  /*1340*/  IMAD.U32 R16, RZ, RZ, UR4 ;  /* 0x00000004ff107e24 */ /* 0x000fce000f8e00ff */
.L_x_15:
[----:B------:R-:W-:-:S13]  /*1350*/  LOP3.LUT P0, RZ, R0, 0xff, RZ, 0xc0, !PT ;  /* 0x000000ff00ff7812 */ /* 0x000fda000780c0ff */
[----:B------:R-:W-:Y:S05]  /*1360*/  @!P0 EXIT ;  /* 0x000000000000894d */ /* 0x000fea0003800000 */
[----:B------:R-:W-:Y:S01]  /*1370*/  ULDC UR4, c[0x0][0x28c] ;  /* 0x0000a30000047ab9 */ /* 0x000fe20000000800 */
[----:B------:R-:W-:Y:S01]  /*1380*/  UMOV UR38, URZ ;  /* 0x0000003f00267c82 */ /* 0x000fe20008000000 */
[----:B------:R-:W-:Y:S01]  /*1390*/  UIADD3 UR4, UR4, 0x1f, URZ ;  /* 0x0000001f04047890 */ /* 0x000fe2000fffe03f */
[----:B------:R-:W-:-:S03]  /*13a0*/  UMOV UR39, URZ ;  /* 0x0000003f00277c82 */ /* 0x000fc60008000000 */
[----:B------:R-:W-:-:S04]  /*13b0*/  USHF.R.S32.HI UR5, URZ, 0x1f, UR4 ;  /* 0x0000001f3f057899 */ /* 0x000fc80008011404 */
[----:B------:R-:W-:-:S04]  /*13c0*/  ULEA.HI UR5, UR5, UR4, URZ, 0x5 ;  /* 0x0000000405057291 */ /* 0x000fc8000f8f283f */
[----:B------:R-:W-:-:S12]  /*13d0*/  USHF.R.S32.HI UR44, URZ, 0x5, UR5 ;  /* 0x000000053f2c7899 */ /* 0x000fd80008011405 */
.L_x_796:
[----:B------:R-:W0:Y:S01]  /*13e0*/  S2R R0, SR_TID.X ;  /* 0x0000000000007919 */ /* 0x000e220000002100 */
[----:B-1----:R-:W1:Y:S01]  /*13f0*/  S2UR UR6, SR_CgaCtaId ;  /* 0x00000000000679c3 */ /* 0x002e620000008800 */
[----:B------:R-:W-:Y:S02]  /*1400*/  UMOV UR45, 0x400 ;  /* 0x00000400002d7882 */ /* 0x000fe40000000000 */
[----:B-1----:R-:W-:Y:S01]  /*1410*/  ULEA UR45, UR6, UR45, 0x18 ;  /* 0x0000002d062d7291 */ /* 0x002fe2000f8ec03f */
[----:B0-----:R-:W-:-:S04]  /*1420*/  LOP3.LUT R0, R0, 0x80, RZ, 0xc0, !PT ;  /* 0x0000008000007812 */ /* 0x001fc800078ec0ff */
[----:B------:R-:W-:-:S06]  /*1430*/  SHF.R.U32.HI R0, RZ, 0x7, R0 ;  /* 0x00000007ff007819 */ /* 0x000fcc0000011600 */
[----:B------:R-:W0:Y:S02]  /*1440*/  SHFL.IDX PT, R0, R0, RZ, 0x1f ;  /* 0x00001fff00007589 */ /* 0x000e2400000e0000 */
[----:B0-----:R-:W-:-:S13]  /*1450*/  R2UR UR4, R0 ;  /* 0x00000000000472ca */ /* 0x001fda00000e0000 */
[----:B------:R-:W-:-:S04]  /*1460*/  ULEA.HI UR5, UR4, UR4, URZ, 0x1 ;  /* 0x0000000404057291 */ /* 0x000fc8000f8f083f */
[----:B------:R-:W-:-:S04]  /*1470*/  ULOP3.LUT UR5, UR5, 0xffffe, URZ, 0xc0, !UPT ;  /* 0x000ffffe05057892 */ /* 0x000fc8000f8ec03f */
[----:B------:R-:W-:-:S03]  /*1480*/  UIADD3 UR5, UR4, -UR5, URZ ;  /* 0x8000000504057290 */ /* 0x000fc6000fffe03f */
[----:B------:R-:W-:Y:S01]  /*1490*/  ULDC UR4, c[0x0][0x28c] ;  /* 0x0000a30000047ab9 */ /* 0x000fe20000000800 */
[----:B------:R-:W-:Y:S01]  /*14a0*/  ULEA UR5, UR5, UR45, 0xc ;  /* 0x0000002d05057291 */ /* 0x000fe2000f8e603f */
[----:B------:R-:W-:-:S03]  /*14b0*/  ISETP.LT.AND P0, PT, RZ, UR4, PT ;  /* 0x00000004ff007c0c */ /* 0x000fc6000bf01270 */
[----:B------:R-:W-:-:S04]  /*14c0*/  UIADD3 UR5, UR5, 0x100, URZ ;  /* 0x0000010005057890 */ /* 0x000fc8000fffe03f */
[----:B------:R-:W-:-:S04]  /*14d0*/  USHF.R.U32.HI UR5, URZ, 0x4, UR5 ;  /* 0x000000043f057899 */ /* 0x000fc80008011605 */
[----:B------:R-:W-:Y:S02]  /*14e0*/  ULOP3.LUT UR47, UR5, 0x3fff, URZ, 0xc0, !UPT ;  /* 0x00003fff052f7892 */ /* 0x000fe4000f8ec03f */
[----:B--2--5:R-:W-:Y:S10]  /*14f0*/  @P0 BRA `(.L_x_17) ;  /* 0x0000000000400947 */ /* 0x024ff40003800000 */
[----:B------:R-:W-:Y:S01]  /*1500*/  MOV R0, 0x0 ;  /* 0x0000000000007802 */ /* 0x000fe20000000f00 */
[----:B------:R-:W-:Y:S01]  /*1510*/  ULDC.64 UR4, c[0x4][0x68] ;  /* 0x01001a0000047ab9 */ /* 0x000fe20000000a00 */
[----:B------:R-:W-:Y:S01]  /*1520*/  ULDC.64 UR6, c[0x4][0x8] ;  /* 0x0100020000067ab9 */ /* 0x000fe20000000a00 */
[----:B---34-:R-:W-:Y:S01]  /*1530*/  IMAD.U32 R4, RZ, RZ, UR4 ;  /* 0x00000004ff047e24 */ /* 0x018fe2000f8e00ff */
[----:B------:R0:W1:Y:S01]  /*1540*/  LDC.64 R14, c[0x4][R0] ;  /* 0x01000000000e7b82 */ /* 0x0000620000000a00 */
[----:B------:R-:W-:Y:S01]  /*1550*/  IMAD.U32 R5, RZ, RZ, UR5 ;  /* 0x00000005ff057e24 */ /* 0x000fe2000f8e00ff */
[----:B------:R-:W-:Y:S01]  /*1560*/  ULDC.64 UR4, c[0x4][0x70] ;  /* 0x01001c0000047ab9 */ /* 0x000fe20000000a00 */
[----:B------:R-:W-:Y:S01]  /*1570*/  IMAD.U32 R10, RZ, RZ, UR6 ;  /* 0x00000006ff0a7e24 */ /* 0x000fe2000f8e00ff */
[----:B------:R-:W-:Y:S01]  /*1580*/  MOV R7, UR5 ;  /* 0x0000000500077c02 */ /* 0x000fe20008000f00 */
[----:B------:R-:W-:Y:S01]  /*1590*/  IMAD.U32 R6, RZ, RZ, UR4 ;  /* 0x00000004ff067e24 */ /* 0x000fe2000f8e00ff */
[----:B------:R-:W-:Y:S01]  /*15a0*/  MOV R13, RZ ;  /* 0x000000ff000d7202 */ /* 0x000fe20000000f00 */
[----:B------:R-:W-:-:S02]  /*15b0*/  IMAD.U32 R11, RZ, RZ, UR7 ;  /* 0x00000007ff0b7e24 */ /* 0x000fc4000f8e00ff */
[----:B------:R-:W-:Y:S02]  /*15c0*/  IMAD.MOV.U32 R8, RZ, RZ, 0x1e1 ;  /* 0x000001e1ff087424 */ /* 0x000fe400078e00ff */
[----:B0-----:R-:W-:-:S07]  /*15d0*/  IMAD.MOV.U32 R12, RZ, RZ, 0x1 ;  /* 0x00000001ff0c7424 */ /* 0x001fce00078e00ff */
[----:B------:R-:W-:-:S07]  /*15e0*/  LEPC R20, `(.L_x_17) ;  /* 0x000000001014794e */ /* 0x000fce0000000000 */
[----:B-12--5:R-:W-:Y:S05]  /*15f0*/  CALL.ABS.NOINC R14 ;  /* 0x000000000e007343 */ /* 0x026fea0003c00000 */
.L_x_17:
[----:B------:R-:W-:-:S06]  /*1600*/  ULOP3.LUT UR4, UR40, 0x1, URZ, 0xfc, !UPT ;  /* 0x0000000128047892 */ /* 0x000fcc000f8efc3f */
[----:B------:R-:W-:-:S05]  /*1610*/  IMAD.U32 R0, RZ, RZ, UR4 ;  /* 0x00000004ff007e24 */ /* 0x000fca000f8e00ff */
[----:B------:R-:W-:-:S13]  /*1620*/  ISETP.NE.AND P0, PT, R0, 0x3, PT ;  /* 0x000000030000780c */ /* 0x000fda0003f05270 */
[----:B------:R-:W-:Y:S05]  /*1630*/  @!P0 BRA `(.L_x_18) ;  /* 0x0000000000048947 */ /* 0x000fea0003800000 */
[----:B------:R-:W-:Y:S01]  /*1640*/  BPT.TRAP 0x1 ;  /* 0x000000040000795c */ /* 0x000fe20000300000 */
.L_x_18:
[----:B--2---:R-:W-:Y:S02]  /*1650*/  IMAD.U32 R3, RZ, RZ, UR39 ;  /* 0x00000027ff037e24 */ /* 0x004fe4000f8e00ff */
[----:B------:R-:W-:-:S03]  /*1660*/  IMAD.U32 R0, RZ, RZ, UR38 ;  /* 0x00000026ff007e24 */ /* 0x000fc6000f8e00ff */
[----:B------:R-:W-:Y:S02]  /*1670*/  LEA R3, R3, UR45, 0x3 ;  /* 0x0000002d03037c11 */ /* 0x000fe4000f8e18ff */
[----:B------:R-:W-:-:S04]  /*1680*/  SHF.L.U32 R0, R0, 0x1f, RZ ;  /* 0x0000001f00007819 */ /* 0x000fc800000006ff */
[----:B------:R0:W1:Y:S01]  /*1690*/  SYNCS.PHASECHK.TRANS64.TRYWAIT P1, [R3+URZ], R0 ;  /* 0x00000000030075a7 */ /* 0x000062000802017f */
[----:B------:R-:W-:Y:S05]  /*16a0*/  @!P0 BRA `(.L_x_19) ;  /* 0x0000000000048947 */ /* 0x000fea0003800000 */
[----:B------:R-:W-:Y:S01]  /*16b0*/  BPT.TRAP 0x1 ;  /* 0x000000040000795c */ /* 0x000fe20000300000 */
.L_x_19:
[----:B-1----:R-:W-:Y:S05]  /*16c0*/  @P1 BRA `(.L_x_20) ;  /* 0x0000000000081947 */ /* 0x002fea0003800000 */
[----:B------:R-:W1:Y:S02]  /*16d0*/  SYNCS.PHASECHK.TRANS64.TRYWAIT P1, [R3+URZ], R0 ;  /* 0x00000000030075a7 */ /* 0x000e64000802017f */
[----:B-1----:R-:W-:Y:S05]  /*16e0*/  @!P1 BRA `(.L_x_21) ;  /* 0x0000022c001c9947 */ /* 0x002fea0003800000 */
.L_x_20:
[----:B------:R-:W-:-:S04]  /*16f0*/  UISETP.LT.AND UP0, UPT, UR44, 0x1, UPT ;  /* 0x000000012c00788c */ /* 0x000fc8000bf01270 */
[----:B------:R-:W-:-:S06]  /*1700*/  USEL UR4, UR44, 0x1, UP0 ;  /* 0x000000012c047887 */ /* 0x000fcc0008000000 */
[----:B---34-:R-:W-:Y:S01]  /*1710*/  IMAD.U32 R5, RZ, RZ, UR4 ;  /* 0x00000004ff057e24 */ /* 0x018fe2000f8e00ff */
[----:B------:R-:W-:Y:S05]  /*1720*/  WARPSYNC.ALL ;  /* 0x0000000000007948 */ /* 0x000fea0003800000 */
[----:B------:R-:W-:-:S04]  /*1730*/  IADD3 R5, -R5, UR44, RZ ;  /* 0x0000002c05057c10 */ /* 0x000fc8000fffe1ff */
[----:B------:R-:W-:Y:S01]  /*1740*/  ISETP.GE.AND P1, PT, R5, 0x1, PT ;  /* 0x000000010500780c */ /* 0x000fe20003f26270 */
[----:B------:R-:W-:Y:S01]  /*1750*/  UIADD3 UR4, UR45, 0x28100, URZ ;  /* 0x000281002d047890 */ /* 0x000fe2000fffe03f */
[----:B------:R-:W-:Y:S01]  /*1760*/  WARPGROUP.ARRIVE ;  /* 0x00000000000079c5 */ /* 0x000fe20000000000 */
[----:B------:R-:W-:Y:S01]  /*1770*/  UMOV UR9, 0x80000020 ;  /* 0x8000002000097882 */ /* 0x000fe20000000000 */
[----:B------:R-:W-:Y:S01]  /*1780*/  UMOV UR11, 0x80000020 ;  /* 0x80000020000b7882 */ /* 0x000fe20000000000 */
[----:B------:R-:W-:Y:S01]  /*1790*/  USHF.R.U32.HI UR4, URZ, 0x4, UR4 ;  /* 0x000000043f047899 */ /* 0x000fe20008011604 */
[----:B------:R2:W-:Y:S03]  /*17a0*/  STL [R1+0x5cc], R17 ;  /* 0x0005cc1101007387 */ /* 0x0005e60000100800 */
[----:B------:R-:W-:Y:S01]  /*17b0*/  ULOP3.LUT UR5, UR4, 0x3fff, URZ, 0xc0, !UPT ;  /* 0x00003fff04057892 */ /* 0x000fe2000f8ec03f */
[----:B-----5:R3:W-:Y:S01]  /*17c0*/  STL [R1+0x5c8], R16 ;  /* 0x0005c81001007387 */ /* 0x0207e20000100800 */
[----:B------:R-:W-:-:S02]  /*17d0*/  ULOP3.LUT UR4, UR47, 0x10000, URZ, 0xfc, !UPT ;  /* 0x000100002f047892 */ /* 0x000fc4000f8efc3f */
[----:B------:R-:W-:Y:S01]  /*17e0*/  ULOP3.LUT UR5, UR5, 0x10000, URZ, 0xfc, !UPT ;  /* 0x0001000005057892 */ /* 0x000fe2000f8efc3f */
[----:B------:R4:W-:Y:S01]  /*17f0*/  STL [R1+0x5c4], R5 ;  /* 0x0005c40501007387 */ /* 0x0009e20000100800 */
[----:B------:R-:W-:Y:S02]  /*1800*/  ULEA UR6, UR39, UR4, 0xb ;  /* 0x0000000427067291 */ /* 0x000fe4000f8e583f */
[----:B------:R-:W-:Y:S01]  /*1810*/  UIMAD UR7, UR39, 0x300, UR5 ;  /* 0x00000300270778a4 */ /* 0x000fe2000f8e0205 */
[----:B------:R0:W-:Y:S04]  /*1820*/  STL [R1+0x5c0], R2 ;  /* 0x0005c00201007387 */ /* 0x0001e80000100800 */
[----:B------:R-:W-:Y:S02]  /*1830*/  UMOV UR8, UR6 ;  /* 0x0000000600087c82 */ /* 0x000fe40008000000 */
[----:B------:R-:W-:-:S02]  /*1840*/  UMOV UR10, UR7 ;  /* 0x00000007000a7c82 */ /* 0x000fc40008000000 */
[----:B------:R-:W-:Y:S01]  /*1850*/  HGMMA.64x192x16.F32.BF16 R120, gdesc[UR8], RZ, !UPT, gsb0 ;  /* 0x02e00000087879f0 */ /* 0x000fe2000c0018ff */
[----:B------:R-:W-:Y:S01]  /*1860*/  UIADD3 UR8, UR6, 0x200, URZ ;  /* 0x0000020006087890 */ /* 0x000fe2000fffe03f */
[----:B------:R-:W-:Y:S01]  /*1870*/  UMOV UR9, 0x80000020 ;  /* 0x8000002000097882 */ /* 0x000fe20000000000 */
[----:B------:R-:W-:Y:S02]  /*1880*/  WARPGROUP.DEPBAR.LE gsb0, 0x0 ;  /* 0x00008000000079c5 */ /* 0x000fe40000010000 */
[----:B------:R-:W-:Y:S01]  /*1890*/  MOV R216, R120 ;  /* 0x0000007800d87202 */ /* 0x000fe20000000f00 */
[----:B------:R-:W-:Y:S01]  /*18a0*/  IMAD.MOV.U32 R119, RZ, RZ, R121 ;  /* 0x000000ffff777224 */ /* 0x000fe200078e0079 */
        /* <DEDUP_REMOVED lines=37> */
[----:B------:R-:W-:-:S02]  /*1b00*/  IMAD.MOV.U32 R96, RZ, RZ, R144 ;  /* 0x000000ffff607224 */ /* 0x000fc400078e0090 */
[----:B------:R-:W-:Y:S02]  /*1b10*/  IMAD.MOV.U32 R94, RZ, RZ, R146 ;  /* 0x000000ffff5e7224 */ /* 0x000fe400078e0092 */
[----:B------:R-:W-:Y:S02]  /*1b20*/  IMAD.MOV.U32 R93, RZ, RZ, R147 ;  /* 0x000000ffff5d7224 */ /* 0x000fe400078e0093 */
[----:B------:R-:W-:Y:S02]  /*1b30*/  IMAD.MOV.U32 R92, RZ, RZ, R148 ;  /* 0x000000ffff5c7224 */ /* 0x000fe400078e0094 */
[----:B------:R-:W-:Y:S02]  /*1b40*/  IMAD.MOV.U32 R91, RZ, RZ, R149 ;  /* 0x000000ffff5b7224 */ /* 0x000fe400078e0095 */
[----:B------:R-:W-:Y:S02]  /*1b50*/  IMAD.MOV.U32 R89, RZ, RZ, R151 ;  /* 0x000000ffff597224 */ /* 0x000fe400078e0097 */
        /* <DEDUP_REMOVED lines=51> */
[----:B------:R-:W-:-:S06]  /*1e90*/  WARPGROUP.ARRIVE ;  /* 0x00000000000079c5 */ /* 0x000fcc0000000000 */
[----:B------:R-:W-:Y:S01]  /*1ea0*/  HGMMA.64x192x16.F32.BF16 R120, gdesc[UR8], RZ, !UPT, gsb0 ;  /* 0x02e00000087879f0 */ /* 0x000fe2000c0018ff */
[----:B------:R-:W-:Y:S01]  /*1eb0*/  UIADD3 UR8, UR6, 0x400, URZ ;  /* 0x0000040006087890 */ /* 0x000fe2000fffe03f */
[----:B------:R-:W-:Y:S01]  /*1ec0*/  UMOV UR9, 0x80000020 ;  /* 0x8000002000097882 */ /* 0x000fe20000000000 */
[----:B------:R-:W-:Y:S02]  /*1ed0*/  WARPGROUP.DEPBAR.LE gsb0, 0x0 ;  /* 0x00008000000079c5 */ /* 0x000fe40000010000 */
[----:B------:R-:W-:Y:S01]  /*1ee0*/  STL.64 [R1], R120 ;  /* 0x0000007801007387 */ /* 0x000fe20000100a00 */
[----:B--2---:R-:W-:Y:S01]  /*1ef0*/  IMAD.MOV.U32 R17, RZ, RZ, R173 ;  /* 0x000000ffff117224 */ /* 0x004fe200078e00ad */
[----:B------:R-:W-:Y:S01]  /*1f00*/  MOV R235, R177 ;  /* 0x000000b100eb7202 */ /* 0x000fe20000000f00 */
[----:B---3--:R-:W-:Y:S01]  /*1f10*/  IMAD.MOV.U32 R16, RZ, RZ, R174 ;  /* 0x000000ffff107224 */ /* 0x008fe200078e00ae */
[----:B------:R-:W-:Y:S01]  /*1f20*/  STL.64 [R1+0x8], R122 ;  /* 0x0000087a01007387 */ /* 0x000fe20000100a00 */
[----:B----4-:R-:W-:Y:S01]  /*1f30*/  IMAD.MOV.U32 R5, RZ, RZ, R175 ;  /* 0x000000ffff057224 */ /* 0x010fe200078e00af */
[----:B------:R-:W-:Y:S01]  /*1f40*/  MOV R230, R182 ;  /* 0x000000b600e67202 */ /* 0x000fe20000000f00 */
[----:B0-----:R-:W-:Y:S01]  /*1f50*/  IMAD.MOV.U32 R2, RZ, RZ, R176 ;  /* 0x000000ffff027224 */ /* 0x001fe200078e00b0 */
[----:B------:R-:W-:Y:S01]  /*1f60*/  STL.64 [R1+0x10], R124 ;  /* 0x0000107c01007387 */ /* 0x000fe20000100a00 */
[----:B------:R-:W-:Y:S01]  /*1f70*/  IMAD.MOV.U32 R234, RZ, RZ, R178 ;  /* 0x000000ffffea7224 */ /* 0x000fe200078e00b2 */
[----:B------:R-:W-:Y:S01]  /*1f80*/  MOV R225, R187 ;  /* 0x000000bb00e17202 */ /* 0x000fe20000000f00 */
[----:B------:R-:W-:Y:S01]  /*1f90*/  IMAD.MOV.U32 R233, RZ, RZ, R179 ;  /* 0x000000ffffe97224 */ /* 0x000fe200078e00b3 */
        /* <DEDUP_REMOVED lines=21> */
[----:B------:R-:W-:-:S02]  /*20f0*/  IMAD.MOV.U32 R219, RZ, RZ, R193 ;  /* 0x000000ffffdb7224 */ /* 0x000fc400078e00c1 */
[----:B------:R-:W-:Y:S01]  /*2100*/  IMAD.MOV.U32 R218, RZ, RZ, R194 ;  /* 0x000000ffffda7224 */ /* 0x000fe200078e00c2 */
[----:B------:R-:W-:Y:S01]  /*2110*/  STL.64 [R1+0x48], R138 ;  /* 0x0000488a01007387 */ /* 0x000fe20000100a00 */
[----:B------:R-:W-:Y:S02]  /*2120*/  IMAD.MOV.U32 R217, RZ, RZ, R195 ;  /* 0x000000ffffd97224 */ /* 0x000fe400078e00c3 */
[----:B------:R-:W-:Y:S01]  /*2130*/  IMAD.MOV.U32 R24, RZ, RZ, R196 ;  /* 0x000000ffff187224 */ /* 0x000fe200078e00c4 */
[----:B------:R-:W-:Y:S01]  /*2140*/  STL.64 [R1+0x50], R140 ;  /* 0x0000508c01007387 */ /* 0x000fe20000100a00 */
[----:B------:R-:W-:Y:S02]  /*2150*/  IMAD.MOV.U32 R22, RZ, RZ, R198 ;  /* 0x000000ffff167224 */ /* 0x000fe400078e00c6 */
        /* <DEDUP_REMOVED lines=18> */
[----:B-1----:R-:W-:Y:S01]  /*2280*/  IMAD.MOV.U32 R3, RZ, RZ, R214 ;  /* 0x000000ffff037224 */ /* 0x002fe200078e00d6 */
[----:B------:R-:W-:Y:S01]  /*2290*/  STL.64 [R1+0x88], R154 ;  /* 0x0000889a01007387 */ /* 0x000fe20000100a00 */
[----:B------:R-:W-:-:S03]  /*22a0*/  IMAD.MOV.U32 R0, RZ, RZ, R215 ;  /* 0x000000ffff007224 */ /* 0x000fc600078e00d7 */
[----:B------:R-:W-:Y:S04]  /*22b0*/  STL.64 [R1+0x90], R156 ;  /* 0x0000909c01007387 */ /* 0x000fe80000100a00 */
[----:B------:R-:W-:Y:S04]  /*22c0*/  STL.64 [R1+0x98], R158 ;  /* 0x0000989e01007387 */ /* 0x000fe80000100a00 */
[----:B------:R-:W-:Y:S04]  /*22d0*/  STL.64 [R1+0xa0], R160 ;  /* 0x0000a0a001007387 */ /* 0x000fe80000100a00 */
[----:B------:R-:W-:Y:S04]  /*22e0*/  STL.64 [R1+0xa8], R162 ;  /* 0x0000a8a201007387 */ /* 0x000fe80000100a00 */
[----:B------:R-:W-:Y:S04]  /*22f0*/  STL.64 [R1+0xb0], R164 ;  /* 0x0000b0a401007387 */ /* 0x000fe80000100a00 */
[----:B------:R-:W-:Y:S04]  /*2300*/  STL.64 [R1+0xb8], R166 ;  /* 0x0000b8a601007387 */ /* 0x000fe80000100a00 */
[----:B------:R-:W-:Y:S04]  /*2310*/  STL.64 [R1+0xc0], R168 ;  /* 0x0000c0a801007387 */ /* 0x000fe80000100a00 */
[----:B------:R-:W-:Y:S04]  /*2320*/  STL.64 [R1+0xc8], R170 ;  /* 0x0000c8aa01007387 */ /* 0x000fe80000100a00 */
[----:B------:R0:W-:Y:S02]  /*2330*/  STL [R1+0xd0], R172 ;  /* 0x0000d0ac01007387 */ /* 0x0001e40000100800 */
[----:B0-----:R-:W-:-:S06]  /*2340*/  WARPGROUP.ARRIVE ;  /* 0x00000000000079c5 */ /* 0x001fcc0000000000 */
[----:B------:R-:W-:Y:S03]  /*2350*/  HGMMA.64x192x16.F32.BF16 R120, gdesc[UR8], RZ, !UPT, gsb0 ;  /* 0x02e00000087879f0 */ /* 0x000fe6000c0018ff */
[----:B------:R-:W-:Y:S02]  /*2360*/  WARPGROUP.DEPBAR.LE gsb0, 0x0 ;  /* 0x00008000000079c5 */ /* 0x000fe40000010000 */
        /* <DEDUP_REMOVED lines=37> */
[----:B------:R0:W-:Y:S04]  /*25c0*/  STL.64 [R1+0x310], R140 ;  /* 0x0003108c01007387 */ /* 0x0001e80000100a00 */
[----:B0-----:R-:W2:Y:S04]  /*25d0*/  LDL.LU R140, [R1] ;  /* 0x00000000018c7983 */ /* 0x001ea80000300800 */
[----:B------:R-:W2:Y:S04]  /*25e0*/  LDL.LU R141, [R1+0x4] ;  /* 0x00000400018d7983 */ /* 0x000ea80000300800 */
[----:B------:R-:W3:Y:S04]  /*25f0*/  LDL.LU R142, [R1+0x8] ;  /* 0x00000800018e7983 */ /* 0x000ee80000300800 */
[----:B------:R-:W3:Y:S04]  /*2600*/  LDL.LU R143, [R1+0xc] ;  /* 0x00000c00018f7983 */ /* 0x000ee80000300800 */
[----:B------:R-:W4:Y:S04]  /*2610*/  LDL.LU R144, [R1+0x10] ;  /* 0x0000100001907983 */ /* 0x000f280000300800 */
[----:B------:R-:W4:Y:S04]  /*2620*/  LDL.LU R145, [R1+0x14] ;  /* 0x0000140001917983 */ /* 0x000f280000300800 */
[----:B------:R-:W2:Y:S04]  /*2630*/  LDL.LU R146, [R1+0x18] ;  /* 0x0000180001927983 */ /* 0x000ea80000300800 */
        /* <DEDUP_REMOVED lines=45> */
[----:B------:R-:W4:Y:S01]  /*2910*/  LDL.LU R192, [R1+0xd0] ;  /* 0x0000d00001c07983 */ /* 0x000f220000300800 */
[----:B------:R-:W-:Y:S01]  /*2920*/  IMAD.MOV.U32 R193, RZ, RZ, R17 ;  /* 0x000000ffffc17224 */ /* 0x000fe200078e0011 */
[----:B------:R-:W-:Y:S01]  /*2930*/  MOV R214, R218 ;  /* 0x000000da00d67202 */ /* 0x000fe20000000f00 */
[----:B------:R-:W-:Y:S01]  /*2940*/  IMAD.MOV.U32 R215, RZ, RZ, R217 ;  /* 0x000000ffffd77224 */ /* 0x000fe200078e00d9 */
[----:B------:R0:W5:Y:S01]  /*2950*/  LDL.LU R17, [R1+0x5cc] ;  /* 0x0005cc0001117983 */ /* 0x0001620000300800 */
[----:B------:R-:W-:Y:S01]  /*2960*/  MOV R194, R16 ;  /* 0x0000001000c27202 */ /* 0x000fe20000000f00 */
[----:B------:R-:W-:-:S02]  /*2970*/  IMAD.MOV.U32 R212, RZ, RZ, R220 ;  /* 0x000000ffffd47224 */ /* 0x000fc400078e00dc */
[----:B------:R-:W-:Y:S01]  /*2980*/  IMAD.MOV.U32 R213, RZ, RZ, R219 ;  /* 0x000000ffffd57224 */ /* 0x000fe200078e00db */
[----:B------:R0:W5:Y:S01]  /*2990*/  LDL.LU R16, [R1+0x5c8] ;  /* 0x0005c80001107983 */ /* 0x0001620000300800 */
[----:B------:R-:W-:Y:S01]  /*29a0*/  IMAD.MOV.U32 R195, RZ, RZ, R5 ;  /* 0x000000ffffc37224 */ /* 0x000fe200078e0005 */
[----:B------:R-:W-:Y:S01]  /*29b0*/  MOV R209, R223 ;  /* 0x000000df00d17202 */ /* 0x000fe20000000f00 */
[----:B------:R-:W-:Y:S01]  /*29c0*/  IMAD.MOV.U32 R210, RZ, RZ, R222 ;  /* 0x000000ffffd27224 */ /* 0x000fe200078e00de */
[----:B------:R0:W5:Y:S01]  /*29d0*/  LDL.LU R5, [R1+0x5c4] ;  /* 0x0005c40001057983 */ /* 0x0001620000300800 */
[----:B------:R-:W-:Y:S02]  /*29e0*/  IMAD.MOV.U32 R211, RZ, RZ, R221 ;  /* 0x000000ffffd37224 */ /* 0x000fe400078e00dd */
[----:B------:R-:W-:Y:S02]  /*29f0*/  IMAD.MOV.U32 R196, RZ, RZ, R2 ;  /* 0x000000ffffc47224 */ /* 0x000fe400078e0002 */
[----:B------:R-:W-:Y:S01]  /*2a00*/  IMAD.MOV.U32 R208, RZ, RZ, R224 ;  /* 0x000000ffffd07224 */ /* 0x000fe200078e00e0 */
[----:B------:R0:W5:Y:S01]  /*2a10*/  LDL.LU R2, [R1+0x5c0] ;  /* 0x0005c00001027983 */ /* 0x0001620000300800 */
[----:B------:R-:W-:Y:S01]  /*2a20*/  IMAD.MOV.U32 R206, RZ, RZ, R226 ;  /* 0x000000ffffce7224 */ /* 0x000fe200078e00e2 */
[----:B------:R-:W-:Y:S01]  /*2a30*/  MOV R204, R228 ;  /* 0x000000e400cc7202 */ /* 0x000fe20000000f00 */
[----:B------:R-:W-:Y:S01]  /*2a40*/  IMAD.MOV.U32 R207, RZ, RZ, R225 ;  /* 0x000000ffffcf7224 */ /* 0x000fe200078e00e1 */
[----:B------:R1:W-:Y:S01]  /*2a50*/  STL.64 [R1+0x5b8], R214 ;  /* 0x0005b8d601007387 */ /* 0x0003e20000100a00 */
[----:B------:R-:W-:Y:S01]  /*2a60*/  IMAD.MOV.U32 R205, RZ, RZ, R227 ;  /* 0x000000ffffcd7224 */ /* 0x000fe200078e00e3 */
[----:B------:R-:W-:Y:S01]  /*2a70*/  MOV R199, R233 ;  /* 0x000000e900c77202 */ /* 0x000fe20000000f00 */
[----:B------:R-:W-:Y:S01]  /*2a80*/  IMAD.MOV.U32 R202, RZ, RZ, R230 ;  /* 0x000000ffffca7224 */ /* 0x000fe200078e00e6 */
[----:B------:R0:W-:Y:S01]  /*2a90*/  STL.64 [R1+0x5b0], R212 ;  /* 0x0005b0d401007387 */ /* 0x0001e20000100a00 */
[----:B------:R-:W-:Y:S01]  /*2aa0*/  IMAD.MOV.U32 R203, RZ, RZ, R229 ;  /* 0x000000ffffcb7224 */ /* 0x000fe200078e00e5 */
[----:B------:R-:W-:Y:S01]  /*2ab0*/  UIADD3 UR8, UR6, 0x600, URZ ;  /* 0x0000060006087890 */ /* 0x000fe2000fffe03f */
[----:B------:R-:W-:Y:S01]  /*2ac0*/  IMAD.MOV.U32 R200, RZ, RZ, R232 ;  /* 0x000000ffffc87224 */ /* 0x000fe200078e00e8 */
[----:B------:R0:W-:Y:S01]  /*2ad0*/  STL.64 [R1+0x5a8], R210 ;  /* 0x0005a8d201007387 */ /* 0x0001e20000100a00 */
[----:B------:R-:W-:Y:S01]  /*2ae0*/  IMAD.MOV.U32 R201, RZ, RZ, R231 ;  /* 0x000000ffffc97224 */ /* 0x000fe200078e00e7 */
[----:B------:R-:W-:Y:S01]  /*2af0*/  UMOV UR9, 0x80000020 ;  /* 0x8000002000097882 */ /* 0x000fe20000000000 */
[----:B------:R-:W-:Y:S01]  /*2b00*/  IMAD.MOV.U32 R198, RZ, RZ, R234 ;  /* 0x000000ffffc67224 */ /* 0x000fe200078e00ea */
[----:B------:R0:W-:Y:S01]  /*2b10*/  STL.64 [R1+0x5a0], R208 ;  /* 0x0005a0d001007387 */ /* 0x0001e20000100a00 */
[----:B------:R-:W-:Y:S01]  /*2b20*/  IMAD.MOV.U32 R197, RZ, RZ, R235 ;  /* 0x000000ffffc57224 */ /* 0x000fe200078e00eb */
[----:B------:R-:W-:Y:S01]  /*2b30*/  MOV R218, R22 ;  /* 0x0000001600da7202 */ /* 0x000fe20000000f00 */
[----:B-1----:R-:W-:Y:S01]  /*2b40*/  IMAD.MOV.U32 R214, RZ, RZ, R26 ;  /* 0x000000ffffd67224 */ /* 0x002fe200078e001a */
[----:B------:R1:W-:Y:S01]  /*2b50*/  STL.64 [R1+0x598], R206 ;  /* 0x000598ce01007387 */ /* 0x0003e20000100a00 */
[----:B0-----:R-:W-:Y:S01]  /*2b60*/  IMAD.MOV.U32 R212, RZ, RZ, R28 ;  /* 0x000000ffffd47224 */ /* 0x001fe200078e001c */
[----:B------:R-:W-:Y:S01]  /*2b70*/  MOV R213, R27 ;  /* 0x0000001b00d57202 */ /* 0x000fe20000000f00 */
[----:B------:R-:W-:Y:S01]  /*2b80*/  IMAD.MOV.U32 R215, RZ, RZ, R25 ;  /* 0x000000ffffd77224 */ /* 0x000fe200078e0019 */
[----:B------:R0:W-:Y:S01]  /*2b90*/  STL.64 [R1+0x590], R204 ;  /* 0x000590cc01007387 */ /* 0x0001e20000100a00 */
[----:B------:R-:W-:Y:S01]  /*2ba0*/  IMAD.MOV.U32 R210, RZ, RZ, R30 ;  /* 0x000000ffffd27224 */ /* 0x000fe200078e001e */
[----:B------:R-:W-:Y:S01]  /*2bb0*/  MOV R223, R15 ;  /* 0x0000000f00df7202 */ /* 0x000fe20000000f00 */
[----:B------:R-:W-:Y:S01]  /*2bc0*/  IMAD.MOV.U32 R211, RZ, RZ, R29 ;  /* 0x000000ffffd37224 */ /* 0x000fe200078e001d */
[----:B------:R0:W-:Y:S01]  /*2bd0*/  STL.64 [R1+0x588], R202 ;  /* 0x000588ca01007387 */ /* 0x0001e20000100a00 */
[----:B------:R-:W-:Y:S01]  /*2be0*/  MOV R208, R32 ;  /* 0x0000002000d07202 */ /* 0x000fe20000000f00 */
[----:B------:R-:W-:Y:S01]  /*2bf0*/  IMAD.MOV.U32 R209, RZ, RZ, R31 ;  /* 0x000000ffffd17224 */ /* 0x000fe200078e001f */
[----:B------:R-:W-:Y:S01]  /*2c00*/  MOV R228, R10 ;  /* 0x0000000a00e47202 */ /* 0x000fe20000000f00 */
[----:B------:R0:W-:Y:S01]  /*2c10*/  STL.64 [R1+0x580], R200 ;  /* 0x000580c801007387 */ /* 0x0001e20000100a00 */
[----:B-1----:R-:W-:Y:S01]  /*2c20*/  IMAD.MOV.U32 R206, RZ, RZ, R34 ;  /* 0x000000ffffce7224 */ /* 0x002fe200078e0022 */
[----:B------:R-:W-:Y:S01]  /*2c30*/  MOV R233, R4 ;  /* 0x0000000400e97202 */ /* 0x000fe20000000f00 */
[----:B------:R-:W-:Y:S01]  /*2c40*/  IMAD.MOV.U32 R207, RZ, RZ, R33 ;  /* 0x000000ffffcf7224 */ /* 0x000fe200078e0021 */
[----:B------:R1:W-:Y:S01]  /*2c50*/  STL.64 [R1+0x578], R198 ;  /* 0x000578c601007387 */ /* 0x0003e20000100a00 */
[----:B0-----:R-:W-:-:S02]  /*2c60*/  IMAD.MOV.U32 R204, RZ, RZ, R36 ;  /* 0x000000ffffcc7224 */ /* 0x001fc400078e0024 */
[----:B------:R-:W-:Y:S01]  /*2c70*/  IMAD.MOV.U32 R205, RZ, RZ, R35 ;  /* 0x000000ffffcd7224 */ /* 0x000fe200078e0023 */
[----:B------:R0:W-:Y:S01]  /*2c80*/  STL.64 [R1+0x570], R196 ;  /* 0x000570c401007387 */ /* 0x0001e20000100a00 */
[----:B------:R-:W-:Y:S01]  /*2c90*/  IMAD.MOV.U32 R202, RZ, RZ, R38 ;  /* 0x000000ffffca7224 */ /* 0x000fe200078e0026 */
[----:B------:R-:W-:Y:S01]  /*2ca0*/  MOV R203, R37 ;  /* 0x0000002500cb7202 */ /* 0x000fe20000000f00 */
[----:B------:R-:W-:Y:S01]  /*2cb0*/  IMAD.MOV.U32 R217, RZ, RZ, R23 ;  /* 0x000000ffffd97224 */ /* 0x000fe200078e0017 */
[----:B------:R0:W-:Y:S01]  /*2cc0*/  STL.64 [R1+0x568], R194 ;  /* 0x000568c201007387 */ /* 0x0001e20000100a00 */
[----:B------:R-:W-:Y:S02]  /*2cd0*/  IMAD.MOV.U32 R200, RZ, RZ, R40 ;  /* 0x000000ffffc87224 */ /* 0x000fe400078e0028 */
[----:B------:R-:W-:Y:S01]  /*2ce0*/  IMAD.MOV.U32 R201, RZ, RZ, R39 ;  /* 0x000000ffffc97224 */ /* 0x000fe200078e0027 */
[----:B-1----:R-:W-:Y:S01]  /*2cf0*/  MOV R198, R42 ;  /* 0x0000002a00c67202 */ /* 0x002fe20000000f00 */
[----:B------:R-:W-:-:S02]  /*2d00*/  IMAD.MOV.U32 R199, RZ, RZ, R41 ;  /* 0x000000ffffc77224 */ /* 0x000fc400078e0029 */
[----:B------:R-:W-:Y:S02]  /*2d10*/  IMAD.MOV.U32 R219, RZ, RZ, R21 ;  /* 0x000000ffffdb7224 */ /* 0x000fe400078e0015 */
[----:B0-----:R-:W-:Y:S02]  /*2d20*/  IMAD.MOV.U32 R196, RZ, RZ, R44 ;  /* 0x000000ffffc47224 */ /* 0x001fe400078e002c */
        /* <DEDUP_REMOVED lines=15> */
[----:B------:R-:W-:Y:S01]  /*2e20*/  IMAD.MOV.U32 R235, RZ, RZ, R0 ;  /* 0x000000ffffeb7224 */ /* 0x000fe200078e0000 */
[----:B----4-:R0:W-:Y:S04]  /*2e30*/  STL.64 [R1+0x560], R192 ;  /* 0x000560c001007387 */ /* 0x0101e80000100a00 */
[----:B---3--:R1:W-:Y:S04]  /*2e40*/  STL.64 [R1+0x558], R190 ;  /* 0x000558be01007387 */ /* 0x0083e80000100a00 */
[----:B--2---:R2:W-:Y:S04]  /*2e50*/  STL.64 [R1+0x550], R188 ;  /* 0x000550bc01007387 */ /* 0x0045e80000100a00 */
[----:B------:R3:W-:Y:S01]  /*2e60*/  STL.64 [R1+0x548], R186 ;  /* 0x000548ba01007387 */ /* 0x0007e20000100a00 */
[----:B0-----:R-:W-:Y:S01]  /*2e70*/  IMAD.MOV.U32 R192, RZ, RZ, R48 ;  /* 0x000000ffffc07224 */ /* 0x001fe200078e0030 */
[----:B------:R-:W-:-:S02]  /*2e80*/  MOV R193, R47 ;  /* 0x0000002f00c17202 */ /* 0x000fc40000000f00 */
[----:B------:R0:W-:Y:S01]  /*2e90*/  STL.64 [R1+0x540], R184 ;  /* 0x000540b801007387 */ /* 0x0001e20000100a00 */
[----:B-1----:R-:W-:Y:S02]  /*2ea0*/  IMAD.MOV.U32 R190, RZ, RZ, R50 ;  /* 0x000000ffffbe7224 */ /* 0x002fe400078e0032 */
[----:B------:R-:W-:Y:S01]  /*2eb0*/  IMAD.MOV.U32 R191, RZ, RZ, R49 ;  /* 0x000000ffffbf7224 */ /* 0x000fe200078e0031 */
[----:B------:R1:W-:Y:S01]  /*2ec0*/  STL.64 [R1+0x538], R182 ;  /* 0x000538b601007387 */ /* 0x0003e20000100a00 */
[----:B--2---:R-:W-:Y:S01]  /*2ed0*/  MOV R188, R52 ;  /* 0x0000003400bc7202 */ /* 0x004fe20000000f00 */
[----:B------:R-:W-:Y:S02]  /*2ee0*/  IMAD.MOV.U32 R189, RZ, RZ, R51 ;  /* 0x000000ffffbd7224 */ /* 0x000fe400078e0033 */
[----:B------:R2:W-:Y:S01]  /*2ef0*/  STL.64 [R1+0x530], R180 ;  /* 0x000530b401007387 */ /* 0x0005e20000100a00 */
[----:B---3--:R-:W-:Y:S02]  /*2f00*/  IMAD.MOV.U32 R186, RZ, RZ, R54 ;  /* 0x000000ffffba7224 */ /* 0x008fe400078e0036 */
[----:B------:R-:W-:Y:S01]  /*2f10*/  IMAD.MOV.U32 R187, RZ, RZ, R53 ;  /* 0x000000ffffbb7224 */ /* 0x000fe200078e0035 */
[----:B------:R3:W-:Y:S01]  /*2f20*/  STL.64 [R1+0x528], R178 ;  /* 0x000528b201007387 */ /* 0x0007e20000100a00 */
[----:B0-----:R-:W-:-:S02]  /*2f30*/  IMAD.MOV.U32 R184, RZ, RZ, R56 ;  /* 0x000000ffffb87224 */ /* 0x001fc400078e0038 */
[----:B------:R-:W-:Y:S01]  /*2f40*/  IMAD.MOV.U32 R185, RZ, RZ, R55 ;  /* 0x000000ffffb97224 */ /* 0x000fe200078e0037 */
[----:B------:R0:W-:Y:S01]  /*2f50*/  STL.64 [R1+0x520], R176 ;  /* 0x000520b001007387 */ /* 0x0001e20000100a00 */
[----:B-1----:R-:W-:Y:S01]  /*2f60*/  IMAD.MOV.U32 R182, RZ, RZ, R58 ;  /* 0x000000ffffb67224 */ /* 0x002fe200078e003a */
[----:B------:R-:W-:Y:S02]  /*2f70*/  MOV R183, R57 ;  /* 0x0000003900b77202 */ /* 0x000fe40000000f00 */
[----:B------:R1:W-:Y:S01]  /*2f80*/  STL.64 [R1+0x518], R174 ;  /* 0x000518ae01007387 */ /* 0x0003e20000100a00 */
[----:B--2---:R-:W-:Y:S02]  /*2f90*/  IMAD.MOV.U32 R180, RZ, RZ, R60 ;  /* 0x000000ffffb47224 */ /* 0x004fe400078e003c */
[----:B------:R-:W-:Y:S01]  /*2fa0*/  IMAD.MOV.U32 R181, RZ, RZ, R59 ;  /* 0x000000ffffb57224 */ /* 0x000fe200078e003b */
[----:B------:R2:W-:Y:S01]  /*2fb0*/  STL.64 [R1+0x510], R172 ;  /* 0x000510ac01007387 */ /* 0x0005e20000100a00 */
[----:B---3--:R-:W-:Y:S01]  /*2fc0*/  MOV R178, R62 ;  /* 0x0000003e00b27202 */ /* 0x008fe20000000f00 */
[----:B------:R-:W-:-:S02]  /*2fd0*/  IMAD.MOV.U32 R179, RZ, RZ, R61 ;  /* 0x000000ffffb37224 */ /* 0x000fc400078e003d */
[----:B------:R3:W-:Y:S01]  /*2fe0*/  STL.64 [R1+0x508], R170 ;  /* 0x000508aa01007387 */ /* 0x0007e20000100a00 */
[----:B0-----:R-:W-:Y:S02]  /*2ff0*/  IMAD.MOV.U32 R176, RZ, RZ, R64 ;  /* 0x000000ffffb07224 */ /* 0x001fe400078e0040 */
[----:B------:R-:W-:Y:S01]  /*3000*/  IMAD.MOV.U32 R177, RZ, RZ, R63 ;  /* 0x000000ffffb17224 */ /* 0x000fe200078e003f */
[----:B------:R0:W-:Y:S01]  /*3010*/  STL.64 [R1+0x500], R168 ;  /* 0x000500a801007387 */ /* 0x0001e20000100a00 */
[----:B-1----:R-:W-:Y:S02]  /*3020*/  IMAD.MOV.U32 R174, RZ, RZ, R66 ;  /* 0x000000ffffae7224 */ /* 0x002fe400078e0042 */
[----:B------:R-:W-:Y:S01]  /*3030*/  IMAD.MOV.U32 R175, RZ, RZ, R65 ;  /* 0x000000ffffaf7224 */ /* 0x000fe200078e0041 */
[----:B------:R1:W-:Y:S01]  /*3040*/  STL.64 [R1+0x4f8], R166 ;  /* 0x0004f8a601007387 */ /* 0x0003e20000100a00 */
[----:B--2---:R-:W-:Y:S01]  /*3050*/  IMAD.MOV.U32 R172, RZ, RZ, R68 ;  /* 0x000000ffffac7224 */ /* 0x004fe200078e0044 */
[----:B------:R-:W-:-:S02]  /*3060*/  MOV R173, R67 ;  /* 0x0000004300ad7202 */ /* 0x000fc40000000f00 */
[----:B------:R2:W-:Y:S01]  /*3070*/  STL.64 [R1+0x4f0], R164 ;  /* 0x0004f0a401007387 */ /* 0x0005e20000100a00 */
[----:B---3--:R-:W-:Y:S02]  /*3080*/  IMAD.MOV.U32 R170, RZ, RZ, R70 ;  /* 0x000000ffffaa7224 */ /* 0x008fe400078e0046 */
[----:B------:R-:W-:Y:S01]  /*3090*/  IMAD.MOV.U32 R171, RZ, RZ, R69 ;  /* 0x000000ffffab7224 */ /* 0x000fe200078e0045 */
[----:B------:R3:W-:Y:S01]  /*30a0*/  STL.64 [R1+0x4e8], R162 ;  /* 0x0004e8a201007387 */ /* 0x0007e20000100a00 */
[----:B0-----:R-:W-:Y:S01]  /*30b0*/  MOV R168, R72 ;  /* 0x0000004800a87202 */ /* 0x001fe20000000f00 */
[----:B------:R-:W-:Y:S02]  /*30c0*/  IMAD.MOV.U32 R169, RZ, RZ, R71 ;  /* 0x000000ffffa97224 */ /* 0x000fe400078e0047 */
[----:B------:R0:W-:Y:S01]  /*30d0*/  STL.64 [R1+0x4e0], R160 ;  /* 0x0004e0a001007387 */ /* 0x0001e20000100a00 */
[----:B-1----:R-:W-:Y:S02]  /*30e0*/  IMAD.MOV.U32 R166, RZ, RZ, R74 ;  /* 0x000000ffffa67224 */ /* 0x002fe400078e004a */
[----:B------:R-:W-:Y:S01]  /*30f0*/  IMAD.MOV.U32 R167, RZ, RZ, R73 ;  /* 0x000000ffffa77224 */ /* 0x000fe200078e0049 */
[----:B------:R1:W-:Y:S01]  /*3100*/  STL.64 [R1+0x4d8], R158 ;  /* 0x0004d89e01007387 */ /* 0x0003e20000100a00 */
[----:B--2---:R-:W-:-:S02]  /*3110*/  IMAD.MOV.U32 R164, RZ, RZ, R76 ;  /* 0x000000ffffa47224 */ /* 0x004fc400078e004c */
[----:B------:R-:W-:Y:S01]  /*3120*/  IMAD.MOV.U32 R165, RZ, RZ, R75 ;  /* 0x000000ffffa57224 */ /* 0x000fe200078e004b */
[----:B------:R2:W-:Y:S01]  /*3130*/  STL.64 [R1+0x4d0], R156 ;  /* 0x0004d09c01007387 */ /* 0x0005e20000100a00 */
[----:B---3--:R-:W-:Y:S01]  /*3140*/  IMAD.MOV.U32 R162, RZ, RZ, R78 ;  /* 0x000000ffffa27224 */ /* 0x008fe200078e004e */
[----:B------:R-:W-:Y:S02]  /*3150*/  MOV R163, R77 ;  /* 0x0000004d00a37202 */ /* 0x000fe40000000f00 */
[----:B------:R3:W-:Y:S01]  /*3160*/  STL.64 [R1+0x4c8], R154 ;  /* 0x0004c89a01007387 */ /* 0x0007e20000100a00 */
[----:B0-----:R-:W-:Y:S02]  /*3170*/  IMAD.MOV.U32 R160, RZ, RZ, R80 ;  /* 0x000000ffffa07224 */ /* 0x001fe400078e0050 */
[----:B------:R-:W-:Y:S01]  /*3180*/  IMAD.MOV.U32 R161, RZ, RZ, R79 ;  /* 0x000000ffffa17224 */ /* 0x000fe200078e004f */
[----:B------:R0:W-:Y:S01]  /*3190*/  STL.64 [R1+0x4c0], R152 ;  /* 0x0004c09801007387 */ /* 0x0001e20000100a00 */
[----:B-1----:R-:W-:Y:S01]  /*31a0*/  MOV R158, R82 ;  /* 0x00000052009e7202 */ /* 0x002fe20000000f00 */
[----:B------:R-:W-:-:S02]  /*31b0*/  IMAD.MOV.U32 R159, RZ, RZ, R81 ;  /* 0x000000ffff9f7224 */ /* 0x000fc400078e0051 */
[----:B------:R1:W-:Y:S01]  /*31c0*/  STL.64 [R1+0x4b8], R150 ;  /* 0x0004b89601007387 */ /* 0x0003e20000100a00 */
[----:B--2---:R-:W-:Y:S02]  /*31d0*/  IMAD.MOV.U32 R156, RZ, RZ, R84 ;  /* 0x000000ffff9c7224 */ /* 0x004fe400078e0054 */
[----:B------:R-:W-:Y:S01]  /*31e0*/  IMAD.MOV.U32 R157, RZ, RZ, R83 ;  /* 0x000000ffff9d7224 */ /* 0x000fe200078e0053 */
[----:B------:R2:W-:Y:S01]  /*31f0*/  STL.64 [R1+0x4b0], R148 ;  /* 0x0004b09401007387 */ /* 0x0005e20000100a00 */
[----:B---3--:R-:W-:Y:S02]  /*3200*/  IMAD.MOV.U32 R154, RZ, RZ, R86 ;  /* 0x000000ffff9a7224 */ /* 0x008fe400078e0056 */
[----:B------:R-:W-:Y:S01]  /*3210*/  IMAD.MOV.U32 R155, RZ, RZ, R85 ;  /* 0x000000ffff9b7224 */ /* 0x000fe200078e0055 */
        /* <DEDUP_REMOVED lines=41> */
[----:B------:R-:W-:-:S02]  /*34b0*/  IMAD.MOV.U32 R127, RZ, RZ, R113 ;  /* 0x000000ffff7f7224 */ /* 0x000fc400078e0071 */
[----:B--2---:R-:W-:Y:S02]  /*34c0*/  IMAD.MOV.U32 R124, RZ, RZ, R116 ;  /* 0x000000ffff7c7224 */ /* 0x004fe400078e0074 */
[----:B------:R-:W-:Y:S01]  /*34d0*/  IMAD.MOV.U32 R125, RZ, RZ, R115 ;  /* 0x000000ffff7d7224 */ /* 0x000fe200078e0073 */
[----:B---3--:R-:W-:Y:S01]  /*34e0*/  MOV R123, R117 ;  /* 0x00000075007b7202 */ /* 0x008fe20000000f00 */
[----:B------:R-:W-:Y:S02]  /*34f0*/  IMAD.MOV.U32 R122, RZ, RZ, R118 ;  /* 0x000000ffff7a7224 */ /* 0x000fe400078e0076 */
[----:B0-----:R-:W-:Y:S02]  /*3500*/  IMAD.MOV.U32 R120, RZ, RZ, R216 ;  /* 0x000000ffff787224 */ /* 0x001fe400078e00d8 */
[----:B------:R-:W-:Y:S02]  /*3510*/  IMAD.MOV.U32 R121, RZ, RZ, R119 ;  /* 0x000000ffff797224 */ /* 0x000fe400078e0077 */
[----:B------:R-:W-:-:S02]  /*3520*/  IMAD.MOV.U32 R216, RZ, RZ, R24 ;  /* 0x000000ffffd87224 */ /* 0x000fc400078e0018 */
[----:B------:R-:W-:-:S06]  /*3530*/  WARPGROUP.ARRIVE ;  /* 0x00000000000079c5 */ /* 0x000fcc0000000000 */
[----:B------:R-:W-:Y:S01]  /*3540*/  HGMMA.64x192x16.F32.BF16 R24, gdesc[UR8], RZ, !UPT, gsb0 ;  /* 0x02e00000081879f0 */ /* 0x000fe2000c0018ff */
[----:B------:R-:W-:Y:S02]  /*3550*/  UIADD3 UR8, UR6, 0x2, URZ ;  /* 0x0000000206087890 */ /* 0x000fe4000fffe03f */
[----:B------:R-:W-:Y:S01]  /*3560*/  UIADD3 UR10, UR7, 0x2, URZ ;  /* 0x00000002070a7890 */ /* 0x000fe2000fffe03f */
[----:B------:R-:W-:Y:S01]  /*3570*/  UMOV UR9, 0x80000020 ;  /* 0x8000002000097882 */ /* 0x000fe20000000000 */
[----:B------:R-:W-:Y:S01]  /*3580*/  UMOV UR11, 0x80000020 ;  /* 0x80000020000b7882 */ /* 0x000fe20000000000 */
[----:B------:R-:W-:Y:S02]  /*3590*/  WARPGROUP.DEPBAR.LE gsb0, 0x0 ;  /* 0x00008000000079c5 */ /* 0x000fe40000010000 */
[----:B------:R-:W-:-:S12]  /*35a0*/  WARPGROUP.ARRIVE ;  /* 0x00000000000079c5 */ /* 0x000fd80000000000 */
[----:B------:R-:W-:Y:S03]  /*35b0*/  HGMMA.64x192x16.F32.BF16 R120, gdesc[UR8], R120, gsb0 ;  /* 0x02e00000087879f0 */ /* 0x000fe60008001878 */
        /* <DEDUP_REMOVED lines=49> */
[----:B0-----:R-:W2:Y:S04]  /*38d0*/  LDL.LU.64 R214, [R1+0x5b8] ;  /* 0x0005b80001d67983 */ /* 0x001ea80000300a00 */
[----:B------:R-:W2:Y:S04]  /*38e0*/  LDL.LU.64 R212, [R1+0x5b0] ;  /* 0x0005b00001d47983 */ /* 0x000ea80000300a00 */
        /* <DEDUP_REMOVED lines=35> */
[----:B------:R-:W2:Y:S01]  /*3b20*/  LDL.LU.64 R140, [R1+0x490] ;  /* 0x00049000018c7983 */ /* 0x000ea20000300a00 */
[----:B------:R-:W-:Y:S01]  /*3b30*/  UIADD3 UR8, UR6, 0x202, URZ ;  /* 0x0000020206087890 */ /* 0x000fe2000fffe03f */
[----:B------:R-:W-:-:S02]  /*3b40*/  UMOV UR9, 0x80000020 ;  /* 0x8000002000097882 */ /* 0x000fc40000000000 */
[----:B------:R-:W3:Y:S04]  /*3b50*/  LDL.LU.64 R138, [R1+0x488] ;  /* 0x00048800018a7983 */ /* 0x000ee80000300a00 */
        /* <DEDUP_REMOVED lines=8> */
[----:B------:R-:W3:Y:S01]  /*3be0*/  LDL.LU.64 R120, [R1+0x440] ;  /* 0x0004400001787983 */ /* 0x000ee20000300a00 */
[----:B--2---:R-:W-:-:S06]  /*3bf0*/  WARPGROUP.ARRIVE ;  /* 0x00000000000079c5 */ /* 0x004fcc0000000000 */
[----:B------:R-:W-:Y:S03]  /*3c00*/  HGMMA.64x192x16.F32.BF16 R140, gdesc[UR8], R140, gsb0 ;  /* 0x02e00000088c79f0 */ /* 0x000fe6000800188c */
[----:B------:R-:W-:Y:S02]  /*3c10*/  WARPGROUP.DEPBAR.LE gsb0, 0x0 ;  /* 0x00008000000079c5 */ /* 0x000fe40000010000 */
[----:B------:R-:W-:Y:S04]  /*3c20*/  STL.64 [R1], R140 ;  /* 0x0000008c01007387 */ /* 0x000fe80000100a00 */
        /* <DEDUP_REMOVED lines=47> */
[----:B0-----:R-:W3:Y:S04]  /*3f20*/  LDL.LU.64 R214, [R1+0x438] ;  /* 0x0004380001d67983 */ /* 0x001ee80000300a00 */
        /* <DEDUP_REMOVED lines=37> */
[----:B------:R-:W-:Y:S01]  /*4180*/  UIADD3 UR8, UR6, 0x402, URZ ;  /* 0x0000040206087890 */ /* 0x000fe2000fffe03f */
[----:B------:R-:W-:Y:S01]  /*4190*/  UMOV UR9, 0x80000020 ;  /* 0x8000002000097882 */ /* 0x000fe20000000000 */
[----:B---3--:R-:W-:-:S07]  /*41a0*/  WARPGROUP.ARRIVE ;  /* 0x00000000000079c5 */ /* 0x008fce0000000000 */
[----:B------:R-:W-:Y:S01]  /*41b0*/  HGMMA.64x192x16.F32.BF16 R120, gdesc[UR8], R120, gsb0 ;  /* 0x02e00000087879f0 */ /* 0x000fe20008001878 */
[----:B------:R-:W-:Y:S01]  /*41c0*/  UIADD3 UR8, UR6, 0x602, URZ ;  /* 0x0000060206087890 */ /* 0x000fe2000fffe03f */
[----:B------:R-:W-:Y:S01]  /*41d0*/  UMOV UR9, 0x80000020 ;  /* 0x8000002000097882 */ /* 0x000fe20000000000 */
[----:B------:R-:W-:Y:S02]  /*41e0*/  WARPGROUP.DEPBAR.LE gsb0, 0x0 ;  /* 0x00008000000079c5 */ /* 0x000fe40000010000 */
[----:B------:R-:W-:-:S15]  /*41f0*/  WARPGROUP.ARRIVE ;  /* 0x00000000000079c5 */ /* 0x000fde0000000000 */
[----:B------:R-:W-:Y:S03]  /*4200*/  HGMMA.64x192x16.F32.BF16 R24, gdesc[UR8], R24, gsb0 ;  /* 0x02e00000081879f0 */ /* 0x000fe60008001818 */
[----:B------:R-:W-:Y:S02]  /*4210*/  WARPGROUP.DEPBAR.LE gsb0, 0x0 ;  /* 0x00008000000079c5 */ /* 0x000fe40000010000 */
[----:B-1----:R-:W-:Y:S05]  /*4220*/  @!P1 BRA `(.L_x_22) ;  /* 0x0000004400c49947 */ /* 0x002fea0003800000 */
[----:B------:R-:W-:Y:S01]  /*4230*/  UIADD3 UR6, UR39, 0x1, URZ ;  /* 0x0000000127067890 */ /* 0x000fe2000fffe03f */
[----:B-----5:R-:W-:-:S03]  /*4240*/  IMAD.MOV.U32 R0, RZ, RZ, R5 ;  /* 0x000000ffff007224 */ /* 0x020fc600078e0005 */
[----:B------:R-:W-:-:S04]  /*4250*/  UISETP.NE.AND UP0, UPT, UR6, 0x5, UPT ;  /* 0x000000050600788c */ /* 0x000fc8000bf05270 */
[----:B------:R-:W-:Y:S02]  /*4260*/  USEL UR7, URZ, 0x1, UP0 ;  /* 0x000000013f077887 */ /* 0x000fe40008000000 */
[----:B------:R-:W-:Y:S02]  /*4270*/  USEL UR6, UR6, URZ, UP0 ;  /* 0x0000003f06067287 */ /* 0x000fe40008000000 */
[----:B------:R-:W-:-:S06]  /*4280*/  ULOP3.LUT UR7, UR38, UR7, URZ, 0x3c, !UPT ;  /* 0x0000000726077292 */ /* 0x000fcc000f8e3c3f */
[----:B------:R-:W-:Y:S01]  /*4290*/  IMAD.U32 R3, RZ, RZ, UR7 ;  /* 0x00000007ff037e24 */ /* 0x000fe2000f8e00ff */
[----:B------:R-:W-:-:S06]  /*42a0*/  UMOV UR7, UR39 ;  /* 0x0000002700077c82 */ /* 0x000fcc0008000000 */
.L_x_29:
[----:B------:R-:W-:Y:S05]  /*42b0*/  @!P0 BRA `(.L_x_23) ;  /* 0x0000000000048947 */ /* 0x000fea0003800000 */
[----:B------:R-:W-:Y:S01]  /*42c0*/  BPT.TRAP 0x1 ;  /* 0x000000040000795c */ /* 0x000fe20000300000 */
.L_x_23:
[----:B------:R-:W-:Y:S01]  /*42d0*/  ULEA UR8, UR6, UR45, 0x3 ;  /* 0x0000002d06087291 */ /* 0x000fe2000f8e183f */
[----:B------:R-:W-:-:S08]  /*42e0*/  SHF.L.U32 R4, R3, 0x1f, RZ ;  /* 0x0000001f03047819 */ /* 0x000fd000000006ff */
[----:B------:R0:W1:Y:S01]  /*42f0*/  SYNCS.PHASECHK.TRANS64.TRYWAIT P1, [UR8], R4 ;  /* 0x00000004ff0075a7 */ /* 0x0000620008020148 */
[----:B------:R-:W-:Y:S05]  /*4300*/  @!P0 BRA `(.L_x_24) ;  /* 0x0000000000048947 */ /* 0x000fea0003800000 */
[----:B------:R-:W-:Y:S01]  /*4310*/  BPT.TRAP 0x1 ;  /* 0x000000040000795c */ /* 0x000fe20000300000 */
.L_x_24:
[----:B-1----:R-:W-:Y:S05]  /*4320*/  @P1 BRA `(.L_x_25) ;  /* 0x0000000000081947 */ /* 0x002fea0003800000 */
[----:B------:R-:W1:Y:S02]  /*4330*/  SYNCS.PHASECHK.TRANS64.TRYWAIT P1, [UR8], R4 ;  /* 0x00000004ff0075a7 */ /* 0x000e640008020148 */
[----:B-1----:R-:W-:Y:S05]  /*4340*/  @!P1 BRA `(.L_x_26) ;  /* 0x0000020000189947 */ /* 0x002fea0003800000 */
.L_x_25:
        /* <DEDUP_REMOVED lines=48> */
[----:B--2---:R-:W2:Y:S04]  /*4650*/  LDL.LU.64 R120, [R1] ;  /* 0x0000000001787983 */ /* 0x004ea80000300a00 */
[----:B------:R-:W3:Y:S04]  /*4660*/  LDL.LU.64 R122, [R1+0x8] ;  /* 0x00000800017a7983 */ /* 0x000ee80000300a00 */
[----:B------:R-:W4:Y:S04]  /*4670*/  LDL.LU.64 R124, [R1+0x10] ;  /* 0x00001000017c7983 */ /* 0x000f280000300a00 */
[----:B------:R-:W2:Y:S04]  /*4680*/  LDL.LU.64 R126, [R1+0x18] ;  /* 0x00001800017e7983 */ /* 0x000ea80000300a00 */
        /* <DEDUP_REMOVED lines=44> */
[----:B----4-:R-:W-:Y:S04]  /*4950*/  STL.64 [R1+0x9e8], R214 ;  /* 0x0009e8d601007387 */ /* 0x010fe80000100a00 */
[----:B---3--:R-:W-:Y:S04]  /*4960*/  STL.64 [R1+0x9e0], R212 ;  /* 0x0009e0d401007387 */ /* 0x008fe80000100a00 */
[----:B--2---:R-:W-:Y:S04]  /*4970*/  STL.64 [R1+0x9d8], R210 ;  /* 0x0009d8d201007387 */ /* 0x004fe80000100a00 */
        /* <DEDUP_REMOVED lines=43> */
[----:B--2---:R-:W2:Y:S04]  /*4c30*/  LDL.LU.64 R124, [R1+0x180] ;  /* 0x00018000017c7983 */ /* 0x004ea80000300a00 */
        /* <DEDUP_REMOVED lines=47> */
[----:B------:R-:W-:-:S02]  /*4f30*/  ULEA UR12, UR6, UR4, 0xb ;  /* 0x00000004060c7291 */ /* 0x000fc4000f8e583f */
[----:B------:R-:W-:Y:S01]  /*4f40*/  UIMAD UR13, UR6, 0x300, UR5 ;  /* 0x00000300060d78a4 */ /* 0x000fe2000f8e0205 */
[----:B------:R-:W-:Y:S01]  /*4f50*/  STL.64 [R1+0x878], R122 ;  /* 0x0008787a01007387 */ /* 0x000fe20000100a00 */
[----:B------:R-:W-:Y:S01]  /*4f60*/  UMOV UR9, 0x80000020 ;  /* 0x8000002000097882 */ /* 0x000fe20000000000 */
[----:B------:R-:W-:Y:S02]  /*4f70*/  UMOV UR11, 0x80000020 ;  /* 0x80000020000b7882 */ /* 0x000fe40000000000 */
[----:B------:R-:W-:Y:S01]  /*4f80*/  UMOV UR8, UR12 ;  /* 0x0000000c00087c82 */ /* 0x000fe20008000000 */
[----:B------:R-:W-:Y:S01]  /*4f90*/  STL.64 [R1+0x870], R120 ;  /* 0x0008707801007387 */ /* 0x000fe20000100a00 */
[----:B------:R-:W-:-:S03]  /*4fa0*/  UMOV UR10, UR13 ;  /* 0x0000000d000a7c82 */ /* 0x000fc60008000000 */
[----:B------:R-:W-:Y:S04]  /*4fb0*/  STL [R1+0x6ec], R50 ;  /* 0x0006ec3201007387 */ /* 0x000fe80000100800 */
        /* <DEDUP_REMOVED lines=70> */
[----:B------:R-:W-:Y:S01]  /*5420*/  STL [R1+0x5d0], R16 ;  /* 0x0005d01001007387 */ /* 0x000fe20000100800 */
[----:B--2---:R-:W-:-:S03]  /*5430*/  WARPGROUP.ARRIVE ;  /* 0x00000000000079c5 */ /* 0x004fc60000000000 */
[----:B------:R-:W-:Y:S04]  /*5440*/  STL [R1+0x5cc], R5 ;  /* 0x0005cc0501007387 */ /* 0x000fe80000100800 */
[----:B------:R-:W-:Y:S01]  /*5450*/  STL [R1+0x5c8], R3 ;  /* 0x0005c80301007387 */ /* 0x000fe20000100800 */
[----:B------:R-:W-:Y:S03]  /*5460*/  HGMMA.64x192x16.F32.BF16 R124, gdesc[UR8], R124, gsb0 ;  /* 0x02e00000087c79f0 */ /* 0x000fe6000800187c */
[----:B------:R-:W-:Y:S04]  /*5470*/  STL [R1+0x5c4], R2 ;  /* 0x0005c40201007387 */ /* 0x000fe80000100800 */
[----:B------:R-:W-:Y:S01]  /*5480*/  STL [R1+0x5c0], R0 ;  /* 0x0005c00001007387 */ /* 0x000fe20000100800 */
[----:B------:R-:W-:-:S03]  /*5490*/  WARPGROUP.DEPBAR.LE gsb0, 0x0 ;  /* 0x00008000000079c5 */ /* 0x000fc60000010000 */
        /* <DEDUP_REMOVED lines=14> */
[----:B------:R-:W-:Y:S01]  /*5580*/  UIADD3 UR8, UR12, 0x200, URZ ;  /* 0x000002000c087890 */ /* 0x000fe2000fffe03f */
[----:B------:R-:W-:Y:S01]  /*5590*/  IMAD.MOV.U32 R231, RZ, RZ, R207 ;  /* 0x000000ffffe77224 */ /* 0x000fe200078e00cf */
[----:B------:R-:W-:Y:S01]  /*55a0*/  STL.64 [R1+0x1a0], R132 ;  /* 0x0001a08401007387 */ /* 0x000fe20000100a00 */
[----:B------:R-:W-:Y:S01]  /*55b0*/  IMAD.MOV.U32 R234, RZ, RZ, R204 ;  /* 0x000000ffffea7224 */ /* 0x000fe200078e00cc */
[----:B------:R-:W-:Y:S01]  /*55c0*/  UMOV UR9, 0x80000020 ;  /* 0x8000002000097882 */ /* 0x000fe20000000000 */
[----:B------:R-:W-:Y:S01]  /*55d0*/  IMAD.MOV.U32 R233, RZ, RZ, R205 ;  /* 0x000000ffffe97224 */ /* 0x000fe200078e00cd */
[----:B------:R-:W-:Y:S01]  /*55e0*/  STL.64 [R1+0x1a8], R134 ;  /* 0x0001a88601007387 */ /* 0x000fe20000100a00 */
[----:B------:R-:W-:Y:S01]  /*55f0*/  MOV R220, R218 ;  /* 0x000000da00dc7202 */ /* 0x000fe20000000f00 */
[----:B------:R-:W-:-:S02]  /*5600*/  IMAD.MOV.U32 R222, RZ, RZ, R216 ;  /* 0x000000ffffde7224 */ /* 0x000fc400078e00d8 */
        /* <DEDUP_REMOVED lines=34> */
[----:B------:R2:W-:Y:S04]  /*5830*/  STL [R1+0x2b8], R202 ;  /* 0x0002b8ca01007387 */ /* 0x0005e80000100800 */
[----:B------:R-:W3:Y:S04]  /*5840*/  LDL.LU.64 R214, [R1+0x9e8] ;  /* 0x0009e80001d67983 */ /* 0x000ee80000300a00 */
[----:B------:R-:W3:Y:S04]  /*5850*/  LDL.LU.64 R212, [R1+0x9e0] ;  /* 0x0009e00001d47983 */ /* 0x000ee80000300a00 */
[----:B------:R-:W3:Y:S04]  /*5860*/  LDL.LU.64 R210, [R1+0x9d8] ;  /* 0x0009d80001d27983 */ /* 0x000ee80000300a00 */
[----:B------:R-:W3:Y:S04]  /*5870*/  LDL.LU.64 R208, [R1+0x9d0] ;  /* 0x0009d00001d07983 */ /* 0x000ee80000300a00 */
[----:B------:R-:W3:Y:S04]  /*5880*/  LDL.LU.64 R206, [R1+0x9c8] ;  /* 0x0009c80001ce7983 */ /* 0x000ee80000300a00 */
[----:B------:R-:W3:Y:S04]  /*5890*/  LDL.LU.64 R204, [R1+0x9c0] ;  /* 0x0009c00001cc7983 */ /* 0x000ee80000300a00 */
[----:B--2---:R-:W3:Y:S04]  /*58a0*/  LDL.LU.64 R202, [R1+0x9b8] ;  /* 0x0009b80001ca7983 */ /* 0x004ee80000300a00 */
        /* <DEDUP_REMOVED lines=40> */
[----:B------:R-:W3:Y:S02]  /*5b30*/  LDL.LU.64 R120, [R1+0x870] ;  /* 0x0008700001787983 */ /* 0x000ee40000300a00 */
[----:B---3--:R-:W-:-:S06]  /*5b40*/  WARPGROUP.ARRIVE ;  /* 0x00000000000079c5 */ /* 0x008fcc0000000000 */
[----:B------:R-:W-:Y:S03]  /*5b50*/  HGMMA.64x192x16.F32.BF16 R120, gdesc[UR8], R120, gsb0 ;  /* 0x02e00000087879f0 */ /* 0x000fe60008001878 */
[----:B------:R-:W-:Y:S02]  /*5b60*/  WARPGROUP.DEPBAR.LE gsb0, 0x0 ;  /* 0x00008000000079c5 */ /* 0x000fe40000010000 */
[----:B-1----:R-:W-:Y:S01]  /*5b70*/  MOV R6, R214 ;  /* 0x000000d600067202 */ /* 0x002fe20000000f00 */
[----:B0-----:R-:W-:Y:S01]  /*5b80*/  IMAD.MOV.U32 R4, RZ, RZ, R215 ;  /* 0x000000ffff047224 */ /* 0x001fe200078e00d7 */
[----:B------:R-:W-:Y:S01]  /*5b90*/  MOV R11, R209 ;  /* 0x000000d1000b7202 */ /* 0x000fe20000000f00 */
[----:B------:R-:W-:Y:S01]  /*5ba0*/  IMAD.MOV.U32 R8, RZ, RZ, R212 ;  /* 0x000000ffff087224 */ /* 0x000fe200078e00d4 */
[----:B------:R-:W2:Y:S01]  /*5bb0*/  LDL.LU.64 R214, [R1+0x868] ;  /* 0x0008680001d67983 */ /* 0x000ea20000300a00 */
[----:B------:R-:W-:Y:S01]  /*5bc0*/  IMAD.MOV.U32 R7, RZ, RZ, R213 ;  /* 0x000000ffff077224 */ /* 0x000fe200078e00d5 */
        /* <DEDUP_REMOVED lines=67> */
[----:B------:R-:W-:-:S02]  /*6000*/  IMAD.MOV.U32 R101, RZ, RZ, R171 ;  /* 0x000000ffff657224 */ /* 0x000fc400078e00ab */
[----:B------:R-:W-:Y:S01]  /*6010*/  IMAD.MOV.U32 R98, RZ, RZ, R168 ;  /* 0x000000ffff627224 */ /* 0x000fe200078e00a8 */
[----:B------:R-:W2:Y:S01]  /*6020*/  LDL.LU.64 R178, [R1+0x7d8] ;  /* 0x0007d80001b27983 */ /* 0x000ea20000300a00 */
[----:B------:R-:W-:Y:S02]  /*6030*/  IMAD.MOV.U32 R96, RZ, RZ, R166 ;  /* 0x000000ffff607224 */ /* 0x000fe400078e00a6 */
[----:B------:R-:W-:Y:S01]  /*6040*/  IMAD.MOV.U32 R97, RZ, RZ, R167 ;  /* 0x000000ffff617224 */ /* 0x000fe200078e00a7 */
[----:B------:R-:W2:Y:S01]  /*6050*/  LDL.LU.64 R176, [R1+0x7d0] ;  /* 0x0007d00001b07983 */ /* 0x000ea20000300a00 */
[----:B------:R-:W-:Y:S02]  /*6060*/  IMAD.MOV.U32 R95, RZ, RZ, R165 ;  /* 0x000000ffff5f7224 */ /* 0x000fe400078e00a5 */
        /* <DEDUP_REMOVED lines=53> */
[----:B------:R-:W-:-:S03]  /*63c0*/  IMAD.MOV.U32 R51, RZ, RZ, R121 ;  /* 0x000000ffff337224 */ /* 0x000fc600078e0079 */
        /* <DEDUP_REMOVED lines=11> */
[----:B------:R-:W-:Y:S01]  /*6480*/  UMOV UR9, 0x80000020 ;  /* 0x8000002000097882 */ /* 0x000fe20000000000 */
[----:B--2---:R-:W-:-:S07]  /*6490*/  WARPGROUP.ARRIVE ;  /* 0x00000000000079c5 */ /* 0x004fce0000000000 */
        /* <DEDUP_REMOVED lines=39> */
[----:B------:R3:W-:Y:S01]  /*6710*/  STL.64 [R1+0x310], R140 ;  /* 0x0003108c01007387 */ /* 0x0007e20000100a00 */
[----:B0-----:R-:W-:-:S02]  /*6720*/  IMAD.MOV.U32 R146, RZ, RZ, R56 ;  /* 0x000000ffff927224 */ /* 0x001fc400078e0038 */
[----:B-1----:R-:W-:Y:S02]  /*6730*/  IMAD.MOV.U32 R144, RZ, RZ, R54 ;  /* 0x000000ffff907224 */ /* 0x002fe400078e0036 */
[----:B--2---:R-:W-:Y:S01]  /*6740*/  IMAD.MOV.U32 R142, RZ, RZ, R52 ;  /* 0x000000ffff8e7224 */ /* 0x004fe200078e0034 */
[----:B------:R-:W-:Y:S01]  /*6750*/  MOV R143, R53 ;  /* 0x00000035008f7202 */ /* 0x000fe20000000f00 */
[----:B---3--:R-:W-:Y:S02]  /*6760*/  IMAD.MOV.U32 R140, RZ, RZ, R50 ;  /* 0x000000ffff8c7224 */ /* 0x008fe400078e0032 */
[----:B------:R-:W2:Y:S01]  /*6770*/  LDL.LU R50, [R1+0x6ec] ;  /* 0x0006ec0001327983 */ /* 0x000ea20000300800 */
[----:B------:R-:W-:-:S03]  /*6780*/  IMAD.MOV.U32 R141, RZ, RZ, R51 ;  /* 0x000000ffff8d7224 */ /* 0x000fc600078e0033 */
[----:B------:R-:W2:Y:S01]  /*6790*/  LDL.LU R51, [R1+0x6e8] ;  /* 0x0006e80001337983 */ /* 0x000ea20000300800 */
[----:B------:R-:W-:-:S03]  /*67a0*/  IMAD.MOV.U32 R145, RZ, RZ, R55 ;  /* 0x000000ffff917224 */ /* 0x000fc600078e0037 */
[----:B------:R-:W2:Y:S01]  /*67b0*/  LDL.LU R52, [R1+0x6e4] ;  /* 0x0006e40001347983 */ /* 0x000ea20000300800 */
[----:B------:R-:W-:-:S03]  /*67c0*/  IMAD.MOV.U32 R147, RZ, RZ, R57 ;  /* 0x000000ffff937224 */ /* 0x000fc600078e0039 */
[----:B------:R-:W2:Y:S01]  /*67d0*/  LDL.LU R53, [R1+0x6e0] ;  /* 0x0006e00001357983 */ /* 0x000ea20000300800 */
[----:B------:R-:W-:-:S03]  /*67e0*/  MOV R148, R58 ;  /* 0x0000003a00947202 */ /* 0x000fc60000000f00 */
[----:B------:R-:W2:Y:S01]  /*67f0*/  LDL.LU R54, [R1+0x6dc] ;  /* 0x0006dc0001367983 */ /* 0x000ea20000300800 */
[----:B------:R-:W-:-:S03]  /*6800*/  IMAD.MOV.U32 R149, RZ, RZ, R59 ;  /* 0x000000ffff957224 */ /* 0x000fc600078e003b */
        /* <DEDUP_REMOVED lines=120> */
[----:B------:R-:W2:Y:S04]  /*6f90*/  LDL.LU R115, [R1+0x5e8] ;  /* 0x0005e80001737983 */ /* 0x000ea80000300800 */
[----:B------:R-:W2:Y:S04]  /*6fa0*/  LDL.LU R116, [R1+0x5e4] ;  /* 0x0005e40001747983 */ /* 0x000ea80000300800 */
[----:B------:R-:W2:Y:S04]  /*6fb0*/  LDL.LU R117, [R1+0x5e0] ;  /* 0x0005e00001757983 */ /* 0x000ea80000300800 */
[----:B------:R-:W2:Y:S04]  /*6fc0*/  LDL.LU R118, [R1+0x5dc] ;  /* 0x0005dc0001767983 */ /* 0x000ea80000300800 */
[----:B------:R-:W2:Y:S01]  /*6fd0*/  LDL.LU R119, [R1+0x5d8] ;  /* 0x0005d80001777983 */ /* 0x000ea20000300800 */
[----:B------:R-:W-:-:S02]  /*6fe0*/  IMAD.MOV.U32 R210, RZ, RZ, R17 ;  /* 0x000000ffffd27224 */ /* 0x000fc400078e0011 */
[----:B------:R-:W-:Y:S01]  /*6ff0*/  IMAD.MOV.U32 R211, RZ, RZ, R16 ;  /* 0x000000ffffd37224 */ /* 0x000fe200078e0010 */
[----:B------:R0:W5:Y:S01]  /*7000*/  LDL.LU R17, [R1+0x5d4] ;  /* 0x0005d40001117983 */ /* 0x0001620000300800 */
[----:B------:R-:W-:Y:S01]  /*7010*/  IMAD.MOV.U32 R212, RZ, RZ, R5 ;  /* 0x000000ffffd47224 */ /* 0x000fe200078e0005 */
[----:B------:R-:W-:Y:S01]  /*7020*/  MOV R213, R3 ;  /* 0x0000000300d57202 */ /* 0x000fe20000000f00 */
[----:B------:R-:W-:Y:S01]  /*7030*/  IMAD.MOV.U32 R214, RZ, RZ, R2 ;  /* 0x000000ffffd67224 */ /* 0x000fe200078e0002 */
[----:B------:R0:W5:Y:S01]  /*7040*/  LDL.LU R16, [R1+0x5d0] ;  /* 0x0005d00001107983 */ /* 0x0001620000300800 */
[----:B------:R-:W-:-:S03]  /*7050*/  IMAD.MOV.U32 R215, RZ, RZ, R0 ;  /* 0x000000ffffd77224 */ /* 0x000fc600078e0000 */
[----:B------:R0:W5:Y:S04]  /*7060*/  LDL.LU R5, [R1+0x5cc] ;  /* 0x0005cc0001057983 */ /* 0x0001680000300800 */
[----:B------:R0:W5:Y:S04]  /*7070*/  LDL.LU R3, [R1+0x5c8] ;  /* 0x0005c80001037983 */ /* 0x0001680000300800 */
[----:B------:R0:W5:Y:S04]  /*7080*/  LDL.LU R2, [R1+0x5c4] ;  /* 0x0005c40001027983 */ /* 0x0001680000300800 */
[----:B------:R0:W5:Y:S04]  /*7090*/  LDL.LU R0, [R1+0x5c0] ;  /* 0x0005c00001007983 */ /* 0x0001680000300800 */
        /* <DEDUP_REMOVED lines=48> */
[----:B-1----:R-:W3:Y:S04]  /*73a0*/  LDL.LU R120, [R1+0x180] ;  /* 0x0001800001787983 */ /* 0x002ee80000300800 */
[----:B------:R-:W3:Y:S04]  /*73b0*/  LDL.LU R121, [R1+0x184] ;  /* 0x0001840001797983 */ /* 0x000ee80000300800 */
        /* <DEDUP_REMOVED lines=76> */
[----:B------:R-:W3:Y:S01]  /*7880*/  LDL.LU R198, [R1+0x2b8] ;  /* 0x0002b80001c67983 */ /* 0x000ee20000300800 */
[----:B------:R-:W-:Y:S01]  /*7890*/  UIADD3 UR8, UR12, 0x600, URZ ;  /* 0x000006000c087890 */ /* 0x000fe2000fffe03f */
[----:B--2---:R-:W-:Y:S01]  /*78a0*/  WARPGROUP.ARRIVE ;  /* 0x00000000000079c5 */ /* 0x004fe20000000000 */
[----:B------:R-:W-:-:S07]  /*78b0*/  UMOV UR9, 0x80000020 ;  /* 0x8000002000097882 */ /* 0x000fce0000000000 */
[----:B------:R-:W-:Y:S01]  /*78c0*/  HGMMA.64x192x16.F32.BF16 R24, gdesc[UR8], R24, gsb0 ;  /* 0x02e00000081879f0 */ /* 0x000fe20008001818 */
[----:B------:R-:W-:Y:S01]  /*78d0*/  IMAD.MOV.U32 R199, RZ, RZ, R235 ;  /* 0x000000ffffc77224 */ /* 0x000fe200078e00eb */
[----:B------:R-:W-:Y:S01]  /*78e0*/  MOV R201, R233 ;  /* 0x000000e900c97202 */ /* 0x000fe20000000f00 */
[----:B------:R-:W-:Y:S01]  /*78f0*/  IMAD.MOV.U32 R200, RZ, RZ, R234 ;  /* 0x000000ffffc87224 */ /* 0x000fe200078e00ea */
[----:B------:R-:W-:Y:S01]  /*7900*/  MOV R206, R228 ;  /* 0x000000e400ce7202 */ /* 0x000fe20000000f00 */
[----:B------:R-:W-:Y:S01]  /*7910*/  IMAD.MOV.U32 R202, RZ, RZ, R232 ;  /* 0x000000ffffca7224 */ /* 0x000fe200078e00e8 */
[----:B------:R-:W-:Y:S01]  /*7920*/  MOV R211, R223 ;  /* 0x000000df00d37202 */ /* 0x000fe20000000f00 */
        /* <DEDUP_REMOVED lines=10> */
[----:B------:R-:W-:Y:S01]  /*79d0*/  IMAD.MOV.U32 R215, RZ, RZ, R219 ;  /* 0x000000ffffd77224 */ /* 0x000fe200078e00db */
[----:B------:R-:W-:Y:S02]  /*79e0*/  UIADD3 UR8, UR12, 0x2, URZ ;  /* 0x000000020c087890 */ /* 0x000fe4000fffe03f */
[----:B------:R-:W-:Y:S01]  /*79f0*/  UIADD3 UR10, UR13, 0x2, URZ ;  /* 0x000000020d0a7890 */ /* 0x000fe2000fffe03f */
[----:B------:R-:W-:Y:S01]  /*7a00*/  UMOV UR9, 0x80000020 ;  /* 0x8000002000097882 */ /* 0x000fe20000000000 */
[----:B------:R-:W-:Y:S01]  /*7a10*/  UMOV UR11, 0x80000020 ;  /* 0x80000020000b7882 */ /* 0x000fe20000000000 */
[----:B------:R-:W-:Y:S02]  /*7a20*/  WARPGROUP.DEPBAR.LE gsb0, 0x0 ;  /* 0x00008000000079c5 */ /* 0x000fe40000010000 */
[----:B---3--:R-:W-:-:S06]  /*7a30*/  WARPGROUP.ARRIVE ;  /* 0x00000000000079c5 */ /* 0x008fcc0000000000 */
        /* <DEDUP_REMOVED lines=50> */
[----:B-1----:R-:W2:Y:S04]  /*7d60*/  LDL.LU.64 R214, [R1+0x5b8] ;  /* 0x0005b80001d67983 */ /* 0x002ea80000300a00 */
        /* <DEDUP_REMOVED lines=53> */
[----:B------:R-:W-:Y:S01]  /*80c0*/  IMAD.MOV.U32 R235, RZ, RZ, R4 ;  /* 0x000000ffffeb7224 */ /* 0x000fe200078e0004 */
[----:B------:R-:W-:Y:S01]  /*80d0*/  UIADD3 UR8, UR12, 0x202, URZ ;  /* 0x000002020c087890 */ /* 0x000fe2000fffe03f */
[----:B------:R-:W3:Y:S01]  /*80e0*/  LDL.LU.64 R138, [R1+0x488] ;  /* 0x00048800018a7983 */ /* 0x000ee20000300a00 */
[----:B------:R-:W-:-:S03]  /*80f0*/  UMOV UR9, 0x80000020 ;  /* 0x8000002000097882 */ /* 0x000fc60000000000 */
        /* <DEDUP_REMOVED lines=60> */
[----:B-1----:R-:W3:Y:S04]  /*84c0*/  LDL.LU.64 R214, [R1+0x438] ;  /* 0x0004380001d67983 */ /* 0x002ee80000300a00 */
        /* <DEDUP_REMOVED lines=47> */
[----:B0-----:R-:W-:Y:S05]  /*87c0*/  @!P0 BRA `(.L_x_27) ;  /* 0x0000000000048947 */ /* 0x001fea0003800000 */
[----:B------:R-:W-:Y:S01]  /*87d0*/  BPT.TRAP 0x1 ;  /* 0x000000040000795c */ /* 0x000fe20000300000 */
.L_x_27:
[----:B------:R-:W2:Y:S01]  /*87e0*/  LDL R6, [R1+0x300] ;  /* 0x0003000001067983 */ /* 0x000ea20000100800 */
[----:B-----5:R-:W-:Y:S01]  /*87f0*/  ISETP.NE.AND P1, PT, R17, RZ, PT ;  /* 0x000000ff1100720c */ /* 0x020fe20003f25270 */
[----:B------:R-:W-:Y:S01]  /*8800*/  IMAD.U32 R4, RZ, RZ, UR7 ;  /* 0x00000007ff047e24 */ /* 0x000fe2000f8e00ff */
[----:B------:R-:W-:-:S11]  /*8810*/  UISETP.GT.U32.AND UP0, UPT, UR40, 0x1, UPT ;  /* 0x000000012800788c */ /* 0x000fd6000bf04070 */
[----:B------:R-:W-:-:S05]  /*8820*/  @P1 LEA R4, R4, UR45, 0x3 ;  /* 0x0000002d04041c11 */ /* 0x000fca000f8e18ff */
[----:B------:R-:W-:-:S05]  /*8830*/  @P1 VIADD R4, R4, 0x28 ;  /* 0x0000002804041836 */ /* 0x000fca0000000000 */
[----:B--2---:R-:W-:-:S04]  /*8840*/  @P1 PRMT R4, R6, 0x654, R4 ;  /* 0x0000065406041816 */ /* 0x004fc80000000004 */
[----:B------:R0:W-:Y:S01]  /*8850*/  @P1 SYNCS.ARRIVE.TRANS64.RED.A1T0 RZ, [R4+URZ], RZ ;  /* 0x000000ff04ff19a7 */ /* 0x0001e2000810043f */
[----:B------:R-:W-:-:S13]  /*8860*/  PLOP3.LUT P1, PT, PT, PT, UP0, 0x80, 0x0 ;  /* 0x000000000000781c */ /* 0x000fda0003f2f008 */
[----:B0-----:R-:W-:Y:S05]  /*8870*/  @P1 BRA `(.L_x_28) ;  /* 0x0000000000041947 */ /* 0x001fea0003800000 */
[----:B------:R-:W-:Y:S01]  /*8880*/  BPT.TRAP 0x1 ;  /* 0x000000040000795c */ /* 0x000fe20000300000 */
.L_x_28:
[----:B------:R-:W-:Y:S01]  /*8890*/  UIADD3 UR6, UR6, 0x1, URZ ;  /* 0x0000000106067890 */ /* 0x000fe2000fffe03f */
[C---:B------:R-:W-:Y:S01]  /*88a0*/  ISETP.GT.AND P1, PT, R0.reuse, 0x1, PT ;  /* 0x000000010000780c */ /* 0x040fe20003f24270 */
[----:B------:R-:W-:Y:S01]  /*88b0*/  UIADD3 UR7, UR7, 0x1, URZ ;  /* 0x0000000107077890 */ /* 0x000fe2000fffe03f */
[----:B------:R-:W-:Y:S01]  /*88c0*/  VIADD R0, R0, 0xffffffff ;  /* 0xffffffff00007836 */ /* 0x000fe20000000000 */
[----:B------:R-:W-:Y:S02]  /*88d0*/  UISETP.NE.AND UP0, UPT, UR6, 0x5, UPT ;  /* 0x000000050600788c */ /* 0x000fe4000bf05270 */
[----:B------:R-:W-:Y:S02]  /*88e0*/  UISETP.NE.AND UP1, UPT, UR7, 0x5, UPT ;  /* 0x000000050700788c */ /* 0x000fe4000bf25270 */
[----:B------:R-:W-:Y:S02]  /*88f0*/  USEL UR8, URZ, 0x1, UP0 ;  /* 0x000000013f087887 */ /* 0x000fe40008000000 */
[----:B------:R-:W-:-:S02]  /*8900*/  USEL UR6, UR6, URZ, UP0 ;  /* 0x0000003f06067287 */ /* 0x000fc40008000000 */
[----:B------:R-:W-:Y:S02]  /*8910*/  USEL UR7, UR7, URZ, UP1 ;  /* 0x0000003f07077287 */ /* 0x000fe40008800000 */
[----:B------:R-:W-:Y:S01]  /*8920*/  LOP3.LUT R3, R3, UR8, RZ, 0x3c, !PT ;  /* 0x0000000803037c12 */ /* 0x000fe2000f8e3cff */
[----:B------:R-:W-:Y:S09]  /*8930*/  @P1 BRA `(.L_x_29) ;  /* 0xffffffb8005c1947 */ /* 0x000ff2000383ffff */
.L_x_22:
[----:B------:R-:W0:Y:S02]  /*8940*/  LDC R0, c[0x0][0x28c] ;  /* 0x0000a300ff007b82 */ /* 0x000e240000000800 */
[----:B0-----:R-:W-:-:S13]  /*8950*/  ISETP.GE.AND P1, PT, R0, 0x1, PT ;  /* 0x000000010000780c */ /* 0x001fda0003f26270 */
[----:B------:R-:W-:Y:S05]  /*8960*/  @!P1 BRA `(.L_x_30) ;  /* 0x0000000000409947 */ /* 0x000fea0003800000 */
[----:B------:R-:W-:Y:S05]  /*8970*/  @!P0 BRA `(.L_x_31) ;  /* 0x0000000000048947 */ /* 0x000fea0003800000 */
[----:B------:R-:W-:Y:S01]  /*8980*/  BPT.TRAP 0x1 ;  /* 0x000000040000795c */ /* 0x000fe20000300000 */
.L_x_31:
[----:B------:R-:W2:Y:S01]  /*8990*/  LDL R3, [R1+0x300] ;  /* 0x0003000001037983 */ /* 0x000ea20000100800 */
[----:B-----5:R-:W-:Y:S01]  /*89a0*/  ISETP.NE.AND P0, PT, R17, RZ, PT ;  /* 0x000000ff1100720c */ /* 0x020fe20003f05270 */
[----:B------:R-:W-:-:S12]  /*89b0*/  UISETP.GT.U32.AND UP0, UPT, UR40, 0x1, UPT ;  /* 0x000000012800788c */ /* 0x000fd8000bf04070 */
[----:B------:R-:W-:-:S05]  /*89c0*/  @P0 IADD3 R0, R5, UR39, RZ ;  /* 0x0000002705000c10 */ /* 0x000fca000fffe0ff */
[----:B------:R-:W-:-:S05]  /*89d0*/  @P0 IMAD.WIDE.U32 R4, R0, -0x33333333, RZ ;  /* 0xcccccccd00040825 */ /* 0x000fca00078e00ff */
[----:B------:R-:W-:-:S05]  /*89e0*/  @P0 SHF.R.U32.HI R4, RZ, 0x2, R5 ;  /* 0x00000002ff040819 */ /* 0x000fca0000011605 */
[----:B------:R-:W-:-:S05]  /*89f0*/  @P0 IMAD R0, R4, -0x5, R0 ;  /* 0xfffffffb04000824 */ /* 0x000fca00078e0200 */
[----:B------:R-:W-:-:S05]  /*8a00*/  @P0 LEA R0, R0, UR45, 0x3 ;  /* 0x0000002d00000c11 */ /* 0x000fca000f8e18ff */
[----:B------:R-:W-:-:S05]  /*8a10*/  @P0 VIADD R0, R0, 0x28 ;  /* 0x0000002800000836 */ /* 0x000fca0000000000 */
[----:B--2---:R-:W-:-:S04]  /*8a20*/  @P0 PRMT R0, R3, 0x654, R0 ;  /* 0x0000065403000816 */ /* 0x004fc80000000000 */
[----:B------:R0:W-:Y:S01]  /*8a30*/  @P0 SYNCS.ARRIVE.TRANS64.RED.A1T0 RZ, [R0+URZ], RZ ;  /* 0x000000ff00ff09a7 */ /* 0x0001e2000810043f */
[----:B------:R-:W-:-:S13]  /*8a40*/  PLOP3.LUT P0, PT, PT, PT, UP0, 0x80, 0x0 ;  /* 0x000000000000781c */ /* 0x000fda0003f0f008 */
[----:B0-----:R-:W-:Y:S05]  /*8a50*/  @P0 BRA `(.L_x_30) ;  /* 0x0000000000040947 */ /* 0x001fea0003800000 */
[----:B------:R-:W-:Y:S01]  /*8a60*/  BPT.TRAP 0x1 ;  /* 0x000000040000795c */ /* 0x000fe20000300000 */
.L_x_30:
[----:B-----5:R-:W0:Y:S01]  /*8a70*/  S2R R5, SR_TID.X ;  /* 0x0000000000057919 */ /* 0x020e220000002100 */
[----:B------:R-:W-:Y:S02]  /*8a80*/  UIMAD UR42, UR42, 0xc0, URZ ;  /* 0x000000c02a2a78a4 */ /* 0x000fe4000f8e023f */
[----:B------:R-:W-:Y:S01]  /*8a90*/  USHF.R.S32.HI UR10, URZ, 0x1f, UR43 ;  /* 0x0000001f3f0a7899 */ /* 0x000fe2000801142b */
[----:B------:R-:W-:Y:S01]  /*8aa0*/  ULDC.64 UR8, c[0x0][0x5d0] ;  /* 0x0001740000087ab9 */ /* 0x000fe20000000a00 */
[----:B------:R-:W-:Y:S02]  /*8ab0*/  UIMAD.WIDE UR6, UR41, 0x200, URZ ;  /* 0x00000200290678a5 */ /* 0x000fe4000f8e023f */
[----:B------:R-:W-:Y:S01]  /*8ac0*/  IMAD.U32 R22, RZ, RZ, UR42 ;  /* 0x0000002aff167e24 */ /* 0x000fe2000f8e00ff */
[----:B------:R-:W-:Y:S02]  /*8ad0*/  UIMAD UR4, UR10, UR8, URZ ;  /* 0x000000080a0472a4 */ /* 0x000fe4000f8e023f */
[----:B------:R-:W-:Y:S01]  /*8ae0*/  MOV R6, UR8 ;  /* 0x0000000800067c02 */ /* 0x000fe20008000f00 */
[----:B------:R-:W-:-:S02]  /*8af0*/  USHF.L.U32 UR41, UR41, 0x9, URZ ;  /* 0x0000000929297899 */ /* 0x000fc4000800063f */
[----:B------:R-:W-:Y:S01]  /*8b00*/  UIMAD UR4, UR43, UR9, UR4 ;  /* 0x000000092b0472a4 */ /* 0x000fe2000f8e0204 */
[----:B------:R-:W-:Y:S01]  /*8b10*/  ULDC UR8, c[0x0][0x284] ;  /* 0x0000a10000087ab9 */ /* 0x000fe20000000800 */
[----:B------:R-:W-:Y:S02]  /*8b20*/  UIADD3 UR39, UR44, UR39, URZ ;  /* 0x000000272c277290 */ /* 0x000fe4000fffe03f */
[----:B------:R-:W-:Y:S02]  /*8b30*/  UISETP.GE.U32.AND UP2, UPT, UR44, 0x5, UPT ;  /* 0x000000052c00788c */ /* 0x000fe4000bf46070 */
[----:B------:R-:W-:-:S04]  /*8b40*/  UISETP.GT.U32.AND UP1, UPT, UR39, 0x4, UPT ;  /* 0x000000042700788c */ /* 0x000fc8000bf24070 */
[----:B------:R-:W-:Y:S01]  /*8b50*/  UISETP.LT.U32.AND UP1, UPT, UR44, 0x5, UP1 ;  /* 0x000000052c00788c */ /* 0x000fe20008f21070 */
[----:B0-----:R-:W-:Y:S01]  /*8b60*/  IMAD.SHL.U32 R23, R5, 0x2, RZ ;  /* 0x0000000205177824 */ /* 0x001fe200078e00ff */
[--C-:B------:R-:W-:Y:S02]  /*8b70*/  SHF.R.U32.HI R3, RZ, 0x7, R5.reuse ;  /* 0x00000007ff037819 */ /* 0x100fe40000011605 */
[----:B------:R-:W-:Y:S02]  /*8b80*/  SHF.R.U32.HI R0, RZ, 0x2, R5 ;  /* 0x00000002ff007819 */ /* 0x000fe40000011605 */
[----:B------:R-:W-:Y:S02]  /*8b90*/  LOP3.LUT R22, R22, 0x6, R23, 0xf8, !PT ;  /* 0x0000000616167812 */ /* 0x000fe400078ef817 */
[----:B------:R-:W-:Y:S02]  /*8ba0*/  LOP3.LUT R3, R3, 0x1, RZ, 0xc0, !PT ;  /* 0x0000000103037812 */ /* 0x000fe400078ec0ff */
[----:B------:R-:W-:-:S02]  /*8bb0*/  LOP3.LUT R4, R5, 0x60, RZ, 0xc0, !PT ;  /* 0x0000006005047812 */ /* 0x000fc400078ec0ff */
[----:B------:R-:W-:Y:S01]  /*8bc0*/  SHF.R.S32.HI R23, RZ, 0x1f, R22 ;  /* 0x0000001fff177819 */ /* 0x000fe20000011416 */
[----:B------:R-:W-:Y:S01]  /*8bd0*/  IMAD.SHL.U32 R222, R3, 0x40, RZ ;  /* 0x0000004003de7824 */ /* 0x000fe200078e00ff */
[----:B------:R-:W-:Y:S02]  /*8be0*/  LOP3.LUT R0, R0, 0x7, RZ, 0xc0, !PT ;  /* 0x0000000700007812 */ /* 0x000fe400078ec0ff */
[----:B------:R-:W-:Y:S01]  /*8bf0*/  SHF.R.U32.HI R4, RZ, 0x1, R4 ;  /* 0x00000001ff047819 */ /* 0x000fe20000011604 */
[----:B------:R-:W-:Y:S01]  /*8c00*/  IMAD.WIDE.U32 R6, R6, UR43, R22 ;  /* 0x0000002b06067c25 */ /* 0x000fe2000f8e0016 */
[--C-:B------:R-:W-:Y:S02]  /*8c10*/  LOP3.LUT R222, R222, 0x40, R0.reuse, 0xe2, !PT ;  /* 0x00000040dede7812 */ /* 0x100fe400078ee200 */
[----:B------:R-:W-:Y:S01]  /*8c20*/  IADD3 R0, RZ, -R4, -R0 ;  /* 0x80000004ff007210 */ /* 0x000fe20007ffe800 */
[----:B------:R-:W-:Y:S01]  /*8c30*/  VIADD R7, R7, UR4 ;  /* 0x0000000407077c36 */ /* 0x000fe20008000000 */
[----:B------:R-:W-:Y:S01]  /*8c40*/  ULDC UR4, c[0x0][0x288] ;  /* 0x0000a20000047ab9 */ /* 0x000fe20000000800 */
[----:B------:R-:W-:Y:S01]  /*8c50*/  LOP3.LUT R222, R222, UR6, R4, 0xfe, !PT ;  /* 0x00000006dede7c12 */ /* 0x000fe2000f8efe04 */
[----:B------:R-:W-:Y:S01]  /*8c60*/  UISETP.GE.AND UP0, UPT, UR42, UR4, UPT ;  /* 0x000000042a00728c */ /* 0x000fe2000bf06270 */
[----:B------:R-:W-:-:S02]  /*8c70*/  IMAD R0, R3, -0x40, R0 ;  /* 0xffffffc003007824 */ /* 0x000fc400078e0200 */
[----:B------:R-:W-:Y:S01]  /*8c80*/  IMAD.U32 R3, RZ, RZ, UR8 ;  /* 0x00000008ff037e24 */ /* 0x000fe2000f8e00ff */
[----:B------:R-:W-:Y:S02]  /*8c90*/  UISETP.GE.OR UP0, UPT, UR41, UR8, UP0 ;  /* 0x000000082900728c */ /* 0x000fe40008706670 */
[----:B------:R-:W-:Y:S02]  /*8ca0*/  USEL UR8, URZ, 0x1, !UP1 ;  /* 0x000000013f087887 */ /* 0x000fe4000c800000 */
[----:B------:R-:W-:Y:S01]  /*8cb0*/  IADD3 R3, R3, -UR41, R0 ;  /* 0x8000002903037c10 */ /* 0x000fe2000fffe000 */
[----:B------:R-:W-:Y:S01]  /*8cc0*/  UMOV UR41, 0xffffffff ;  /* 0xffffffff00297882 */ /* 0x000fe20000000000 */
[----:B------:R-:W-:Y:S01]  /*8cd0*/  LOP3.LUT R0, R5, 0x3, RZ, 0xc0, !PT ;  /* 0x0000000305007812 */ /* 0x000fe200078ec0ff */
[----:B------:R-:W-:Y:S01]  /*8ce0*/  IMAD.MOV.U32 R5, RZ, RZ, -0x2 ;  /* 0xfffffffeff057424 */ /* 0x000fe200078e00ff */
[----:B------:R-:W-:Y:S01]  /*8cf0*/  PLOP3.LUT P0, PT, PT, PT, UP0, 0x80, 0x0 ;  /* 0x000000000000781c */ /* 0x000fe20003f0f008 */
[----:B------:R-:W-:-:S02]  /*8d00*/  ULOP3.LUT UR38, UR38, UR8, URZ, 0x3c, !UPT ;  /* 0x0000000826267292 */ /* 0x000fc4000f8e3c3f */
[----:B------:R-:W-:Y:S01]  /*8d10*/  IMAD R0, R0, R5, UR4 ;  /* 0x0000000400007e24 */ /* 0x000fe2000f8e0205 */
[----:B------:R-:W-:-:S03]  /*8d20*/  UIMAD.WIDE.U32 UR4, UR39, -0x33333333, URZ ;  /* 0xcccccccd270478a5 */ /* 0x000fc6000f8e003f */
[----:B------:R-:W-:Y:S01]  /*8d30*/  VIADD R0, R0, -UR42 ;  /* 0x8000002a00007c36 */ /* 0x000fe20008000000 */
[----:B------:R-:W-:-:S04]  /*8d40*/  USHF.R.U32.HI UR4, URZ, 0x2, UR5 ;  /* 0x000000023f047899 */ /* 0x000fc80008011605 */
[----:B------:R-:W-:Y:S02]  /*8d50*/  UIMAD UR39, UR4, -0x5, UR39 ;  /* 0xfffffffb042778a4 */ /* 0x000fe4000f8e0227 */
[----:B------:R-:W-:Y:S01]  /*8d60*/  @UP2 ULOP3.LUT UR38, UR38, 0x1, UR4, 0x78, !UPT ;  /* 0x0000000126262892 */ /* 0x000fe2000f8e7804 */
[----:B------:R-:W-:Y:S11]  /*8d70*/  @P0 BRA `(.L_x_32) ;  /* 0x0000019400ac0947 */ /* 0x000ff60003800000 */
[----:B------:R-:W-:Y:S01]  /*8d80*/  FSETP.NEU.AND P1, PT, R16, RZ, PT ;  /* 0x000000ff1000720b */ /* 0x000fe20003f2d000 */
[----:B------:R-:W-:Y:S01]  /*8d90*/  ULDC.64 UR8, c[0x0][0x5c8] ;  /* 0x0001720000087ab9 */ /* 0x000fe20000000a00 */
[----:B------:R-:W-:Y:S01]  /*8da0*/  ISETP.GT.AND P0, PT, R3, RZ, PT ;  /* 0x000000ff0300720c */ /* 0x000fe20003f04270 */
[----:B------:R-:W-:Y:S01]  /*8db0*/  UIMAD UR4, UR7, UR8, URZ ;  /* 0x00000008070472a4 */ /* 0x000fe2000f8e023f */
[----:B------:R-:W-:Y:S01]  /*8dc0*/  MOV R10, UR9 ;  /* 0x00000009000a7c02 */ /* 0x000fe20008000f00 */
[----:B------:R-:W-:Y:S01]  /*8dd0*/  IMAD.WIDE.U32 R6, R222, UR8, R6 ;  /* 0x00000008de067c25 */ /* 0x000fe2000f8e0006 */
[----:B------:R-:W-:Y:S01]  /*8de0*/  BSSY B0, `(.L_x_32) ;  /* 0x0001964000007945 */ /* 0x000fe20003800000 */
[----:B------:R-:W-:Y:S02]  /*8df0*/  ISETP.GT.AND P2, PT, R0, RZ, P0 ;  /* 0x000000ff0000720c */ /* 0x000fe40000744270 */
[----:B------:R-:W-:-:S04]  /*8e00*/  IMAD R10, R222, R10, UR4 ;  /* 0x00000004de0a7e24 */ /* 0x000fc8000f8e020a */
[----:B------:R-:W-:Y:S01]  /*8e10*/  IMAD.IADD R10, R7, 0x1, R10 ;  /* 0x00000001070a7824 */ /* 0x000fe200078e020a */
[----:B------:R-:W-:Y:S06]  /*8e20*/  @!P1 BRA `(.L_x_33) ;  /* 0x0000011400549947 */ /* 0x000fec0003800000 */
[----:B------:R-:W0:Y:S01]  /*8e30*/  LDC.64 R218, c[0x0][0x5b8] ;  /* 0x00016e00ffda7b82 */ /* 0x000e220000000a00 */
[----:B------:R-:W2:Y:S01]  /*8e40*/  LDL.LU R11, [R1+0x180] ;  /* 0x00018000010b7983 */ /* 0x000ea20000300800 */
[----:B------:R-:W-:-:S06]  /*8e50*/  ULDC.64 UR4, c[0x0][0x5c0] ;  /* 0x0001700000047ab9 */ /* 0x000fcc0000000a00 */
[----:B------:R-:W1:Y:S08]  /*8e60*/  LDC.64 R20, c[0x0][0x5b0] ;  /* 0x00016c00ff147b82 */ /* 0x000e700000000a00 */
[----:B------:R-:W3:Y:S01]  /*8e70*/  LDC.64 R18, c[0x0][0x5a8] ;  /* 0x00016a00ff127b82 */ /* 0x000ee20000000a00 */
[C---:B0-----:R-:W-:Y:S02]  /*8e80*/  IMAD R4, R218.reuse, UR10, RZ ;  /* 0x0000000ada047c24 */ /* 0x041fe4000f8e02ff */
[----:B------:R-:W-:-:S04]  /*8e90*/  IMAD.WIDE.U32 R220, R218, UR43, R22 ;  /* 0x0000002bdadc7c25 */ /* 0x000fc8000f8e0016 */
[----:B------:R-:W-:Y:S02]  /*8ea0*/  IMAD R219, R219, UR43, R4 ;  /* 0x0000002bdbdb7c24 */ /* 0x000fe4000f8e0204 */
[----:B-1----:R-:W-:Y:S02]  /*8eb0*/  IMAD R7, R20, UR7, RZ ;  /* 0x0000000714077c24 */ /* 0x002fe4000f8e02ff */
[----:B------:R-:W-:Y:S02]  /*8ec0*/  IMAD.IADD R217, R221, 0x1, R219 ;  /* 0x00000001ddd97824 */ /* 0x000fe400078e02db */
[----:B------:R-:W-:Y:S02]  /*8ed0*/  IMAD.MOV.U32 R216, RZ, RZ, R220 ;  /* 0x000000ffffd87224 */ /* 0x000fe400078e00dc */
[C---:B------:R-:W-:Y:S02]  /*8ee0*/  IMAD R7, R222.reuse, R21, R7 ;  /* 0x00000015de077224 */ /* 0x040fe400078e0207 */
[----:B------:R-:W-:-:S04]  /*8ef0*/  IMAD.WIDE.U32 R4, R222, R20, R216 ;  /* 0x00000014de047225 */ /* 0x000fc800078e00d8 */
[----:B------:R-:W-:Y:S01]  /*8f00*/  IMAD.IADD R5, R5, 0x1, R7 ;  /* 0x0000000105057824 */ /* 0x000fe200078e0207 */
[----:B---3--:R-:W-:-:S04]  /*8f10*/  LEA R8, P1, R4, R18, 0x1 ;  /* 0x0000001204087211 */ /* 0x008fc800078208ff */
[----:B------:R-:W-:-:S05]  /*8f20*/  LEA.HI.X R9, R4, R19, R5, 0x1, P1 ;  /* 0x0000001304097211 */ /* 0x000fca00008f0c05 */
[----:B------:R0:W3:Y:S01]  /*8f30*/  @P2 LDG.E.LTC128B.U16 R12, desc[UR36][R8.64] ;  /* 0x00000024080c2981 */ /* 0x0000e2000c1e1520 */
[----:B------:R-:W-:Y:S01]  /*8f40*/  BSSY B1, `(.L_x_34) ;  /* 0x0000011000017945 */ /* 0x000fe20003800000 */
[----:B0-----:R-:W-:-:S04]  /*8f50*/  LEA R8, P1, R6, UR4, 0x1 ;  /* 0x0000000406087c11 */ /* 0x001fc8000f8208ff */
[----:B------:R-:W-:Y:S02]  /*8f60*/  LEA.HI.X R9, R6, UR5, R10, 0x1, P1 ;  /* 0x0000000506097c11 */ /* 0x000fe400088f0c0a */
[----:B---3--:R-:W-:-:S05]  /*8f70*/  SHF.L.U32 R4, R12, 0x10, RZ ;  /* 0x000000100c047819 */ /* 0x008fca00000006ff */
[----:B------:R-:W-:-:S04]  /*8f80*/  FMUL R4, R4, R16 ;  /* 0x0000001004047220 */ /* 0x000fc80000400000 */
[----:B--2---:R-:W-:-:S05]  /*8f90*/  FFMA R4, R11, R2, R4 ;  /* 0x000000020b047223 */ /* 0x004fca0000000004 */
[----:B------:R-:W-:-:S05]  /*8fa0*/  F2FP.BF16.F32.PACK_AB R4, RZ, R4 ;  /* 0x00000004ff04723e */ /* 0x000fca00000010ff */
[----:B------:R0:W-:Y:S02]  /*8fb0*/  @P2 STG.E.U16 desc[UR36][R8.64], R4 ;  /* 0x0000000408002986 */ /* 0x0001e4000c101524 */
[----:B0-----:R-:W-:-:S04]  /*8fc0*/  IMAD.WIDE.U32 R4, R222, R20, R22 ;  /* 0x00000014de047225 */ /* 0x001fc800078e0016 */
[----:B------:R-:W-:Y:S02]  /*8fd0*/  IMAD.IADD R5, R7, 0x1, R5 ;  /* 0x0000000107057824 */ /* 0x000fe400078e0205 */
[----:B------:R-:W-:-:S04]  /*8fe0*/  IMAD.WIDE.U32 R4, R218, UR43, R4 ;  /* 0x0000002bda047c25 */ /* 0x000fc8000f8e0004 */
[----:B------:R-:W-:Y:S01]  /*8ff0*/  IMAD.IADD R5, R219, 0x1, R5 ;  /* 0x00000001db057824 */ /* 0x000fe200078e0205 */
[----:B------:R-:W-:-:S04]  /*9000*/  LEA R10, P1, R4, R18, 0x1 ;  /* 0x00000012040a7211 */ /* 0x000fc800078208ff */
[----:B------:R-:W-:Y:S02]  /*9010*/  LEA.HI.X R11, R4, R19, R5, 0x1, P1 ;  /* 0x00000013040b7211 */ /* 0x000fe400008f0c05 */
[----:B------:R-:W-:-:S13]  /*9020*/  ISETP.GT.AND P1, PT, R0, 0x1, P0 ;  /* 0x000000010000780c */ /* 0x000fda0000724270 */
[----:B------:R-:W-:Y:S05]  /*9030*/  @!P1 BRA `(.L_x_35) ;  /* 0x0000000000049947 */ /* 0x000fea0003800000 */
[----:B------:R0:W5:Y:S02]  /*9040*/  LDG.E.LTC128B.U16 R12, desc[UR36][R10.64+0x2] ;  /* 0x000002240a0c7981 */ /* 0x000164000c1e1520 */
.L_x_35:
[----:B------:R-:W-:Y:S05]  /*9050*/  BSYNC B1 ;  /* 0x0000000000017941 */ /* 0x000fea0003800000 */
.L_x_34:
[----:B------:R-:W2:Y:S01]  /*9060*/  LDL.LU R5, [R1+0x184] ;  /* 0x0001840001057983 */ /* 0x000ea20000300800 */
[----:B-----5:R-:W-:Y:S01]  /*9070*/  IMAD.U32 R4, R12, 0x10000, RZ ;  /* 0x000100000c047824 */ /* 0x020fe200078e00ff */
[C---:B------:R-:W-:Y:S01]  /*9080*/  SHF.L.U64.HI R227, R20.reuse, 0x3, R21 ;  /* 0x0000000314e37819 */ /* 0x040fe20000010215 */
[----:B------:R-:W-:Y:S01]  /*9090*/  IMAD.SHL.U32 R226, R20, 0x8, RZ ;  /* 0x0000000814e27824 */ /* 0x000fe200078e00ff */
[----:B------:R-:W3:Y:S01]  /*90a0*/  LDL.LU R14, [R1+0x188] ;  /* 0x00018800010e7983 */ /* 0x000ee20000300800 */
[----:B------:R-:W-:-:S04]  /*90b0*/  FMUL R4, R4, R16 ;  /* 0x0000001004047220 */ /* 0x000fc80000400000 */
[----:B--2---:R-:W-:Y:S01]  /*90c0*/  FFMA R4, R5, R2, R4 ;  /* 0x0000000205047223 */ /* 0x004fe20000000004 */
[----:B------:R-:W-:-:S04]  /*90d0*/  @P1 MOV R5, R9 ;  /* 0x0000000900051202 */ /* 0x000fc80000000f00 */
[----:B------:R-:W-:-:S04]  /*90e0*/  F2FP.BF16.F32.PACK_AB R4, RZ, R4 ;  /* 0x00000004ff04723e */ /* 0x000fc800000010ff */
[----:B------:R-:W-:Y:S01]  /*90f0*/  PRMT R6, R4, 0x7610, R6 ;  /* 0x0000761004067816 */ /* 0x000fe20000000006 */
[----:B------:R-:W-:-:S05]  /*9100*/  @P1 IMAD.MOV.U32 R4, RZ, RZ, R8 ;  /* 0x000000ffff041224 */ /* 0x000fca00078e0008 */
[----:B------:R1:W-:Y:S01]  /*9110*/  @P1 STG.E.U16 desc[UR36][R4.64+0x2], R6 ;  /* 0x0000020604001986 */ /* 0x0003e2000c101524 */
[----:B------:R-:W-:-:S04]  /*9120*/  ISETP.GT.AND P1, PT, R3, 0x8, PT ;  /* 0x000000080300780c */ /* 0x000fc80003f24270 */
[----:B------:R-:W-:Y:S01]  /*9130*/  ISETP.GT.AND P2, PT, R0, RZ, P1 ;  /* 0x000000ff0000720c */ /* 0x000fe20000f44270 */
[----:B-1----:R-:W-:-:S04]  /*9140*/  IMAD.WIDE.U32 R4, R222, R20, R226 ;  /* 0x00000014de047225 */ /* 0x002fc800078e00e2 */
[----:B------:R-:W-:Y:S01]  /*9150*/  IMAD.IADD R13, R7, 0x1, R5 ;  /* 0x00000001070d7824 */ /* 0x000fe200078e0205 */
[----:B------:R-:W-:-:S05]  /*9160*/  IADD3 R5, P3, R220, R4, RZ ;  /* 0x00000004dc057210 */ /* 0x000fca0007f7e0ff */
[----:B------:R-:W-:Y:S01]  /*9170*/  IMAD.X R7, R13, 0x1, R217, P3 ;  /* 0x000000010d077824 */ /* 0x000fe200018e06d9 */
[----:B------:R-:W-:-:S04]  /*9180*/  LEA R6, P3, R5, R18, 0x1 ;  /* 0x0000001205067211 */ /* 0x000fc800078608ff */
[----:B------:R-:W-:-:S05]  /*9190*/  LEA.HI.X R7, R5, R19, R7, 0x1, P3 ;  /* 0x0000001305077211 */ /* 0x000fca00018f0c07 */
[----:B------:R1:W2:Y:S01]  /*91a0*/  @P2 LDG.E.LTC128B.U16 R12, desc[UR36][R6.64] ;  /* 0x00000024060c2981 */ /* 0x0002a2000c1e1520 */
[----:B------:R-:W-:Y:S01]  /*91b0*/  IADD3 R4, P3, R22, R4, RZ ;  /* 0x0000000416047210 */ /* 0x000fe20007f7e0ff */
[----:B------:R-:W-:Y:S01]  /*91c0*/  IMAD.U32 R229, RZ, RZ, UR8 ;  /* 0x00000008ffe57e24 */ /* 0x000fe2000f8e00ff */
[----:B------:R-:W-:Y:S01]  /*91d0*/  ISETP.GT.AND P4, PT, R0, 0x1, P1 ;  /* 0x000000010000780c */ /* 0x000fe20000f84270 */
[----:B------:R-:W-:Y:S01]  /*91e0*/  IMAD.U32 R228, RZ, RZ, UR9 ;  /* 0x00000009ffe47e24 */ /* 0x000fe2000f8e00ff */
[----:B------:R-:W-:Y:S01]  /*91f0*/  BSSY B1, `(.L_x_36) ;  /* 0x0000013000017945 */ /* 0x000fe20003800000 */
[----:B------:R-:W-:Y:S01]  /*9200*/  IMAD.X R5, R23, 0x1, R13, P3 ;  /* 0x0000000117057824 */ /* 0x000fe200018e060d */
[----:B------:R-:W-:Y:S01]  /*9210*/  SHF.L.U32 R229, R229, 0x4, RZ ;  /* 0x00000004e5e57819 */ /* 0x000fe200000006ff */
[----:B------:R-:W-:-:S05]  /*9220*/  IMAD.WIDE.U32 R4, R218, UR43, R4 ;  /* 0x0000002bda047c25 */ /* 0x000fca000f8e0004 */
[----:B------:R-:W-:Y:S02]  /*9230*/  IADD3 R5, R219, R5, RZ ;  /* 0x00000005db057210 */ /* 0x000fe40007ffe0ff */
[----:B-1----:R-:W-:-:S04]  /*9240*/  LEA R6, P3, R4, R18, 0x1 ;  /* 0x0000001204067211 */ /* 0x002fc800078608ff */
[----:B------:R-:W-:Y:S01]  /*9250*/  LEA.HI.X R7, R4, R19, R5, 0x1, P3 ;  /* 0x0000001304077211 */ /* 0x000fe200018f0c05 */
[----:B------:R-:W-:-:S05]  /*9260*/  IMAD.U32 R4, RZ, RZ, UR8 ;  /* 0x00000008ff047e24 */ /* 0x000fca000f8e00ff */
[----:B------:R-:W-:Y:S02]  /*9270*/  SHF.L.U64.HI R228, R4, 0x4, R228 ;  /* 0x0000000404e47819 */ /* 0x000fe400000102e4 */
[----:B------:R-:W-:Y:S01]  /*9280*/  IADD3 R4, P3, R229, R8, RZ ;  /* 0x00000008e5047210 */ /* 0x000fe20007f7e0ff */
[----:B--2---:R-:W-:-:S04]  /*9290*/  IMAD.U32 R5, R12, 0x10000, RZ ;  /* 0x000100000c057824 */ /* 0x004fc800078e00ff */
[----:B------:R-:W-:-:S04]  /*92a0*/  FMUL R5, R5, R16 ;  /* 0x0000001005057220 */ /* 0x000fc80000400000 */
[----:B---3--:R-:W-:-:S05]  /*92b0*/  FFMA R5, R14, R2, R5 ;  /* 0x000000020e057223 */ /* 0x008fca0000000005 */
[----:B------:R-:W-:-:S04]  /*92c0*/  F2FP.BF16.F32.PACK_AB R5, RZ, R5 ;  /* 0x00000005ff05723e */ /* 0x000fc800000010ff */
[----:B------:R-:W-:Y:S01]  /*92d0*/  PRMT R13, R5, 0x7610, R13 ;  /* 0x00007610050d7816 */ /* 0x000fe2000000000d */
[----:B------:R-:W-:-:S05]  /*92e0*/  IMAD.X R5, R228, 0x1, R9, P3 ;  /* 0x00000001e4057824 */ /* 0x000fca00018e0609 */
[----:B------:R1:W-:Y:S01]  /*92f0*/  @P2 STG.E.U16 desc[UR36][R4.64], R13 ;  /* 0x0000000d04002986 */ /* 0x0003e2000c101524 */
[----:B------:R-:W-:Y:S05]  /*9300*/  @!P4 BRA `(.L_x_37) ;  /* 0x000000000004c947 */ /* 0x000fea0003800000 */
[----:B------:R2:W5:Y:S02]  /*9310*/  LDG.E.LTC128B.U16 R12, desc[UR36][R6.64+0x2] ;  /* 0x00000224060c7981 */ /* 0x000564000c1e1520 */
.L_x_37:
[----:B------:R-:W-:Y:S05]  /*9320*/  BSYNC B1 ;  /* 0x0000000000017941 */ /* 0x000fea0003800000 */
.L_x_36:
[----:B------:R-:W3:Y:S01]  /*9330*/  LDL.LU R14, [R1+0x18c] ;  /* 0x00018c00010e7983 */ /* 0x000ee20000300800 */
[----:B-1---5:R-:W-:Y:S01]  /*9340*/  IMAD.U32 R13, R12, 0x10000, RZ ;  /* 0x000100000c0d7824 */ /* 0x022fe200078e00ff */
[----:B------:R-:W-:Y:S01]  /*9350*/  ISETP.GT.AND P2, PT, R0, 0x8, P0 ;  /* 0x000000080000780c */ /* 0x000fe20000744270 */
[----:B------:R-:W-:Y:S02]  /*9360*/  BSSY B1, `(.L_x_38) ;  /* 0x0000007000017945 */ /* 0x000fe40003800000 */
[----:B------:R-:W-:-:S04]  /*9370*/  FMUL R13, R13, R16 ;  /* 0x000000100d0d7220 */ /* 0x000fc80000400000 */
[----:B---3--:R-:W-:-:S05]  /*9380*/  FFMA R13, R14, R2, R13 ;  /* 0x000000020e0d7223 */ /* 0x008fca000000000d */
[----:B------:R-:W-:-:S05]  /*9390*/  F2FP.BF16.F32.PACK_AB R13, RZ, R13 ;  /* 0x0000000dff0d723e */ /* 0x000fca00000010ff */
[----:B------:R1:W-:Y:S01]  /*93a0*/  @P4 STG.E.U16 desc[UR36][R4.64+0x2], R13 ;  /* 0x0000020d04004986 */ /* 0x0003e2000c101524 */
[----:B------:R-:W-:Y:S05]  /*93b0*/  @!P2 BRA `(.L_x_39) ;  /* 0x000000000004a947 */ /* 0x000fea0003800000 */
[----:B------:R3:W5:Y:S02]  /*93c0*/  LDG.E.LTC128B.U16 R12, desc[UR36][R10.64+0x10] ;  /* 0x000010240a0c7981 */ /* 0x000764000c1e1520 */
.L_x_39:
[----:B------:R-:W-:Y:S05]  /*93d0*/  BSYNC B1 ;  /* 0x0000000000017941 */ /* 0x000fea0003800000 */
.L_x_38:
[----:B------:R-:W4:Y:S01]  /*93e0*/  LDL.LU R14, [R1+0x190] ;  /* 0x00019000010e7983 */ /* 0x000f220000300800 */
[----:B-1---5:R-:W-:Y:S01]  /*93f0*/  IMAD.U32 R13, R12, 0x10000, RZ ;  /* 0x000100000c0d7824 */ /* 0x022fe200078e00ff */
[----:B------:R-:W-:Y:S01]  /*9400*/  ISETP.GT.AND P3, PT, R0, 0x9, P0 ;  /* 0x000000090000780c */ /* 0x000fe20000764270 */
[----:B------:R-:W-:Y:S02]  /*9410*/  BSSY B1, `(.L_x_40) ;  /* 0x0000007000017945 */ /* 0x000fe40003800000 */
[----:B------:R-:W-:-:S04]  /*9420*/  FMUL R13, R13, R16 ;  /* 0x000000100d0d7220 */ /* 0x000fc80000400000 */
[----:B----4-:R-:W-:-:S05]  /*9430*/  FFMA R13, R14, R2, R13 ;  /* 0x000000020e0d7223 */ /* 0x010fca000000000d */
[----:B------:R-:W-:-:S05]  /*9440*/  F2FP.BF16.F32.PACK_AB R13, RZ, R13 ;  /* 0x0000000dff0d723e */ /* 0x000fca00000010ff */
[----:B------:R1:W-:Y:S01]  /*9450*/  @P2 STG.E.U16 desc[UR36][R8.64+0x10], R13 ;  /* 0x0000100d08002986 */ /* 0x0003e2000c101524 */
[----:B------:R-:W-:Y:S05]  /*9460*/  @!P3 BRA `(.L_x_41) ;  /* 0x000000000004b947 */ /* 0x000fea0003800000 */
[----:B------:R4:W5:Y:S02]  /*9470*/  LDG.E.LTC128B.U16 R12, desc[UR36][R10.64+0x12] ;  /* 0x000012240a0c7981 */ /* 0x000964000c1e1520 */
.L_x_41:
[----:B------:R-:W-:Y:S05]  /*9480*/  BSYNC B1 ;  /* 0x0000000000017941 */ /* 0x000fea0003800000 */
.L_x_40:
[----:B------:R-:W2:Y:S01]  /*9490*/  LDL.LU R14, [R1+0x194] ;  /* 0x00019400010e7983 */ /* 0x000ea20000300800 */
[----:B-1---5:R-:W-:Y:S01]  /*94a0*/  IMAD.U32 R13, R12, 0x10000, RZ ;  /* 0x000100000c0d7824 */ /* 0x022fe200078e00ff */
[----:B------:R-:W-:Y:S01]  /*94b0*/  ISETP.GT.AND P2, PT, R0, 0x8, P1 ;  /* 0x000000080000780c */ /* 0x000fe20000f44270 */
[----:B------:R-:W-:Y:S02]  /*94c0*/  BSSY B1, `(.L_x_42) ;  /* 0x0000007000017945 */ /* 0x000fe40003800000 */
[----:B------:R-:W-:-:S04]  /*94d0*/  FMUL R13, R13, R16 ;  /* 0x000000100d0d7220 */ /* 0x000fc80000400000 */
[----:B--2---:R-:W-:-:S05]  /*94e0*/  FFMA R13, R14, R2, R13 ;  /* 0x000000020e0d7223 */ /* 0x004fca000000000d */
[----:B------:R-:W-:-:S05]  /*94f0*/  F2FP.BF16.F32.PACK_AB R13, RZ, R13 ;  /* 0x0000000dff0d723e */ /* 0x000fca00000010ff */
[----:B------:R1:W-:Y:S01]  /*9500*/  @P3 STG.E.U16 desc[UR36][R8.64+0x12], R13 ;  /* 0x0000120d08003986 */ /* 0x0003e2000c101524 */
[----:B------:R-:W-:Y:S05]  /*9510*/  @!P2 BRA `(.L_x_43) ;  /* 0x000000000004a947 */ /* 0x000fea0003800000 */
[----:B------:R2:W5:Y:S02]  /*9520*/  LDG.E.LTC128B.U16 R12, desc[UR36][R6.64+0x10] ;  /* 0x00001024060c7981 */ /* 0x000564000c1e1520 */
.L_x_43:
[----:B------:R-:W-:Y:S05]  /*9530*/  BSYNC B1 ;  /* 0x0000000000017941 */ /* 0x000fea0003800000 */
.L_x_42:
[----:B------:R-:W3:Y:S01]  /*9540*/  LDL.LU R14, [R1+0x198] ;  /* 0x00019800010e7983 */ /* 0x000ee20000300800 */
[----:B-1---5:R-:W-:Y:S01]  /*9550*/  SHF.L.U32 R13, R12, 0x10, RZ ;  /* 0x000000100c0d7819 */ /* 0x022fe200000006ff */
[----:B------:R-:W-:Y:S01]  /*9560*/  BSSY B1, `(.L_x_44) ;  /* 0x0000008000017945 */ /* 0x000fe20003800000 */
[----:B------:R-:W-:-:S03]  /*9570*/  ISETP.GT.AND P3, PT, R0, 0x9, P1 ;  /* 0x000000090000780c */ /* 0x000fc60000f64270 */
[----:B------:R-:W-:-:S04]  /*9580*/  FMUL R13, R13, R16 ;  /* 0x000000100d0d7220 */ /* 0x000fc80000400000 */
[----:B---3--:R-:W-:-:S05]  /*9590*/  FFMA R13, R14, R2, R13 ;  /* 0x000000020e0d7223 */ /* 0x008fca000000000d */
[----:B------:R-:W-:-:S05]  /*95a0*/  F2FP.BF16.F32.PACK_AB R13, RZ, R13 ;  /* 0x0000000dff0d723e */ /* 0x000fca00000010ff */
[----:B------:R1:W-:Y:S01]  /*95b0*/  @P2 STG.E.U16 desc[UR36][R4.64+0x10], R13 ;  /* 0x0000100d04002986 */ /* 0x0003e2000c101524 */
[----:B------:R-:W-:Y:S05]  /*95c0*/  @!P3 BRA `(.L_x_45) ;  /* 0x000000000004b947 */ /* 0x000fea0003800000 */
[----:B------:R3:W5:Y:S02]  /*95d0*/  LDG.E.LTC128B.U16 R12, desc[UR36][R6.64+0x12] ;  /* 0x00001224060c7981 */ /* 0x000764000c1e1520 */
.L_x_45:
[----:B------:R-:W-:Y:S05]  /*95e0*/  BSYNC B1 ;  /* 0x0000000000017941 */ /* 0x000fea0003800000 */
.L_x_44:
        /* <DEDUP_REMOVED lines=10> */
.L_x_47:
[----:B------:R-:W-:Y:S05]  /*9690*/  BSYNC B1 ;  /* 0x0000000000017941 */ /* 0x000fea0003800000 */
.L_x_46:
        /* <DEDUP_REMOVED lines=10> */
.L_x_49:
[----:B------:R-:W-:Y:S05]  /*9740*/  BSYNC B1 ;  /* 0x0000000000017941 */ /* 0x000fea0003800000 */
.L_x_48:
        /* <DEDUP_REMOVED lines=10> */
.L_x_51:
[----:B------:R-:W-:Y:S05]  /*97f0*/  BSYNC B1 ;  /* 0x0000000000017941 */ /* 0x000fea0003800000 */
.L_x_50:
        /* <DEDUP_REMOVED lines=10> */
.L_x_53:
[----:B------:R-:W-:Y:S05]  /*98a0*/  BSYNC B1 ;  /* 0x0000000000017941 */ /* 0x000fea0003800000 */
.L_x_52:
[----:B------:R-:W2:Y:S01]  /*98b0*/  LDL.LU R14, [R1+0x1ac] ;  /* 0x0001ac00010e7983 */ /* 0x000ea20000300800 */
[----:B-1---5:R-:W-:Y:S01]  /*98c0*/  SHF.L.U32 R13, R12, 0x10, RZ ;  /* 0x000000100c0d7819 */ /* 0x022fe200000006ff */
[----:B------:R-:W-:Y:S01]  /*98d0*/  BSSY B1, `(.L_x_54) ;  /* 0x0000008000017945 */ /* 0x000fe20003800000 */
[----:B------:R-:W-:-:S03]  /*98e0*/  ISETP.GT.AND P2, PT, R0, 0x18, P0 ;  /* 0x000000180000780c */ /* 0x000fc60000744270 */
[----:B------:R-:W-:-:S04]  /*98f0*/  FMUL R13, R13, R16 ;  /* 0x000000100d0d7220 */ /* 0x000fc80000400000 */
[----:B--2---:R-:W-:-:S05]  /*9900*/  FFMA R13, R14, R2, R13 ;  /* 0x000000020e0d7223 */ /* 0x004fca000000000d */
[----:B------:R-:W-:-:S05]  /*9910*/  F2FP.BF16.F32.PACK_AB R13, RZ, R13 ;  /* 0x0000000dff0d723e */ /* 0x000fca00000010ff */
[----:B------:R1:W-:Y:S01]  /*9920*/  @P3 STG.E.U16 desc[UR36][R4.64+0x22], R13 ;  /* 0x0000220d04003986 */ /* 0x0003e2000c101524 */
[----:B------:R-:W-:Y:S05]  /*9930*/  @!P2 BRA `(.L_x_55) ;  /* 0x000000000004a947 */ /* 0x000fea0003800000 */
[----:B------:R2:W5:Y:S02]  /*9940*/  LDG.E.LTC128B.U16 R12, desc[UR36][R10.64+0x30] ;  /* 0x000030240a0c7981 */ /* 0x000564000c1e1520 */
.L_x_55:
[----:B------:R-:W-:Y:S05]  /*9950*/  BSYNC B1 ;  /* 0x0000000000017941 */ /* 0x000fea0003800000 */
.L_x_54:
        /* <DEDUP_REMOVED lines=10> */
.L_x_57:
[----:B------:R-:W-:Y:S05]  /*9a00*/  BSYNC B1 ;  /* 0x0000000000017941 */ /* 0x000fea0003800000 */
.L_x_56:
        /* <DEDUP_REMOVED lines=10> */
.L_x_59:
[----:B------:R-:W-:Y:S05]  /*9ab0*/  BSYNC B1 ;  /* 0x0000000000017941 */ /* 0x000fea0003800000 */
.L_x_58:
        /* <DEDUP_REMOVED lines=10> */
.L_x_61:
[----:B------:R-:W-:Y:S05]  /*9b60*/  BSYNC B1 ;  /* 0x0000000000017941 */ /* 0x000fea0003800000 */
.L_x_60:
        /* <DEDUP_REMOVED lines=10> */
.L_x_63:
[----:B------:R-:W-:Y:S05]  /*9c10*/  BSYNC B1 ;  /* 0x0000000000017941 */ /* 0x000fea0003800000 */
.L_x_62:
        /* <DEDUP_REMOVED lines=10> */
.L_x_65:
[----:B------:R-:W-:Y:S05]  /*9cc0*/  BSYNC B1 ;  /* 0x0000000000017941 */ /* 0x000fea0003800000 */
.L_x_64:
        /* <DEDUP_REMOVED lines=10> */
.L_x_67:
[----:B------:R-:W-:Y:S05]  /*9d70*/  BSYNC B1 ;  /* 0x0000000000017941 */ /* 0x000fea0003800000 */
.L_x_66:
        /* <DEDUP_REMOVED lines=10> */
.L_x_69:
[----:B------:R-:W-:Y:S05]  /*9e20*/  BSYNC B1 ;  /* 0x0000000000017941 */ /* 0x000fea0003800000 */
.L_x_68:
        /* <DEDUP_REMOVED lines=10> */
.L_x_71:
[----:B------:R-:W-:Y:S05]  /*9ed0*/  BSYNC B1 ;  /* 0x0000000000017941 */ /* 0x000fea0003800000 */
.L_x_70:
        /* <DEDUP_REMOVED lines=10> */
.L_x_73:
[----:B------:R-:W-:Y:S05]  /*9f80*/  BSYNC B1 ;  /* 0x0000000000017941 */ /* 0x000fea0003800000 */
.L_x_72:
        /* <DEDUP_REMOVED lines=10> */
.L_x_75:
[----:B------:R-:W-:Y:S05]  /*a030*/  BSYNC B1 ;  /* 0x0000000000017941 */ /* 0x000fea0003800000 */
.L_x_74:
        /* <DEDUP_REMOVED lines=10> */
.L_x_77:
[----:B------:R-:W-:Y:S05]  /*a0e0*/  BSYNC B1 ;  /* 0x0000000000017941 */ /* 0x000fea0003800000 */
.L_x_76:
        /* <DEDUP_REMOVED lines=10> */
.L_x_79:
[----:B------:R-:W-:Y:S05]  /*a190*/  BSYNC B1 ;  /* 0x0000000000017941 */ /* 0x000fea0003800000 */
.L_x_78:
        /* <DEDUP_REMOVED lines=10> */
.L_x_81:
[----:B------:R-:W-:Y:S05]  /*a240*/  BSYNC B1 ;  /* 0x0000000000017941 */ /* 0x000fea0003800000 */
.L_x_80:
        /* <DEDUP_REMOVED lines=10> */
.L_x_83:
[----:B------:R-:W-:Y:S05]  /*a2f0*/  BSYNC B1 ;  /* 0x0000000000017941 */ /* 0x000fea0003800000 */
.L_x_82:
        /* <DEDUP_REMOVED lines=10> */
.L_x_85:
[----:B------:R-:W-:Y:S05]  /*a3a0*/  BSYNC B1 ;  /* 0x0000000000017941 */ /* 0x000fea0003800000 */
.L_x_84:
        /* <DEDUP_REMOVED lines=10> */
.L_x_87:
[----:B------:R-:W-:Y:S05]  /*a450*/  BSYNC B1 ;  /* 0x0000000000017941 */ /* 0x000fea0003800000 */
.L_x_86:
        /* <DEDUP_REMOVED lines=10> */
.L_x_89:
[----:B------:R-:W-:Y:S05]  /*a500*/  BSYNC B1 ;  /* 0x0000000000017941 */ /* 0x000fea0003800000 */
.L_x_88:
        /* <DEDUP_REMOVED lines=10> */
.L_x_91:
[----:B------:R-:W-:Y:S05]  /*a5b0*/  BSYNC B1 ;  /* 0x0000000000017941 */ /* 0x000fea0003800000 */
.L_x_90:
        /* <DEDUP_REMOVED lines=10> */
.L_x_93:
[----:B------:R-:W-:Y:S05]  /*a660*/  BSYNC B1 ;  /* 0x0000000000017941 */ /* 0x000fea0003800000 */
.L_x_92:
        /* <DEDUP_REMOVED lines=10> */
.L_x_95:
[----:B------:R-:W-:Y:S05]  /*a710*/  BSYNC B1 ;  /* 0x0000000000017941 */ /* 0x000fea0003800000 */
.L_x_94:
        /* <DEDUP_REMOVED lines=10> */
.L_x_97:
[----:B------:R-:W-:Y:S05]  /*a7c0*/  BSYNC B1 ;  /* 0x0000000000017941 */ /* 0x000fea0003800000 */
.L_x_96:
        /* <DEDUP_REMOVED lines=10> */
.L_x_99:
[----:B------:R-:W-:Y:S05]  /*a870*/  BSYNC B1 ;  /* 0x0000000000017941 */ /* 0x000fea0003800000 */
.L_x_98:
        /* <DEDUP_REMOVED lines=10> */
.L_x_101:
[----:B------:R-:W-:Y:S05]  /*a920*/  BSYNC B1 ;  /* 0x0000000000017941 */ /* 0x000fea0003800000 */
.L_x_100:
        /* <DEDUP_REMOVED lines=10> */
.L_x_103:
[----:B------:R-:W-:Y:S05]  /*a9d0*/  BSYNC B1 ;  /* 0x0000000000017941 */ /* 0x000fea0003800000 */
.L_x_102:
        /* <DEDUP_REMOVED lines=10> */
.L_x_105:
[----:B------:R-:W-:Y:S05]  /*aa80*/  BSYNC B1 ;  /* 0x0000000000017941 */ /* 0x000fea0003800000 */
.L_x_104:
        /* <DEDUP_REMOVED lines=10> */
.L_x_107:
[----:B------:R-:W-:Y:S05]  /*ab30*/  BSYNC B1 ;  /* 0x0000000000017941 */ /* 0x000fea0003800000 */
.L_x_106:
        /* <DEDUP_REMOVED lines=10> */
.L_x_109:
[----:B------:R-:W-:Y:S05]  /*abe0*/  BSYNC B1 ;  /* 0x0000000000017941 */ /* 0x000fea0003800000 */
.L_x_108:
        /* <DEDUP_REMOVED lines=10> */
.L_x_111:
[----:B------:R-:W-:Y:S05]  /*ac90*/  BSYNC B1 ;  /* 0x0000000000017941 */ /* 0x000fea0003800000 */
.L_x_110:
        /* <DEDUP_REMOVED lines=10> */
.L_x_113:
[----:B------:R-:W-:Y:S05]  /*ad40*/  BSYNC B1 ;  /* 0x0000000000017941 */ /* 0x000fea0003800000 */
.L_x_112:
        /* <DEDUP_REMOVED lines=10> */
.L_x_115:
[----:B------:R-:W-:Y:S05]  /*adf0*/  BSYNC B1 ;  /* 0x0000000000017941 */ /* 0x000fea0003800000 */
.L_x_114:
        /* <DEDUP_REMOVED lines=10> */
.L_x_117:
[----:B------:R-:W-:Y:S05]  /*aea0*/  BSYNC B1 ;  /* 0x0000000000017941 */ /* 0x000fea0003800000 */
.L_x_116:
        /* <DEDUP_REMOVED lines=10> */
.L_x_119:
[----:B------:R-:W-:Y:S05]  /*af50*/  BSYNC B1 ;  /* 0x0000000000017941 */ /* 0x000fea0003800000 */
.L_x_118:
        /* <DEDUP_REMOVED lines=10> */
.L_x_121:
[----:B------:R-:W-:Y:S05]  /*b000*/  BSYNC B1 ;  /* 0x0000000000017941 */ /* 0x000fea0003800000 */
.L_x_120:
        /* <DEDUP_REMOVED lines=10> */
.L_x_123:
[----:B------:R-:W-:Y:S05]  /*b0b0*/  BSYNC B1 ;  /* 0x0000000000017941 */ /* 0x000fea0003800000 */
.L_x_122:
        /* <DEDUP_REMOVED lines=10> */
.L_x_125:
[----:B------:R-:W-:Y:S05]  /*b160*/  BSYNC B1 ;  /* 0x0000000000017941 */ /* 0x000fea0003800000 */
.L_x_124:
        /* <DEDUP_REMOVED lines=10> */
.L_x_127:
[----:B------:R-:W-:Y:S05]  /*b210*/  BSYNC B1 ;  /* 0x0000000000017941 */ /* 0x000fea0003800000 */
.L_x_126:
        /* <DEDUP_REMOVED lines=10> */
.L_x_129:
[----:B------:R-:W-:Y:S05]  /*b2c0*/  BSYNC B1 ;  /* 0x0000000000017941 */ /* 0x000fea0003800000 */
.L_x_128:
        /* <DEDUP_REMOVED lines=10> */
.L_x_131:
[----:B------:R-:W-:Y:S05]  /*b370*/  BSYNC B1 ;  /* 0x0000000000017941 */ /* 0x000fea0003800000 */
.L_x_130:
        /* <DEDUP_REMOVED lines=10> */
.L_x_133:
[----:B------:R-:W-:Y:S05]  /*b420*/  BSYNC B1 ;  /* 0x0000000000017941 */ /* 0x000fea0003800000 */
.L_x_132:
        /* <DEDUP_REMOVED lines=10> */
.L_x_135:
[----:B------:R-:W-:Y:S05]  /*b4d0*/  BSYNC B1 ;  /* 0x0000000000017941 */ /* 0x000fea0003800000 */
.L_x_134:
        /* <DEDUP_REMOVED lines=10> */
.L_x_137:
[----:B------:R-:W-:Y:S05]  /*b580*/  BSYNC B1 ;  /* 0x0000000000017941 */ /* 0x000fea0003800000 */
.L_x_136:
        /* <DEDUP_REMOVED lines=10> */
.L_x_139:
[----:B------:R-:W-:Y:S05]  /*b630*/  BSYNC B1 ;  /* 0x0000000000017941 */ /* 0x000fea0003800000 */
.L_x_138:
        /* <DEDUP_REMOVED lines=10> */
.L_x_141:
[----:B------:R-:W-:Y:S05]  /*b6e0*/  BSYNC B1 ;  /* 0x0000000000017941 */ /* 0x000fea0003800000 */
.L_x_140:
        /* <DEDUP_REMOVED lines=10> */
.L_x_143:
[----:B------:R-:W-:Y:S05]  /*b790*/  BSYNC B1 ;  /* 0x0000000000017941 */ /* 0x000fea0003800000 */
.L_x_142:
        /* <DEDUP_REMOVED lines=10> */
.L_x_145:
[----:B------:R-:W-:Y:S05]  /*b840*/  BSYNC B1 ;  /* 0x0000000000017941 */ /* 0x000fea0003800000 */
.L_x_144:
        /* <DEDUP_REMOVED lines=10> */
.L_x_147:
[----:B------:R-:W-:Y:S05]  /*b8f0*/  BSYNC B1 ;  /* 0x0000000000017941 */ /* 0x000fea0003800000 */
.L_x_146:
        /* <DEDUP_REMOVED lines=10> */
.L_x_149:
[----:B------:R-:W-:Y:S05]  /*b9a0*/  BSYNC B1 ;  /* 0x0000000000017941 */ /* 0x000fea0003800000 */
.L_x_148:
        /* <DEDUP_REMOVED lines=10> */
.L_x_151:
[----:B------:R-:W-:Y:S05]  /*ba50*/  BSYNC B1 ;  /* 0x0000000000017941 */ /* 0x000fea0003800000 */
.L_x_150:
        /* <DEDUP_REMOVED lines=10> */
.L_x_153:
[----:B------:R-:W-:Y:S05]  /*bb00*/  BSYNC B1 ;  /* 0x0000000000017941 */ /* 0x000fea0003800000 */
.L_x_152:
        /* <DEDUP_REMOVED lines=10> */
.L_x_155:
[----:B------:R-:W-:Y:S05]  /*bbb0*/  BSYNC B1 ;  /* 0x0000000000017941 */ /* 0x000fea0003800000 */
.L_x_154:
        /* <DEDUP_REMOVED lines=10> */
.L_x_157:
[----:B------:R-:W-:Y:S05]  /*bc60*/  BSYNC B1 ;  /* 0x0000000000017941 */ /* 0x000fea0003800000 */
.L_x_156:
        /* <DEDUP_REMOVED lines=10> */
.L_x_159:
[----:B------:R-:W-:Y:S05]  /*bd10*/  BSYNC B1 ;  /* 0x0000000000017941 */ /* 0x000fea0003800000 */
.L_x_158:
        /* <DEDUP_REMOVED lines=10> */
.L_x_161:
[----:B------:R-:W-:Y:S05]  /*bdc0*/  BSYNC B1 ;  /* 0x0000000000017941 */ /* 0x000fea0003800000 */
.L_x_160:
        /* <DEDUP_REMOVED lines=10> */
.L_x_163:
[----:B------:R-:W-:Y:S05]  /*be70*/  BSYNC B1 ;  /* 0x0000000000017941 */ /* 0x000fea0003800000 */
.L_x_162:
        /* <DEDUP_REMOVED lines=10> */
.L_x_165:
[----:B------:R-:W-:Y:S05]  /*bf20*/  BSYNC B1 ;  /* 0x0000000000017941 */ /* 0x000fea0003800000 */
.L_x_164:
        /* <DEDUP_REMOVED lines=10> */
.L_x_167:
[----:B------:R-:W-:Y:S05]  /*bfd0*/  BSYNC B1 ;  /* 0x0000000000017941 */ /* 0x000fea0003800000 */
.L_x_166:
        /* <DEDUP_REMOVED lines=10> */
.L_x_169:
[----:B------:R-:W-:Y:S05]  /*c080*/  BSYNC B1 ;  /* 0x0000000000017941 */ /* 0x000fea0003800000 */
.L_x_168:
        /* <DEDUP_REMOVED lines=10> */
.L_x_171:
[----:B------:R-:W-:Y:S05]  /*c130*/  BSYNC B1 ;  /* 0x0000000000017941 */ /* 0x000fea0003800000 */
.L_x_170:
        /* <DEDUP_REMOVED lines=10> */
.L_x_173:
[----:B------:R-:W-:Y:S05]  /*c1e0*/  BSYNC B1 ;  /* 0x0000000000017941 */ /* 0x000fea0003800000 */
.L_x_172:
        /* <DEDUP_REMOVED lines=10> */
.L_x_175:
[----:B------:R-:W-:Y:S05]  /*c290*/  BSYNC B1 ;  /* 0x0000000000017941 */ /* 0x000fea0003800000 */
.L_x_174:
        /* <DEDUP_REMOVED lines=10> */
.L_x_177:
[----:B------:R-:W-:Y:S05]  /*c340*/  BSYNC B1 ;  /* 0x0000000000017941 */ /* 0x000fea0003800000 */
.L_x_176:
        /* <DEDUP_REMOVED lines=10> */
.L_x_179:
[----:B------:R-:W-:Y:S05]  /*c3f0*/  BSYNC B1 ;  /* 0x0000000000017941 */ /* 0x000fea0003800000 */
.L_x_178:
        /* <DEDUP_REMOVED lines=10> */
.L_x_181:
[----:B------:R-:W-:Y:S05]  /*c4a0*/  BSYNC B1 ;  /* 0x0000000000017941 */ /* 0x000fea0003800000 */
.L_x_180:
        /* <DEDUP_REMOVED lines=10> */
.L_x_183:
[----:B------:R-:W-:Y:S05]  /*c550*/  BSYNC B1 ;  /* 0x0000000000017941 */ /* 0x000fea0003800000 */
.L_x_182:
        /* <DEDUP_REMOVED lines=10> */
.L_x_185:
[----:B------:R-:W-:Y:S05]  /*c600*/  BSYNC B1 ;  /* 0x0000000000017941 */ /* 0x000fea0003800000 */
.L_x_184:
        /* <DEDUP_REMOVED lines=10> */
.L_x_187:
[----:B------:R-:W-:Y:S05]  /*c6b0*/  BSYNC B1 ;  /* 0x0000000000017941 */ /* 0x000fea0003800000 */
.L_x_186:
        /* <DEDUP_REMOVED lines=10> */
.L_x_189:
[----:B------:R-:W-:Y:S05]  /*c760*/  BSYNC B1 ;  /* 0x0000000000017941 */ /* 0x000fea0003800000 */
.L_x_188:
        /* <DEDUP_REMOVED lines=10> */
.L_x_191:
[----:B------:R-:W-:Y:S05]  /*c810*/  BSYNC B1 ;  /* 0x0000000000017941 */ /* 0x000fea0003800000 */
.L_x_190:
        /* <DEDUP_REMOVED lines=10> */
.L_x_193:
[----:B------:R-:W-:Y:S05]  /*c8c0*/  BSYNC B1 ;  /* 0x0000000000017941 */ /* 0x000fea0003800000 */
.L_x_192:
        /* <DEDUP_REMOVED lines=10> */
.L_x_195:
[----:B------:R-:W-:Y:S05]  /*c970*/  BSYNC B1 ;  /* 0x0000000000017941 */ /* 0x000fea0003800000 */
.L_x_194:
        /* <DEDUP_REMOVED lines=10> */
.L_x_197:
[----:B------:R-:W-:Y:S05]  /*ca20*/  BSYNC B1 ;  /* 0x0000000000017941 */ /* 0x000fea0003800000 */
.L_x_196:
        /* <DEDUP_REMOVED lines=10> */
.L_x_199:
[----:B------:R-:W-:Y:S05]  /*cad0*/  BSYNC B1 ;  /* 0x0000000000017941 */ /* 0x000fea0003800000 */
.L_x_198:
        /* <DEDUP_REMOVED lines=10> */
.L_x_201:
[----:B------:R-:W-:Y:S05]  /*cb80*/  BSYNC B1 ;  /* 0x0000000000017941 */ /* 0x000fea0003800000 */
.L_x_200:
        /* <DEDUP_REMOVED lines=10> */
.L_x_203:
[----:B------:R-:W-:Y:S05]  /*cc30*/  BSYNC B1 ;  /* 0x0000000000017941 */ /* 0x000fea0003800000 */
.L_x_202:
        /* <DEDUP_REMOVED lines=10> */
.L_x_205:
[----:B------:R-:W-:Y:S05]  /*cce0*/  BSYNC B1 ;  /* 0x0000000000017941 */ /* 0x000fea0003800000 */
.L_x_204:
        /* <DEDUP_REMOVED lines=10> */
.L_x_207:
[----:B------:R-:W-:Y:S05]  /*cd90*/  BSYNC B1 ;  /* 0x0000000000017941 */ /* 0x000fea0003800000 */
.L_x_206:
        /* <DEDUP_REMOVED lines=10> */
.L_x_209:
[----:B------:R-:W-:Y:S05]  /*ce40*/  BSYNC B1 ;  /* 0x0000000000017941 */ /* 0x000fea0003800000 */
.L_x_208:
        /* <DEDUP_REMOVED lines=10> */
.L_x_211:
[----:B------:R-:W-:Y:S05]  /*cef0*/  BSYNC B1 ;  /* 0x0000000000017941 */ /* 0x000fea0003800000 */
.L_x_210:
        /* <DEDUP_REMOVED lines=10> */
.L_x_213:
[----:B------:R-:W-:Y:S05]  /*cfa0*/  BSYNC B1 ;  /* 0x0000000000017941 */ /* 0x000fea0003800000 */
.L_x_212:
        /* <DEDUP_REMOVED lines=10> */
.L_x_215:
[----:B------:R-:W-:Y:S05]  /*d050*/  BSYNC B1 ;  /* 0x0000000000017941 */ /* 0x000fea0003800000 */
.L_x_214:
        /* <DEDUP_REMOVED lines=10> */
.L_x_217:
[----:B------:R-:W-:Y:S05]  /*d100*/  BSYNC B1 ;  /* 0x0000000000017941 */ /* 0x000fea0003800000 */
.L_x_216:
[----:B-1----:R-:W2:Y:S02]  /*d110*/  LDL.LU R13, [R1+0x2f4] ;  /* 0x0002f400010d7983 */ /* 0x002ea40000300800 */
[----:B0-2345:R-:W-:Y:S01]  /*d120*/  IMAD.U32 R10, R12, 0x10000, RZ ;  /* 0x000100000c0a7824 */ /* 0x03dfe200078e00ff */
[----:B------:R-:W-:Y:S01]  /*d130*/  ISETP.GT.AND P2, PT, R0, 0xb8, P1 ;  /* 0x000000b80000780c */ /* 0x000fe20000f44270 */
[----:B------:R-:W-:Y:S02]  /*d140*/  BSSY B1, `(.L_x_218) ;  /* 0x0000009000017945 */ /* 0x000fe40003800000 */
[----:B------:R-:W-:-:S04]  /*d150*/  FMUL R10, R10, R16 ;  /* 0x000000100a0a7220 */ /* 0x000fc80000400000 */
[----:B------:R-:W-:-:S05]  /*d160*/  FFMA R10, R13, R2, R10 ;  /* 0x000000020d0a7223 */ /* 0x000fca000000000a */
[----:B------:R-:W-:-:S04]  /*d170*/  F2FP.BF16.F32.PACK_AB R10, RZ, R10 ;  /* 0x0000000aff0a723e */ /* 0x000fc800000010ff */
[----:B------:R-:W-:Y:S02]  /*d180*/  PRMT R11, R10, 0x7610, R11 ;  /* 0x000076100a0b7816 */ /* 0x000fe4000000000b */
[----:B------:R-:W-:-:S03]  /*d190*/  PRMT R10, R12, 0x7610, R10 ;  /* 0x000076100c0a7816 */ /* 0x000fc6000000000a */
[----:B------:R0:W-:Y:S01]  /*d1a0*/  @P0 STG.E.U16 desc[UR36][R8.64+0x172], R11 ;  /* 0x0001720b08000986 */ /* 0x0001e2000c101524 */
[----:B------:R-:W-:Y:S05]  /*d1b0*/  @!P2 BRA `(.L_x_219) ;  /* 0x000000000004a947 */ /* 0x000fea0003800000 */
[----:B------:R1:W5:Y:S02]  /*d1c0*/  LDG.E.LTC128B.U16 R10, desc[UR36][R6.64+0x170] ;  /* 0x00017024060a7981 */ /* 0x000364000c1e1520 */
.L_x_219:
[----:B------:R-:W-:Y:S05]  /*d1d0*/  BSYNC B1 ;  /* 0x0000000000017941 */ /* 0x000fea0003800000 */
.L_x_218:
[----:B------:R-:W2:Y:S01]  /*d1e0*/  LDL.LU R13, [R1+0x2f8] ;  /* 0x0002f800010d7983 */ /* 0x000ea20000300800 */
[----:B0----5:R-:W-:Y:S01]  /*d1f0*/  IMAD.U32 R11, R10, 0x10000, RZ ;  /* 0x000100000a0b7824 */ /* 0x021fe200078e00ff */
[----:B------:R-:W-:Y:S01]  /*d200*/  ISETP.GT.AND P1, PT, R0, 0xb9, P1 ;  /* 0x000000b90000780c */ /* 0x000fe20000f24270 */
[----:B------:R-:W-:Y:S01]  /*d210*/  BSSY B1, `(.L_x_220) ;  /* 0x000000a000017945 */ /* 0x000fe20003800000 */
[----:B------:R-:W-:Y:S01]  /*d220*/  PRMT R12, R10, 0x7610, R12 ;  /* 0x000076100a0c7816 */ /* 0x000fe2000000000c */
[----:B------:R-:W-:-:S04]  /*d230*/  FMUL R11, R11, R16 ;  /* 0x000000100b0b7220 */ /* 0x000fc80000400000 */
[----:B--2---:R-:W-:Y:S01]  /*d240*/  FFMA R11, R13, R2, R11 ;  /* 0x000000020d0b7223 */ /* 0x004fe2000000000b */
[----:B------:R-:W-:-:S04]  /*d250*/  IADD3 R13, P0, R222, 0x80, RZ ;  /* 0x00000080de0d7810 */ /* 0x000fc80007f1e0ff */
[----:B------:R-:W-:Y:S01]  /*d260*/  F2FP.BF16.F32.PACK_AB R11, RZ, R11 ;  /* 0x0000000bff0b723e */ /* 0x000fe200000010ff */
[----:B------:R-:W-:-:S04]  /*d270*/  IMAD.X R14, RZ, RZ, UR7, P0 ;  /* 0x00000007ff0e7e24 */ /* 0x000fc800080e06ff */
[----:B------:R0:W-:Y:S01]  /*d280*/  @P2 STG.E.U16 desc[UR36][R4.64+0x170], R11 ;  /* 0x0001700b04002986 */ /* 0x0001e2000c101524 */
[----:B------:R-:W-:Y:S05]  /*d290*/  @!P1 BRA `(.L_x_221) ;  /* 0x0000000000049947 */ /* 0x000fea0003800000 */
[----:B------:R2:W5:Y:S02]  /*d2a0*/  LDG.E.LTC128B.U16 R12, desc[UR36][R6.64+0x172] ;  /* 0x00017224060c7981 */ /* 0x000564000c1e1520 */
.L_x_221:
[----:B------:R-:W-:Y:S05]  /*d2b0*/  BSYNC B1 ;  /* 0x0000000000017941 */ /* 0x000fea0003800000 */
.L_x_220:
[----:B------:R-:W3:Y:S01]  /*d2c0*/  LDL.LU R10, [R1+0x2fc] ;  /* 0x0002fc00010a7983 */ /* 0x000ee20000300800 */
[----:B-12--5:R-:W-:Y:S01]  /*d2d0*/  SHF.L.U32 R6, R12, 0x10, RZ ;  /* 0x000000100c067819 */ /* 0x026fe200000006ff */
[----:B------:R-:W-:Y:S01]  /*d2e0*/  IMAD R14, R14, R20, RZ ;  /* 0x000000140e0e7224 */ /* 0x000fe200078e02ff */
[----:B------:R-:W-:Y:S01]  /*d2f0*/  ISETP.GT.AND P0, PT, R3, 0x80, PT ;  /* 0x000000800300780c */ /* 0x000fe20003f04270 */
[----:B------:R-:W2:Y:S02]  /*d300*/  LDL.LU R223, [R1] ;  /* 0x0000000001df7983 */ /* 0x000ea40000300800 */
[----:B0-----:R-:W-:Y:S01]  /*d310*/  FMUL R11, R6, R16 ;  /* 0x00000010060b7220 */ /* 0x001fe20000400000 */
[C---:B------:R-:W-:Y:S01]  /*d320*/  IMAD R14, R13.reuse, R21, R14 ;  /* 0x000000150d0e7224 */ /* 0x040fe200078e020e */
[----:B------:R-:W-:Y:S01]  /*d330*/  ISETP.GT.AND P4, PT, R0, RZ, P0 ;  /* 0x000000ff0000720c */ /* 0x000fe20000784270 */
[----:B------:R-:W-:-:S04]  /*d340*/  IMAD.WIDE.U32 R6, R13, R20, R216 ;  /* 0x000000140d067225 */ /* 0x000fc800078e00d8 */
[----:B------:R-:W-:Y:S02]  /*d350*/  IMAD.IADD R15, R7, 0x1, R14 ;  /* 0x00000001070f7824 */ /* 0x000fe400078e020e */
[----:B---3--:R-:W-:Y:S01]  /*d360*/  FFMA R11, R10, R2, R11 ;  /* 0x000000020a0b7223 */ /* 0x008fe2000000000b */
[----:B------:R-:W-:-:S04]  /*d370*/  LEA R10, P2, R6, R18, 0x1 ;  /* 0x00000012060a7211 */ /* 0x000fc800078408ff */
[----:B------:R-:W-:Y:S02]  /*d380*/  F2FP.BF16.F32.PACK_AB R7, RZ, R11 ;  /* 0x0000000bff07723e */ /* 0x000fe400000010ff */
[----:B------:R-:W-:-:S03]  /*d390*/  LEA.HI.X R11, R6, R19, R15, 0x1, P2 ;  /* 0x00000013060b7211 */ /* 0x000fc600010f0c0f */
[----:B------:R0:W-:Y:S04]  /*d3a0*/  @P1 STG.E.U16 desc[UR36][R4.64+0x172], R7 ;  /* 0x0001720704001986 */ /* 0x0001e8000c101524 */
[----:B------:R1:W3:Y:S01]  /*d3b0*/  @P4 LDG.E.LTC128B.U16 R12, desc[UR36][R10.64] ;  /* 0x000000240a0c4981 */ /* 0x0002e2000c1e1520 */
[----:B------:R-:W-:Y:S01]  /*d3c0*/  USHF.L.U64.HI UR4, UR8, 0x8, UR9 ;  /* 0x0000000808047899 */ /* 0x000fe20008010209 */
[----:B------:R-:W-:Y:S01]  /*d3d0*/  ISETP.GT.AND P2, PT, R0, 0x1, P0 ;  /* 0x000000010000780c */ /* 0x000fe20000744270 */
[----:B------:R-:W-:Y:S01]  /*d3e0*/  BSSY B1, `(.L_x_222) ;  /* 0x0000011000017945 */ /* 0x000fe20003800000 */
[----:B0-----:R-:W-:-:S04]  /*d3f0*/  IMAD.WIDE.U32 R4, R13, R20, R22 ;  /* 0x000000140d047225 */ /* 0x001fc800078e0016 */
[----:B------:R-:W-:Y:S02]  /*d400*/  IMAD.IADD R5, R14, 0x1, R5 ;  /* 0x000000010e057824 */ /* 0x000fe400078e0205 */
[----:B-1----:R-:W-:Y:S02]  /*d410*/  IMAD.U32 R10, RZ, RZ, UR8 ;  /* 0x00000008ff0a7e24 */ /* 0x002fe4000f8e00ff */
[----:B------:R-:W-:-:S03]  /*d420*/  IMAD.WIDE.U32 R4, R218, UR43, R4 ;  /* 0x0000002bda047c25 */ /* 0x000fc6000f8e0004 */
[----:B------:R-:W-:Y:S02]  /*d430*/  LEA R10, P1, R10, R8, 0x8 ;  /* 0x000000080a0a7211 */ /* 0x000fe400078240ff */
[----:B------:R-:W-:Y:S01]  /*d440*/  IADD3 R11, R219, R5, RZ ;  /* 0x00000005db0b7210 */ /* 0x000fe20007ffe0ff */
[----:B---3--:R-:W-:-:S04]  /*d450*/  IMAD.U32 R6, R12, 0x10000, RZ ;  /* 0x000100000c067824 */ /* 0x008fc800078e00ff */
[----:B------:R-:W-:-:S04]  /*d460*/  FMUL R6, R6, R16 ;  /* 0x0000001006067220 */ /* 0x000fc80000400000 */
[----:B--2---:R-:W-:Y:S01]  /*d470*/  FFMA R7, R223, R2, R6 ;  /* 0x00000002df077223 */ /* 0x004fe20000000006 */
[----:B------:R-:W-:-:S04]  /*d480*/  LEA R6, P3, R4, R18, 0x1 ;  /* 0x0000001204067211 */ /* 0x000fc800078608ff */
[----:B------:R-:W-:Y:S02]  /*d490*/  F2FP.BF16.F32.PACK_AB R5, RZ, R7 ;  /* 0x00000007ff05723e */ /* 0x000fe400000010ff */
[----:B------:R-:W-:Y:S02]  /*d4a0*/  LEA.HI.X R7, R4, R19, R11, 0x1, P3 ;  /* 0x0000001304077211 */ /* 0x000fe400018f0c0b */
[----:B------:R-:W-:-:S05]  /*d4b0*/  IADD3.X R11, R9, UR4, RZ, P1, !PT ;  /* 0x00000004090b7c10 */ /* 0x000fca0008ffe4ff */
[----:B------:R0:W-:Y:S01]  /*d4c0*/  @P4 STG.E.U16 desc[UR36][R10.64], R5 ;  /* 0x000000050a004986 */ /* 0x0001e2000c101524 */
[----:B------:R-:W-:Y:S05]  /*d4d0*/  @!P2 BRA `(.L_x_223) ;  /* 0x000000000004a947 */ /* 0x000fea0003800000 */
[----:B------:R1:W5:Y:S02]  /*d4e0*/  LDG.E.LTC128B.U16 R12, desc[UR36][R6.64+0x2] ;  /* 0x00000224060c7981 */ /* 0x000364000c1e1520 */
.L_x_223:
[----:B------:R-:W-:Y:S05]  /*d4f0*/  BSYNC B1 ;  /* 0x0000000000017941 */ /* 0x000fea0003800000 */
.L_x_222:
[----:B------:R-:W2:Y:S01]  /*d500*/  LDL.LU R224, [R1+0x4] ;  /* 0x0000040001e07983 */ /* 0x000ea20000300800 */
[----:B-----5:R-:W-:Y:S01]  /*d510*/  IMAD.U32 R4, R12, 0x10000, RZ ;  /* 0x000100000c047824 */ /* 0x020fe200078e00ff */
[----:B------:R-:W-:Y:S01]  /*d520*/  ISETP.GT.AND P1, PT, R3, 0x88, PT ;  /* 0x000000880300780c */ /* 0x000fe20003f24270 */
[----:B------:R-:W-:Y:S02]  /*d530*/  BSSY B1, `(.L_x_224) ;  /* 0x0000012000017945 */ /* 0x000fe40003800000 */
[----:B------:R-:W-:Y:S01]  /*d540*/  FMUL R15, R4, R16 ;  /* 0x00000010040f7220 */ /* 0x000fe20000400000 */
[----:B0-----:R-:W-:Y:S01]  /*d550*/  IMAD.WIDE.U32 R4, R13, R20, R226 ;  /* 0x000000140d047225 */ /* 0x001fe200078e00e2 */
[----:B------:R-:W-:-:S03]  /*d560*/  ISETP.GT.AND P3, PT, R0, RZ, P1 ;  /* 0x000000ff0000720c */ /* 0x000fc60000f64270 */
[----:B------:R-:W-:Y:S01]  /*d570*/  IMAD.IADD R13, R14, 0x1, R5 ;  /* 0x000000010e0d7824 */ /* 0x000fe200078e0205 */
[----:B------:R-:W-:Y:S01]  /*d580*/  IADD3 R5, P4, R220, R4, RZ ;  /* 0x00000004dc057210 */ /* 0x000fe20007f9e0ff */
[----:B--2---:R-:W-:-:S05]  /*d590*/  FFMA R15, R224, R2, R15 ;  /* 0x00000002e00f7223 */ /* 0x004fca000000000f */
[----:B------:R-:W-:Y:S01]  /*d5a0*/  F2FP.BF16.F32.PACK_AB R14, RZ, R15 ;  /* 0x0000000fff0e723e */ /* 0x000fe200000010ff */
[----:B------:R-:W-:Y:S01]  /*d5b0*/  IMAD.X R15, R13, 0x1, R217, P4 ;  /* 0x000000010d0f7824 */ /* 0x000fe200020e06d9 */
[C---:B------:R-:W-:Y:S02]  /*d5c0*/  LEA R224, P4, R5.reuse, R18, 0x1 ;  /* 0x0000001205e07211 */ /* 0x040fe400078808ff */
[----:B------:R-:W-:Y:S02]  /*d5d0*/  PRMT R223, R14, 0x7610, R223 ;  /* 0x000076100edf7816 */ /* 0x000fe400000000df */
[----:B------:R-:W-:Y:S02]  /*d5e0*/  IADD3 R14, P5, R22, R4, RZ ;  /* 0x00000004160e7210 */ /* 0x000fe40007fbe0ff */
[----:B------:R-:W-:Y:S01]  /*d5f0*/  LEA.HI.X R225, R5, R19, R15, 0x1, P4 ;  /* 0x0000001305e17211 */ /* 0x000fe200020f0c0f */
[----:B------:R0:W-:Y:S02]  /*d600*/  @P2 STG.E.U16 desc[UR36][R10.64+0x2], R223 ;  /* 0x000002df0a002986 */ /* 0x0001e4000c101524 */
[----:B------:R-:W-:Y:S01]  /*d610*/  IMAD.X R15, R23, 0x1, R13, P5 ;  /* 0x00000001170f7824 */ /* 0x000fe200028e060d */
[----:B0-----:R-:W-:Y:S01]  /*d620*/  PRMT R223, R12, 0x7610, R223 ;  /* 0x000076100cdf7816 */ /* 0x001fe200000000df */
[----:B------:R-:W-:Y:S06]  /*d630*/  @!P3 BRA `(.L_x_225) ;  /* 0x000000000004b947 */ /* 0x000fec0003800000 */
[----:B------:R0:W5:Y:S02]  /*d640*/  LDG.E.LTC128B.U16 R223, desc[UR36][R224.64] ;  /* 0x00000024e0df7981 */ /* 0x000164000c1e1520 */
.L_x_225:
[----:B------:R-:W-:Y:S05]  /*d650*/  BSYNC B1 ;  /* 0x0000000000017941 */ /* 0x000fea0003800000 */
.L_x_224:
[----:B------:R-:W2:Y:S01]  /*d660*/  LDL.LU R5, [R1+0x8] ;  /* 0x0000080001057983 */ /* 0x000ea20000300800 */
[----:B-----5:R-:W-:Y:S01]  /*d670*/  SHF.L.U32 R4, R223, 0x10, RZ ;  /* 0x00000010df047819 */ /* 0x020fe200000006ff */
[----:B------:R-:W-:Y:S01]  /*d680*/  IMAD.WIDE.U32 R14, R218, UR43, R14 ;  /* 0x0000002bda0e7c25 */ /* 0x000fe2000f8e000e */
[----:B------:R-:W-:Y:S01]  /*d690*/  IADD3 R12, P2, R10, R229, RZ ;  /* 0x000000e50a0c7210 */ /* 0x000fe20007f5e0ff */
[----:B------:R-:W-:Y:S02]  /*d6a0*/  BSSY B1, `(.L_x_226) ;  /* 0x000000c000017945 */ /* 0x000fe40003800000 */
[----:B------:R-:W-:Y:S01]  /*d6b0*/  FMUL R4, R4, R16 ;  /* 0x0000001004047220 */ /* 0x000fe20000400000 */
[----:B------:R-:W-:-:S03]  /*d6c0*/  IMAD.IADD R13, R219, 0x1, R15 ;  /* 0x00000001db0d7824 */ /* 0x000fc600078e020f */
[----:B--2---:R-:W-:Y:S01]  /*d6d0*/  FFMA R5, R5, R2, R4 ;  /* 0x0000000205057223 */ /* 0x004fe20000000004 */
[----:B------:R-:W-:-:S04]  /*d6e0*/  LEA R4, P4, R14, R18, 0x1 ;  /* 0x000000120e047211 */ /* 0x000fc800078808ff */
[----:B------:R-:W-:Y:S02]  /*d6f0*/  F2FP.BF16.F32.PACK_AB R15, RZ, R5 ;  /* 0x00000005ff0f723e */ /* 0x000fe400000010ff */
[----:B------:R-:W-:Y:S01]  /*d700*/  LEA.HI.X R5, R14, R19, R13, 0x1, P4 ;  /* 0x000000130e057211 */ /* 0x000fe200020f0c0d */
[----:B------:R-:W-:Y:S01]  /*d710*/  IMAD.X R13, R11, 0x1, R228, P2 ;  /* 0x000000010b0d7824 */ /* 0x000fe200010e06e4 */
[----:B------:R-:W-:-:S04]  /*d720*/  ISETP.GT.AND P4, PT, R0, 0x1, P1 ;  /* 0x000000010000780c */ /* 0x000fc80000f84270 */
[----:B------:R2:W-:Y:S09]  /*d730*/  @P3 STG.E.U16 desc[UR36][R12.64], R15 ;  /* 0x0000000f0c003986 */ /* 0x0005f2000c101524 */
[----:B------:R-:W-:Y:S05]  /*d740*/  @!P4 BRA `(.L_x_227) ;  /* 0x000000000004c947 */ /* 0x000fea0003800000 */
[----:B------:R3:W5:Y:S02]  /*d750*/  LDG.E.LTC128B.U16 R223, desc[UR36][R4.64+0x2] ;  /* 0x0000022404df7981 */ /* 0x000764000c1e1520 */
.L_x_227:
[----:B------:R-:W-:Y:S05]  /*d760*/  BSYNC B1 ;  /* 0x0000000000017941 */ /* 0x000fea0003800000 */
.L_x_226:
[----:B--2---:R-:W0:Y:S01]  /*d770*/  LDL.LU R15, [R1+0xc] ;  /* 0x00000c00010f7983 */ /* 0x004e220000300800 */
[----:B-----5:R-:W-:Y:S01]  /*d780*/  IMAD.U32 R14, R223, 0x10000, RZ ;  /* 0x00010000df0e7824 */ /* 0x020fe200078e00ff */
[----:B------:R-:W-:Y:S01]  /*d790*/  ISETP.GT.AND P3, PT, R0, 0x8, P0 ;  /* 0x000000080000780c */ /* 0x000fe20000764270 */
[----:B------:R-:W-:Y:S02]  /*d7a0*/  BSSY B1, `(.L_x_228) ;  /* 0x0000009000017945 */ /* 0x000fe40003800000 */
[----:B------:R-:W-:-:S04]  /*d7b0*/  FMUL R14, R14, R16 ;  /* 0x000000100e0e7220 */ /* 0x000fc80000400000 */
[----:B0-----:R-:W-:Y:S01]  /*d7c0*/  FFMA R224, R15, R2, R14 ;  /* 0x000000020fe07223 */ /* 0x001fe2000000000e */
[----:B------:R-:W-:-:S04]  /*d7d0*/  IADD3 R14, P2, R229, R10, RZ ;  /* 0x0000000ae50e7210 */ /* 0x000fc80007f5e0ff */
[----:B------:R-:W-:Y:S01]  /*d7e0*/  F2FP.BF16.F32.PACK_AB R224, RZ, R224 ;  /* 0x000000e0ffe0723e */ /* 0x000fe200000010ff */
[----:B------:R-:W-:-:S05]  /*d7f0*/  IMAD.X R15, R228, 0x1, R11, P2 ;  /* 0x00000001e40f7824 */ /* 0x000fca00010e060b */
[----:B------:R0:W-:Y:S01]  /*d800*/  @P4 STG.E.U16 desc[UR36][R14.64+0x2], R224 ;  /* 0x000002e00e004986 */ /* 0x0001e2000c101524 */
[----:B------:R-:W-:Y:S05]  /*d810*/  @!P3 BRA `(.L_x_229) ;  /* 0x000000000004b947 */ /* 0x000fea0003800000 */
[----:B------:R2:W5:Y:S02]  /*d820*/  LDG.E.LTC128B.U16 R223, desc[UR36][R6.64+0x10] ;  /* 0x0000102406df7981 */ /* 0x000564000c1e1520 */
.L_x_229:
[----:B------:R-:W-:Y:S05]  /*d830*/  BSYNC B1 ;  /* 0x0000000000017941 */ /* 0x000fea0003800000 */
.L_x_228:
[----:B------:R-:W4:Y:S01]  /*d840*/  LDL.LU R225, [R1+0x10] ;  /* 0x0000100001e17983 */ /* 0x000f220000300800 */
[----:B0----5:R-:W-:Y:S01]  /*d850*/  SHF.L.U32 R224, R223, 0x10, RZ ;  /* 0x00000010dfe07819 */ /* 0x021fe200000006ff */
[----:B------:R-:W-:Y:S01]  /*d860*/  BSSY B1, `(.L_x_230) ;  /* 0x000000b000017945 */ /* 0x000fe20003800000 */
[----:B------:R-:W-:-:S03]  /*d870*/  ISETP.GT.AND P2, PT, R0, 0x9, P0 ;  /* 0x000000090000780c */ /* 0x000fc60000744270 */
[----:B------:R-:W-:-:S04]  /*d880*/  FMUL R224, R224, R16 ;  /* 0x00000010e0e07220 */ /* 0x000fc80000400000 */
[----:B----4-:R-:W-:Y:S01]  /*d890*/  FFMA R224, R225, R2, R224 ;  /* 0x00000002e1e07223 */ /* 0x010fe200000000e0 */
[----:B------:R-:W-:-:S04]  /*d8a0*/  @P3 IMAD.MOV.U32 R225, RZ, RZ, R11 ;  /* 0x000000ffffe13224 */ /* 0x000fc800078e000b */
[----:B------:R-:W-:-:S04]  /*d8b0*/  F2FP.BF16.F32.PACK_AB R224, RZ, R224 ;  /* 0x000000e0ffe0723e */ /* 0x000fc800000010ff */
[----:B------:R-:W-:Y:S01]  /*d8c0*/  PRMT R230, R224, 0x7610, R230 ;  /* 0x00007610e0e67816 */ /* 0x000fe200000000e6 */
[----:B------:R-:W-:-:S05]  /*d8d0*/  @P3 IMAD.MOV.U32 R224, RZ, RZ, R10 ;  /* 0x000000ffffe03224 */ /* 0x000fca00078e000a */
[----:B------:R0:W-:Y:S01]  /*d8e0*/  @P3 STG.E.U16 desc[UR36][R224.64+0x10], R230 ;  /* 0x000010e6e0003986 */ /* 0x0001e2000c101524 */
[----:B------:R-:W-:Y:S05]  /*d8f0*/  @!P2 BRA `(.L_x_231) ;  /* 0x000000000004a947 */ /* 0x000fea0003800000 */
[----:B------:R4:W5:Y:S02]  /*d900*/  LDG.E.LTC128B.U16 R223, desc[UR36][R6.64+0x12] ;  /* 0x0000122406df7981 */ /* 0x000964000c1e1520 */
.L_x_231:
[----:B------:R-:W-:Y:S05]  /*d910*/  BSYNC B1 ;  /* 0x0000000000017941 */ /* 0x000fea0003800000 */
.L_x_230:
[----:B0-----:R-:W2:Y:S01]  /*d920*/  LDL.LU R225, [R1+0x14] ;  /* 0x0000140001e17983 */ /* 0x001ea20000300800 */
[----:B-----5:R-:W-:Y:S01]  /*d930*/  IMAD.U32 R224, R223, 0x10000, RZ ;  /* 0x00010000dfe07824 */ /* 0x020fe200078e00ff */
        /* <DEDUP_REMOVED lines=8> */
.L_x_233:
[----:B------:R-:W-:Y:S05]  /*d9c0*/  BSYNC B1 ;  /* 0x0000000000017941 */ /* 0x000fea0003800000 */
.L_x_232:
[----:B------:R-:W3:Y:S01]  /*d9d0*/  LDL.LU R225, [R1+0x18] ;  /* 0x0000180001e17983 */ /* 0x000ee20000300800 */
[----:B0----5:R-:W-:Y:S01]  /*d9e0*/  IMAD.U32 R224, R223, 0x10000, RZ ;  /* 0x00010000dfe07824 */ /* 0x021fe200078e00ff */
        /* <DEDUP_REMOVED lines=8> */
.L_x_235:
[----:B------:R-:W-:Y:S05]  /*da70*/  BSYNC B1 ;  /* 0x0000000000017941 */ /* 0x000fea0003800000 */
.L_x_234:
[----:B------:R-:W2:Y:S01]  /*da80*/  LDL.LU R225, [R1+0x1c] ;  /* 0x00001c0001e17983 */ /* 0x000ea20000300800 */
[----:B0----5:R-:W-:Y:S01]  /*da90*/  SHF.L.U32 R224, R223, 0x10, RZ ;  /* 0x00000010dfe07819 */ /* 0x021fe200000006ff */
        /* <DEDUP_REMOVED lines=8> */
.L_x_237:
[----:B------:R-:W-:Y:S05]  /*db20*/  BSYNC B1 ;  /* 0x0000000000017941 */ /* 0x000fea0003800000 */
.L_x_236:
[----:B------:R-:W3:Y:S01]  /*db30*/  LDL.LU R225, [R1+0x20] ;  /* 0x0000200001e17983 */ /* 0x000ee20000300800 */
[----:B0----5:R-:W-:Y:S01]  /*db40*/  IMAD.U32 R224, R223, 0x10000, RZ ;  /* 0x00010000dfe07824 */ /* 0x021fe200078e00ff */
[----:B------:R-:W-:Y:S01]  /*db50*/  ISETP.GT.AND P2, PT, R0, 0x11, P0 ;  /* 0x000000110000780c */ /* 0x000fe20000744270 */
[----:B------:R-:W-:Y:S02]  /*db60*/  BSSY B1, `(.L_x_238) ;  /* 0x000000a000017945 */ /* 0x000fe40003800000 */
[----:B------:R-:W-:-:S04]  /*db70*/  FMUL R224, R224, R16 ;  /* 0x00000010e0e07220 */ /* 0x000fc80000400000 */
[----:B---3--:R-:W-:Y:S01]  /*db80*/  FFMA R224, R225, R2, R224 ;  /* 0x00000002e1e07223 */ /* 0x008fe200000000e0 */
[----:B------:R-:W-:-:S04]  /*db90*/  @P3 IMAD.MOV.U32 R225, RZ, RZ, R11 ;  /* 0x000000ffffe13224 */ /* 0x000fc800078e000b */
[----:B------:R-:W-:-:S04]  /*dba0*/  F2FP.BF16.F32.PACK_AB R224, RZ, R224 ;  /* 0x000000e0ffe0723e */ /* 0x000fc800000010ff */
[----:B------:R-:W-:Y:S01]  /*dbb0*/  PRMT R230, R224, 0x7610, R230 ;  /* 0x00007610e0e67816 */ /* 0x000fe200000000e6 */
[----:B------:R-:W-:-:S05]  /*dbc0*/  @P3 IMAD.MOV.U32 R224, RZ, RZ, R10 ;  /* 0x000000ffffe03224 */ /* 0x000fca00078e000a */
[----:B------:R0:W-:Y:S01]  /*dbd0*/  @P3 STG.E.U16 desc[UR36][R224.64+0x20], R230 ;  /* 0x000020e6e0003986 */ /* 0x0001e2000c101524 */
[----:B------:R-:W-:Y:S05]  /*dbe0*/  @!P2 BRA `(.L_x_239) ;  /* 0x000000000004a947 */ /* 0x000fea0003800000 */
[----:B------:R3:W5:Y:S02]  /*dbf0*/  LDG.E.LTC128B.U16 R223, desc[UR36][R6.64+0x22] ;  /* 0x0000222406df7981 */ /* 0x000764000c1e1520 */
.L_x_239:
[----:B------:R-:W-:Y:S05]  /*dc00*/  BSYNC B1 ;  /* 0x0000000000017941 */ /* 0x000fea0003800000 */
.L_x_238:
        /* <DEDUP_REMOVED lines=10> */
.L_x_241:
[----:B------:R-:W-:Y:S05]  /*dcb0*/  BSYNC B1 ;  /* 0x0000000000017941 */ /* 0x000fea0003800000 */
.L_x_240:
[----:B------:R-:W3:Y:S01]  /*dcc0*/  LDL.LU R225, [R1+0x28] ;  /* 0x0000280001e17983 */ /* 0x000ee20000300800 */
[----:B0----5:R-:W-:Y:S01]  /*dcd0*/  SHF.L.U32 R224, R223, 0x10, RZ ;  /* 0x00000010dfe07819 */ /* 0x021fe200000006ff */
        /* <DEDUP_REMOVED lines=8> */
.L_x_243:
[----:B------:R-:W-:Y:S05]  /*dd60*/  BSYNC B1 ;  /* 0x0000000000017941 */ /* 0x000fea0003800000 */
.L_x_242:
[----:B------:R-:W2:Y:S01]  /*dd70*/  LDL.LU R225, [R1+0x2c] ;  /* 0x00002c0001e17983 */ /* 0x000ea20000300800 */
[----:B0----5:R-:W-:Y:S01]  /*dd80*/  IMAD.U32 R224, R223, 0x10000, RZ ;  /* 0x00010000dfe07824 */ /* 0x021fe200078e00ff */
        /* <DEDUP_REMOVED lines=8> */
.L_x_245:
[----:B------:R-:W-:Y:S05]  /*de10*/  BSYNC B1 ;  /* 0x0000000000017941 */ /* 0x000fea0003800000 */
.L_x_244:
        /* <DEDUP_REMOVED lines=13> */
.L_x_247:
[----:B------:R-:W-:Y:S05]  /*def0*/  BSYNC B1 ;  /* 0x0000000000017941 */ /* 0x000fea0003800000 */
.L_x_246:
[----:B0-----:R-:W2:Y:S01]  /*df00*/  LDL.LU R225, [R1+0x34] ;  /* 0x0000340001e17983 */ /* 0x001ea20000300800 */
[----:B-----5:R-:W-:Y:S01]  /*df10*/  SHF.L.U32 R224, R223, 0x10, RZ ;  /* 0x00000010dfe07819 */ /* 0x020fe200000006ff */
        /* <DEDUP_REMOVED lines=8> */
.L_x_249:
[----:B------:R-:W-:Y:S05]  /*dfa0*/  BSYNC B1 ;  /* 0x0000000000017941 */ /* 0x000fea0003800000 */
.L_x_248:
        /* <DEDUP_REMOVED lines=10> */
.L_x_251:
[----:B------:R-:W-:Y:S05]  /*e050*/  BSYNC B1 ;  /* 0x0000000000017941 */ /* 0x000fea0003800000 */
.L_x_250:
        /* <DEDUP_REMOVED lines=10> */
.L_x_253:
[----:B------:R-:W-:Y:S05]  /*e100*/  BSYNC B1 ;  /* 0x0000000000017941 */ /* 0x000fea0003800000 */
.L_x_252:
[----:B------:R-:W3:Y:S01]  /*e110*/  LDL.LU R225, [R1+0x40] ;  /* 0x0000400001e17983 */ /* 0x000ee20000300800 */
[----:B0----5:R-:W-:Y:S01]  /*e120*/  IMAD.U32 R224, R223, 0x10000, RZ ;  /* 0x00010000dfe07824 */ /* 0x021fe200078e00ff */
[----:B------:R-:W-:Y:S01]  /*e130*/  ISETP.GT.AND P2, PT, R0, 0x21, P0 ;  /* 0x000000210000780c */ /* 0x000fe20000744270 */
[----:B------:R-:W-:Y:S02]  /*e140*/  BSSY B1, `(.L_x_254) ;  /* 0x000000a000017945 */ /* 0x000fe40003800000 */
[----:B------:R-:W-:-:S04]  /*e150*/  FMUL R224, R224, R16 ;  /* 0x00000010e0e07220 */ /* 0x000fc80000400000 */
[----:B---3--:R-:W-:Y:S01]  /*e160*/  FFMA R224, R225, R2, R224 ;  /* 0x00000002e1e07223 */ /* 0x008fe200000000e0 */
[----:B------:R-:W-:-:S04]  /*e170*/  @P3 MOV R225, R11 ;  /* 0x0000000b00e13202 */ /* 0x000fc80000000f00 */
[----:B------:R-:W-:-:S04]  /*e180*/  F2FP.BF16.F32.PACK_AB R224, RZ, R224 ;  /* 0x000000e0ffe0723e */ /* 0x000fc800000010ff */
[----:B------:R-:W-:Y:S01]  /*e190*/  PRMT R230, R224, 0x7610, R230 ;  /* 0x00007610e0e67816 */ /* 0x000fe200000000e6 */
[----:B------:R-:W-:-:S05]  /*e1a0*/  @P3 IMAD.MOV.U32 R224, RZ, RZ, R10 ;  /* 0x000000ffffe03224 */ /* 0x000fca00078e000a */
[----:B------:R0:W-:Y:S01]  /*e1b0*/  @P3 STG.E.U16 desc[UR36][R224.64+0x40], R230 ;  /* 0x000040e6e0003986 */ /* 0x0001e2000c101524 */
[----:B------:R-:W-:Y:S05]  /*e1c0*/  @!P2 BRA `(.L_x_255) ;  /* 0x000000000004a947 */ /* 0x000fea0003800000 */
[----:B------:R3:W5:Y:S02]  /*e1d0*/  LDG.E.LTC128B.U16 R223, desc[UR36][R6.64+0x42] ;  /* 0x0000422406df7981 */ /* 0x000764000c1e1520 */
.L_x_255:
[----:B------:R-:W-:Y:S05]  /*e1e0*/  BSYNC B1 ;  /* 0x0000000000017941 */ /* 0x000fea0003800000 */
.L_x_254:
        /* <DEDUP_REMOVED lines=10> */
.L_x_257:
[----:B------:R-:W-:Y:S05]  /*e290*/  BSYNC B1 ;  /* 0x0000000000017941 */ /* 0x000fea0003800000 */
.L_x_256:
        /* <DEDUP_REMOVED lines=10> */
.L_x_259:
[----:B------:R-:W-:Y:S05]  /*e340*/  BSYNC B1 ;  /* 0x0000000000017941 */ /* 0x000fea0003800000 */
.L_x_258:
        /* <DEDUP_REMOVED lines=10> */
.L_x_261:
[----:B------:R-:W-:Y:S05]  /*e3f0*/  BSYNC B1 ;  /* 0x0000000000017941 */ /* 0x000fea0003800000 */
.L_x_260:
        /* <DEDUP_REMOVED lines=8> */
[----:B------:R-:W-:Y:S02]  /*e480*/  PRMT R230, R224, 0x7610, R230 ;  /* 0x00007610e0e67816 */ /* 0x000fe400000000e6 */
[----:B------:R-:W-:-:S05]  /*e490*/  @P3 MOV R224, R10 ;  /* 0x0000000a00e03202 */ /* 0x000fca0000000f00 */
[----:B------:R0:W-:Y:S01]  /*e4a0*/  @P3 STG.E.U16 desc[UR36][R224.64+0x50], R230 ;  /* 0x000050e6e0003986 */ /* 0x0001e2000c101524 */
[----:B------:R-:W-:Y:S05]  /*e4b0*/  @!P2 BRA `(.L_x_263) ;  /* 0x000000000004a947 */ /* 0x000fea0003800000 */
[----:B------:R3:W5:Y:S02]  /*e4c0*/  LDG.E.LTC128B.U16 R223, desc[UR36][R6.64+0x52] ;  /* 0x0000522406df7981 */ /* 0x000764000c1e1520 */
.L_x_263:
[----:B------:R-:W-:Y:S05]  /*e4d0*/  BSYNC B1 ;  /* 0x0000000000017941 */ /* 0x000fea0003800000 */
.L_x_262:
        /* <DEDUP_REMOVED lines=10> */
.L_x_265:
[----:B------:R-:W-:Y:S05]  /*e580*/  BSYNC B1 ;  /* 0x0000000000017941 */ /* 0x000fea0003800000 */
.L_x_264:
        /* <DEDUP_REMOVED lines=10> */
.L_x_267:
[----:B------:R-:W-:Y:S05]  /*e630*/  BSYNC B1 ;  /* 0x0000000000017941 */ /* 0x000fea0003800000 */
.L_x_266:
        /* <DEDUP_REMOVED lines=10> */
.L_x_269:
[----:B------:R-:W-:Y:S05]  /*e6e0*/  BSYNC B1 ;  /* 0x0000000000017941 */ /* 0x000fea0003800000 */
.L_x_268:
[----:B------:R-:W3:Y:S01]  /*e6f0*/  LDL.LU R225, [R1+0x60] ;  /* 0x0000600001e17983 */ /* 0x000ee20000300800 */
[----:B0----5:R-:W-:Y:S01]  /*e700*/  SHF.L.U32 R224, R223, 0x10, RZ ;  /* 0x00000010dfe07819 */ /* 0x021fe200000006ff */
[----:B------:R-:W-:Y:S01]  /*e710*/  BSSY B1, `(.L_x_270) ;  /* 0x000000b000017945 */ /* 0x000fe20003800000 */
[----:B------:R-:W-:-:S03]  /*e720*/  ISETP.GT.AND P2, PT, R0, 0x31, P0 ;  /* 0x000000310000780c */ /* 0x000fc60000744270 */
        /* <DEDUP_REMOVED lines=9> */
.L_x_271:
[----:B------:R-:W-:Y:S05]  /*e7c0*/  BSYNC B1 ;  /* 0x0000000000017941 */ /* 0x000fea0003800000 */
.L_x_270:
        /* <DEDUP_REMOVED lines=10> */
.L_x_273:
[----:B------:R-:W-:Y:S05]  /*e870*/  BSYNC B1 ;  /* 0x0000000000017941 */ /* 0x000fea0003800000 */
.L_x_272:
        /* <DEDUP_REMOVED lines=10> */
.L_x_275:
[----:B------:R-:W-:Y:S05]  /*e920*/  BSYNC B1 ;  /* 0x0000000000017941 */ /* 0x000fea0003800000 */
.L_x_274:
        /* <DEDUP_REMOVED lines=10> */
.L_x_277:
[----:B------:R-:W-:Y:S05]  /*e9d0*/  BSYNC B1 ;  /* 0x0000000000017941 */ /* 0x000fea0003800000 */
.L_x_276:
        /* <DEDUP_REMOVED lines=13> */
.L_x_279:
[----:B------:R-:W-:Y:S05]  /*eab0*/  BSYNC B1 ;  /* 0x0000000000017941 */ /* 0x000fea0003800000 */
.L_x_278:
        /* <DEDUP_REMOVED lines=10> */
.L_x_281:
[----:B------:R-:W-:Y:S05]  /*eb60*/  BSYNC B1 ;  /* 0x0000000000017941 */ /* 0x000fea0003800000 */
.L_x_280:
        /* <DEDUP_REMOVED lines=10> */
.L_x_283:
[----:B------:R-:W-:Y:S05]  /*ec10*/  BSYNC B1 ;  /* 0x0000000000017941 */ /* 0x000fea0003800000 */
.L_x_282:
        /* <DEDUP_REMOVED lines=10> */
.L_x_285:
[----:B------:R-:W-:Y:S05]  /*ecc0*/  BSYNC B1 ;  /* 0x0000000000017941 */ /* 0x000fea0003800000 */
.L_x_284:
        /* <DEDUP_REMOVED lines=13> */
.L_x_287:
[----:B------:R-:W-:Y:S05]  /*eda0*/  BSYNC B1 ;  /* 0x0000000000017941 */ /* 0x000fea0003800000 */
.L_x_286:
        /* <DEDUP_REMOVED lines=10> */
.L_x_289:
[----:B------:R-:W-:Y:S05]  /*ee50*/  BSYNC B1 ;  /* 0x0000000000017941 */ /* 0x000fea0003800000 */
.L_x_288:
        /* <DEDUP_REMOVED lines=10> */
.L_x_291:
[----:B------:R-:W-:Y:S05]  /*ef00*/  BSYNC B1 ;  /* 0x0000000000017941 */ /* 0x000fea0003800000 */
.L_x_290:
        /* <DEDUP_REMOVED lines=10> */
.L_x_293:
[----:B------:R-:W-:Y:S05]  /*efb0*/  BSYNC B1 ;  /* 0x0000000000017941 */ /* 0x000fea0003800000 */
.L_x_292:
        /* <DEDUP_REMOVED lines=13> */
.L_x_295:
[----:B------:R-:W-:Y:S05]  /*f090*/  BSYNC B1 ;  /* 0x0000000000017941 */ /* 0x000fea0003800000 */
.L_x_294:
        /* <DEDUP_REMOVED lines=10> */
.L_x_297:
[----:B------:R-:W-:Y:S05]  /*f140*/  BSYNC B1 ;  /* 0x0000000000017941 */ /* 0x000fea0003800000 */
.L_x_296:
        /* <DEDUP_REMOVED lines=10> */
.L_x_299:
[----:B------:R-:W-:Y:S05]  /*f1f0*/  BSYNC B1 ;  /* 0x0000000000017941 */ /* 0x000fea0003800000 */
.L_x_298:
        /* <DEDUP_REMOVED lines=10> */
.L_x_301:
[----:B------:R-:W-:Y:S05]  /*f2a0*/  BSYNC B1 ;  /* 0x0000000000017941 */ /* 0x000fea0003800000 */
.L_x_300:
        /* <DEDUP_REMOVED lines=13> */
.L_x_303:
[----:B------:R-:W-:Y:S05]  /*f380*/  BSYNC B1 ;  /* 0x0000000000017941 */ /* 0x000fea0003800000 */
.L_x_302:
        /* <DEDUP_REMOVED lines=10> */
.L_x_305:
[----:B------:R-:W-:Y:S05]  /*f430*/  BSYNC B1 ;  /* 0x0000000000017941 */ /* 0x000fea0003800000 */
.L_x_304:
        /* <DEDUP_REMOVED lines=10> */
.L_x_307:
[----:B------:R-:W-:Y:S05]  /*f4e0*/  BSYNC B1 ;  /* 0x0000000000017941 */ /* 0x000fea0003800000 */
.L_x_306:
        /* <DEDUP_REMOVED lines=10> */
.L_x_309:
[----:B------:R-:W-:Y:S05]  /*f590*/  BSYNC B1 ;  /* 0x0000000000017941 */ /* 0x000fea0003800000 */
.L_x_308:
        /* <DEDUP_REMOVED lines=13> */
.L_x_311:
[----:B------:R-:W-:Y:S05]  /*f670*/  BSYNC B1 ;  /* 0x0000000000017941 */ /* 0x000fea0003800000 */
.L_x_310:
        /* <DEDUP_REMOVED lines=10> */
.L_x_313:
[----:B------:R-:W-:Y:S05]  /*f720*/  BSYNC B1 ;  /* 0x0000000000017941 */ /* 0x000fea0003800000 */
.L_x_312:
        /* <DEDUP_REMOVED lines=10> */
.L_x_315:
[----:B------:R-:W-:Y:S05]  /*f7d0*/  BSYNC B1 ;  /* 0x0000000000017941 */ /* 0x000fea0003800000 */
.L_x_314:
        /* <DEDUP_REMOVED lines=10> */
.L_x_317:
[----:B------:R-:W-:Y:S05]  /*f880*/  BSYNC B1 ;  /* 0x0000000000017941 */ /* 0x000fea0003800000 */
.L_x_316:
        /* <DEDUP_REMOVED lines=13> */
.L_x_319:
[----:B------:R-:W-:Y:S05]  /*f960*/  BSYNC B1 ;  /* 0x0000000000017941 */ /* 0x000fea0003800000 */
.L_x_318:
        /* <DEDUP_REMOVED lines=10> */
.L_x_321:
[----:B------:R-:W-:Y:S05]  /*fa10*/  BSYNC B1 ;  /* 0x0000000000017941 */ /* 0x000fea0003800000 */
.L_x_320:
        /* <DEDUP_REMOVED lines=10> */
.L_x_323:
[----:B------:R-:W-:Y:S05]  /*fac0*/  BSYNC B1 ;  /* 0x0000000000017941 */ /* 0x000fea0003800000 */
.L_x_322:
        /* <DEDUP_REMOVED lines=10> */
.L_x_325:
[----:B------:R-:W-:Y:S05]  /*fb70*/  BSYNC B1 ;  /* 0x0000000000017941 */ /* 0x000fea0003800000 */
.L_x_324:
        /* <DEDUP_REMOVED lines=13> */
.L_x_327:
[----:B------:R-:W-:Y:S05]  /*fc50*/  BSYNC B1 ;  /* 0x0000000000017941 */ /* 0x000fea0003800000 */
.L_x_326:
        /* <DEDUP_REMOVED lines=10> */
.L_x_329:
[----:B------:R-:W-:Y:S05]  /*fd00*/  BSYNC B1 ;  /* 0x0000000000017941 */ /* 0x000fea0003800000 */
.L_x_328:
        /* <DEDUP_REMOVED lines=10> */
.L_x_331:
[----:B------:R-:W-:Y:S05]  /*fdb0*/  BSYNC B1 ;  /* 0x0000000000017941 */ /* 0x000fea0003800000 */
.L_x_330:
        /* <DEDUP_REMOVED lines=10> */
.L_x_333:
[----:B------:R-:W-:Y:S05]  /*fe60*/  BSYNC B1 ;  /* 0x0000000000017941 */ /* 0x000fea0003800000 */
.L_x_332:
        /* <DEDUP_REMOVED lines=13> */
.L_x_335:
[----:B------:R-:W-:Y:S05]  /*ff40*/  BSYNC B1 ;  /* 0x0000000000017941 */ /* 0x000fea0003800000 */
.L_x_334:
        /* <DEDUP_REMOVED lines=10> */
.L_x_337:
[----:B------:R-:W-:Y:S05]  /*fff0*/  BSYNC B1 ;  /* 0x0000000000017941 */ /* 0x000fea0003800000 */
.L_x_336:
        /* <DEDUP_REMOVED lines=10> */
.L_x_339:
[----:B------:R-:W-:Y:S05]  /*100a0*/  BSYNC B1 ;  /* 0x0000000000017941 */ /* 0x000fea0003800000 */
.L_x_338:
        /* <DEDUP_REMOVED lines=10> */
.L_x_341:
[----:B------:R-:W-:Y:S05]  /*10150*/  BSYNC B1 ;  /* 0x0000000000017941 */ /* 0x000fea0003800000 */
.L_x_340:
        /* <DEDUP_REMOVED lines=13> */
.L_x_343:
[----:B------:R-:W-:Y:S05]  /*10230*/  BSYNC B1 ;  /* 0x0000000000017941 */ /* 0x000fea0003800000 */
.L_x_342:
        /* <DEDUP_REMOVED lines=10> */
.L_x_345:
[----:B------:R-:W-:Y:S05]  /*102e0*/  BSYNC B1 ;  /* 0x0000000000017941 */ /* 0x000fea0003800000 */
.L_x_344:
        /* <DEDUP_REMOVED lines=10> */
.L_x_347:
[----:B------:R-:W-:Y:S05]  /*10390*/  BSYNC B1 ;  /* 0x0000000000017941 */ /* 0x000fea0003800000 */
.L_x_346:
        /* <DEDUP_REMOVED lines=10> */
.L_x_349:
[----:B------:R-:W-:Y:S05]  /*10440*/  BSYNC B1 ;  /* 0x0000000000017941 */ /* 0x000fea0003800000 */
.L_x_348:
        /* <DEDUP_REMOVED lines=13> */
.L_x_351:
[----:B------:R-:W-:Y:S05]  /*10520*/  BSYNC B1 ;  /* 0x0000000000017941 */ /* 0x000fea0003800000 */
.L_x_350:
        /* <DEDUP_REMOVED lines=10> */
.L_x_353:
[----:B------:R-:W-:Y:S05]  /*105d0*/  BSYNC B1 ;  /* 0x0000000000017941 */ /* 0x000fea0003800000 */
.L_x_352:
        /* <DEDUP_REMOVED lines=10> */
.L_x_355:
[----:B------:R-:W-:Y:S05]  /*10680*/  BSYNC B1 ;  /* 0x0000000000017941 */ /* 0x000fea0003800000 */
.L_x_354:
        /* <DEDUP_REMOVED lines=10> */
.L_x_357:
[----:B------:R-:W-:Y:S05]  /*10730*/  BSYNC B1 ;  /* 0x0000000000017941 */ /* 0x000fea0003800000 */
.L_x_356:
        /* <DEDUP_REMOVED lines=13> */
.L_x_359:
[----:B------:R-:W-:Y:S05]  /*10810*/  BSYNC B1 ;  /* 0x0000000000017941 */ /* 0x000fea0003800000 */
.L_x_358:
        /* <DEDUP_REMOVED lines=10> */
.L_x_361:
[----:B------:R-:W-:Y:S05]  /*108c0*/  BSYNC B1 ;  /* 0x0000000000017941 */ /* 0x000fea0003800000 */
.L_x_360:
        /* <DEDUP_REMOVED lines=10> */
.L_x_363:
[----:B------:R-:W-:Y:S05]  /*10970*/  BSYNC B1 ;  /* 0x0000000000017941 */ /* 0x000fea0003800000 */
.L_x_362:
        /* <DEDUP_REMOVED lines=10> */
.L_x_365:
[----:B------:R-:W-:Y:S05]  /*10a20*/  BSYNC B1 ;  /* 0x0000000000017941 */ /* 0x000fea0003800000 */
.L_x_364:
        /* <DEDUP_REMOVED lines=13> */
.L_x_367:
[----:B------:R-:W-:Y:S05]  /*10b00*/  BSYNC B1 ;  /* 0x0000000000017941 */ /* 0x000fea0003800000 */
.L_x_366:
        /* <DEDUP_REMOVED lines=10> */
.L_x_369:
[----:B------:R-:W-:Y:S05]  /*10bb0*/  BSYNC B1 ;  /* 0x0000000000017941 */ /* 0x000fea0003800000 */
.L_x_368:
        /* <DEDUP_REMOVED lines=10> */
.L_x_371:
[----:B------:R-:W-:Y:S05]  /*10c60*/  BSYNC B1 ;  /* 0x0000000000017941 */ /* 0x000fea0003800000 */
.L_x_370:
        /* <DEDUP_REMOVED lines=10> */
.L_x_373:
[----:B------:R-:W-:Y:S05]  /*10d10*/  BSYNC B1 ;  /* 0x0000000000017941 */ /* 0x000fea0003800000 */
.L_x_372:
        /* <DEDUP_REMOVED lines=13> */
.L_x_375:
[----:B------:R-:W-:Y:S05]  /*10df0*/  BSYNC B1 ;  /* 0x0000000000017941 */ /* 0x000fea0003800000 */
.L_x_374:
        /* <DEDUP_REMOVED lines=10> */
.L_x_377:
[----:B------:R-:W-:Y:S05]  /*10ea0*/  BSYNC B1 ;  /* 0x0000000000017941 */ /* 0x000fea0003800000 */
.L_x_376:
        /* <DEDUP_REMOVED lines=10> */
.L_x_379:
[----:B------:R-:W-:Y:S05]  /*10f50*/  BSYNC B1 ;  /* 0x0000000000017941 */ /* 0x000fea0003800000 */
.L_x_378:
        /* <DEDUP_REMOVED lines=10> */
.L_x_381:
[----:B------:R-:W-:Y:S05]  /*11000*/  BSYNC B1 ;  /* 0x0000000000017941 */ /* 0x000fea0003800000 */
.L_x_380:
        /* <DEDUP_REMOVED lines=13> */
.L_x_383:
[----:B------:R-:W-:Y:S05]  /*110e0*/  BSYNC B1 ;  /* 0x0000000000017941 */ /* 0x000fea0003800000 */
.L_x_382:
        /* <DEDUP_REMOVED lines=10> */
.L_x_385:
[----:B------:R-:W-:Y:S05]  /*11190*/  BSYNC B1 ;  /* 0x0000000000017941 */ /* 0x000fea0003800000 */
.L_x_384:
        /* <DEDUP_REMOVED lines=10> */
.L_x_387:
[----:B------:R-:W-:Y:S05]  /*11240*/  BSYNC B1 ;  /* 0x0000000000017941 */ /* 0x000fea0003800000 */
.L_x_386:
        /* <DEDUP_REMOVED lines=10> */
.L_x_389:
[----:B------:R-:W-:Y:S05]  /*112f0*/  BSYNC B1 ;  /* 0x0000000000017941 */ /* 0x000fea0003800000 */
.L_x_388:
        /* <DEDUP_REMOVED lines=13> */
.L_x_391:
[----:B------:R-:W-:Y:S05]  /*113d0*/  BSYNC B1 ;  /* 0x0000000000017941 */ /* 0x000fea0003800000 */
.L_x_390:
        /* <DEDUP_REMOVED lines=10> */
.L_x_393:
[----:B------:R-:W-:Y:S05]  /*11480*/  BSYNC B1 ;  /* 0x0000000000017941 */ /* 0x000fea0003800000 */
.L_x_392:
        /* <DEDUP_REMOVED lines=10> */
.L_x_395:
[----:B------:R-:W-:Y:S05]  /*11530*/  BSYNC B1 ;  /* 0x0000000000017941 */ /* 0x000fea0003800000 */
.L_x_394:
        /* <DEDUP_REMOVED lines=10> */
.L_x_397:
[----:B------:R-:W-:Y:S05]  /*115e0*/  BSYNC B1 ;  /* 0x0000000000017941 */ /* 0x000fea0003800000 */
.L_x_396:
        /* <DEDUP_REMOVED lines=13> */
.L_x_399:
[----:B------:R-:W-:Y:S05]  /*116c0*/  BSYNC B1 ;  /* 0x0000000000017941 */ /* 0x000fea0003800000 */
.L_x_398:
        /* <DEDUP_REMOVED lines=10> */
.L_x_401:
[----:B------:R-:W-:Y:S05]  /*11770*/  BSYNC B1 ;  /* 0x0000000000017941 */ /* 0x000fea0003800000 */
.L_x_400:
        /* <DEDUP_REMOVED lines=10> */
.L_x_403:
[----:B------:R-:W-:Y:S05]  /*11820*/  BSYNC B1 ;  /* 0x0000000000017941 */ /* 0x000fea0003800000 */
.L_x_402:
        /* <DEDUP_REMOVED lines=10> */
.L_x_405:
[----:B------:R-:W-:Y:S05]  /*118d0*/  BSYNC B1 ;  /* 0x0000000000017941 */ /* 0x000fea0003800000 */
.L_x_404:
[----:B------:R-:W3:Y:S01]  /*118e0*/  LDL.LU R225, [R1+0x170] ;  /* 0x0001700001e17983 */ /* 0x000ee20000300800 */
[----:B0----5:R-:W-:Y:S01]  /*118f0*/  IMAD.U32 R224, R223, 0x10000, RZ ;  /* 0x00010000dfe07824 */ /* 0x021fe200078e00ff */
[----:B------:R-:W-:Y:S01]  /*11900*/  ISETP.GT.AND P0, PT, R0, 0xb9, P0 ;  /* 0x000000b90000780c */ /* 0x000fe20000704270 */
[----:B------:R-:W-:Y:S02]  /*11910*/  BSSY B1, `(.L_x_406) ;  /* 0x0000009000017945 */ /* 0x000fe40003800000 */
[----:B------:R-:W-:-:S04]  /*11920*/  FMUL R224, R224, R16 ;  /* 0x00000010e0e07220 */ /* 0x000fc80000400000 */
[----:B---3--:R-:W-:Y:S01]  /*11930*/  FFMA R224, R225, R2, R224 ;  /* 0x00000002e1e07223 */ /* 0x008fe200000000e0 */
[----:B------:R-:W-:-:S04]  /*11940*/  @P3 IMAD.MOV.U32 R225, RZ, RZ, R11 ;  /* 0x000000ffffe13224 */ /* 0x000fc800078e000b */
[----:B------:R-:W-:Y:S01]  /*11950*/  F2FP.BF16.F32.PACK_AB R230, RZ, R224 ;  /* 0x000000e0ffe6723e */ /* 0x000fe200000010ff */
[----:B------:R-:W-:-:S05]  /*11960*/  @P3 IMAD.MOV.U32 R224, RZ, RZ, R10 ;  /* 0x000000ffffe03224 */ /* 0x000fca00078e000a */
[----:B------:R0:W-:Y:S01]  /*11970*/  @P3 STG.E.U16 desc[UR36][R224.64+0x170], R230 ;  /* 0x000170e6e0003986 */ /* 0x0001e2000c101524 */
[----:B------:R-:W-:Y:S05]  /*11980*/  @!P0 BRA `(.L_x_407) ;  /* 0x0000000000048947 */ /* 0x000fea0003800000 */
[----:B------:R3:W5:Y:S02]  /*11990*/  LDG.E.LTC128B.U16 R223, desc[UR36][R6.64+0x172] ;  /* 0x0001722406df7981 */ /* 0x000764000c1e1520 */
.L_x_407:
[----:B------:R-:W-:Y:S05]  /*119a0*/  BSYNC B1 ;  /* 0x0000000000017941 */ /* 0x000fea0003800000 */
.L_x_406:
[----:B-1234-:R-:W2:Y:S01]  /*119b0*/  LDL.LU R6, [R1+0x174] ;  /* 0x0001740001067983 */ /* 0x01eea20000300800 */
        /* <DEDUP_REMOVED lines=9> */
.L_x_409:
[----:B------:R-:W-:Y:S05]  /*11a50*/  BSYNC B1 ;  /* 0x0000000000017941 */ /* 0x000fea0003800000 */
.L_x_408:
[----:B------:R-:W3:Y:S01]  /*11a60*/  LDL.LU R6, [R1+0x178] ;  /* 0x0001780001067983 */ /* 0x000ee20000300800 */
[----:B-1---5:R-:W-:Y:S01]  /*11a70*/  IMAD.U32 R7, R223, 0x10000, RZ ;  /* 0x00010000df077824 */ /* 0x022fe200078e00ff */
[----:B------:R-:W-:Y:S01]  /*11a80*/  ISETP.GT.AND P1, PT, R0, 0xb9, P1 ;  /* 0x000000b90000780c */ /* 0x000fe20000f24270 */
[----:B------:R-:W-:Y:S02]  /*11a90*/  BSSY B1, `(.L_x_410) ;  /* 0x000000a000017945 */ /* 0x000fe40003800000 */
[----:B------:R-:W-:-:S04]  /*11aa0*/  FMUL R7, R7, R16 ;  /* 0x0000001007077220 */ /* 0x000fc80000400000 */
[----:B---3--:R-:W-:Y:S01]  /*11ab0*/  FFMA R7, R6, R2, R7 ;  /* 0x0000000206077223 */ /* 0x008fe20000000007 */
[----:B------:R-:W-:-:S04]  /*11ac0*/  IADD3 R6, P0, R222, 0x100, RZ ;  /* 0x00000100de067810 */ /* 0x000fc80007f1e0ff */
[----:B------:R-:W-:-:S04]  /*11ad0*/  F2FP.BF16.F32.PACK_AB R7, RZ, R7 ;  /* 0x00000007ff07723e */ /* 0x000fc800000010ff */
[----:B------:R-:W-:Y:S01]  /*11ae0*/  PRMT R10, R7, 0x7610, R10 ;  /* 0x00007610070a7816 */ /* 0x000fe2000000000a */
[----:B------:R-:W-:-:S04]  /*11af0*/  IMAD.X R7, RZ, RZ, UR7, P0 ;  /* 0x00000007ff077e24 */ /* 0x000fc800080e06ff */
[----:B------:R1:W-:Y:S01]  /*11b00*/  @P2 STG.E.U16 desc[UR36][R12.64+0x170], R10 ;  /* 0x0001700a0c002986 */ /* 0x0003e2000c101524 */
[----:B------:R-:W-:Y:S05]  /*11b10*/  @!P1 BRA `(.L_x_411) ;  /* 0x0000000000049947 */ /* 0x000fea0003800000 */
[----:B------:R3:W5:Y:S02]  /*11b20*/  LDG.E.LTC128B.U16 R223, desc[UR36][R4.64+0x172] ;  /* 0x0001722404df7981 */ /* 0x000764000c1e1520 */
.L_x_411:
[----:B------:R-:W-:Y:S05]  /*11b30*/  BSYNC B1 ;  /* 0x0000000000017941 */ /* 0x000fea0003800000 */
.L_x_410:
[----:B-1----:R-:W4:Y:S01]  /*11b40*/  LDL.LU R10, [R1+0x17c] ;  /* 0x00017c00010a7983 */ /* 0x002f220000300800 */
[----:B--23-5:R-:W-:Y:S01]  /*11b50*/  IMAD.U32 R5, R223, 0x10000, RZ ;  /* 0x00010000df057824 */ /* 0x02cfe200078e00ff */
[----:B------:R-:W-:Y:S01]  /*11b60*/  ISETP.GT.AND P0, PT, R3, 0x100, PT ;  /* 0x000001000300780c */ /* 0x000fe20003f04270 */
[----:B------:R-:W-:Y:S02]  /*11b70*/  IMAD R7, R7, R20, RZ ;  /* 0x0000001407077224 */ /* 0x000fe400078e02ff */
[----:B------:R-:W-:Y:S01]  /*11b80*/  FMUL R11, R5, R16 ;  /* 0x00000010050b7220 */ /* 0x000fe20000400000 */
[----:B------:R-:W-:Y:S01]  /*11b90*/  IMAD.WIDE.U32 R4, R6, R20, R216 ;  /* 0x0000001406047225 */ /* 0x000fe200078e00d8 */
[----:B------:R-:W-:-:S03]  /*11ba0*/  ISETP.GT.AND P4, PT, R0, RZ, P0 ;  /* 0x000000ff0000720c */ /* 0x000fc60000784270 */
[----:B------:R-:W-:-:S04]  /*11bb0*/  IMAD R7, R6, R21, R7 ;  /* 0x0000001506077224 */ /* 0x000fc800078e0207 */
[----:B------:R-:W-:Y:S02]  /*11bc0*/  IMAD.IADD R5, R5, 0x1, R7 ;  /* 0x0000000105057824 */ /* 0x000fe400078e0207 */
[----:B----4-:R-:W-:Y:S01]  /*11bd0*/  FFMA R11, R10, R2, R11 ;  /* 0x000000020a0b7223 */ /* 0x010fe2000000000b */
[----:B------:R-:W-:-:S04]  /*11be0*/  LEA R10, P2, R4, R18, 0x1 ;  /* 0x00000012040a7211 */ /* 0x000fc800078408ff */
[----:B------:R-:W-:Y:S02]  /*11bf0*/  F2FP.BF16.F32.PACK_AB R12, RZ, R11 ;  /* 0x0000000bff0c723e */ /* 0x000fe400000010ff */
[----:B------:R-:W-:Y:S02]  /*11c00*/  LEA.HI.X R11, R4, R19, R5, 0x1, P2 ;  /* 0x00000013040b7211 */ /* 0x000fe400010f0c05 */
[----:B------:R-:W-:-:S05]  /*11c10*/  PRMT R13, R12, 0x7610, R13 ;  /* 0x000076100c0d7816 */ /* 0x000fca000000000d */
[----:B------:R1:W-:Y:S04]  /*11c20*/  @P1 STG.E.U16 desc[UR36][R14.64+0x172], R13 ;  /* 0x0001720d0e001986 */ /* 0x0003e8000c101524 */
[----:B------:R2:W0:Y:S01]  /*11c30*/  @P4 LDG.E.LTC128B.U16 R223, desc[UR36][R10.64] ;  /* 0x000000240adf4981 */ /* 0x000422000c1e1520 */
[----:B------:R-:W-:Y:S01]  /*11c40*/  IMAD.WIDE.U32 R4, R6, R20, R22 ;  /* 0x0000001406047225 */ /* 0x000fe200078e0016 */
[----:B------:R-:W-:Y:S01]  /*11c50*/  USHF.L.U64.HI UR4, UR8, 0x9, UR9 ;  /* 0x0000000908047899 */ /* 0x000fe20008010209 */
[----:B------:R-:W-:Y:S01]  /*11c60*/  ISETP.GT.AND P2, PT, R0, 0x1, P0 ;  /* 0x000000010000780c */ /* 0x000fe20000744270 */
[----:B------:R-:W-:Y:S01]  /*11c70*/  BSSY B1, `(.L_x_412) ;  /* 0x0000010000017945 */ /* 0x000fe20003800000 */
[----:B------:R-:W-:Y:S01]  /*11c80*/  IMAD.U32 R231, RZ, RZ, UR8 ;  /* 0x00000008ffe77e24 */ /* 0x000fe2000f8e00ff */
[----:B------:R-:W-:-:S03]  /*11c90*/  IADD3 R5, R7, R5, RZ ;  /* 0x0000000507057210 */ /* 0x000fc60007ffe0ff */
[----:B-1----:R-:W-:Y:S01]  /*11ca0*/  IMAD.WIDE.U32 R12, R218, UR43, R4 ;  /* 0x0000002bda0c7c25 */ /* 0x002fe2000f8e0004 */
[----:B------:R-:W-:-:S03]  /*11cb0*/  LEA R4, P1, R231, R8, 0x9 ;  /* 0x00000008e7047211 */ /* 0x000fc600078248ff */
[----:B------:R-:W-:Y:S01]  /*11cc0*/  IMAD.IADD R5, R219, 0x1, R13 ;  /* 0x00000001db057824 */ /* 0x000fe200078e020d */
[----:B--2---:R-:W-:-:S04]  /*11cd0*/  LEA R10, P3, R12, R18, 0x1 ;  /* 0x000000120c0a7211 */ /* 0x004fc800078608ff */
[----:B------:R-:W-:Y:S02]  /*11ce0*/  LEA.HI.X R11, R12, R19, R5, 0x1, P3 ;  /* 0x000000130c0b7211 */ /* 0x000fe400018f0c05 */
[----:B------:R-:W-:Y:S01]  /*11cf0*/  IADD3.X R5, R9, UR4, RZ, P1, !PT ;  /* 0x0000000409057c10 */ /* 0x000fe20008ffe4ff */
[----:B0-----:R-:W-:-:S04]  /*11d00*/  IMAD.U32 R225, R223, 0x10000, RZ ;  /* 0x00010000dfe17824 */ /* 0x001fc800078e00ff */
[----:B------:R-:W-:-:S04]  /*11d10*/  FMUL R225, R225, R16 ;  /* 0x00000010e1e17220 */ /* 0x000fc80000400000 */
[----:B------:R-:W-:-:S05]  /*11d20*/  FFMA R225, R120, R2, R225 ;  /* 0x0000000278e17223 */ /* 0x000fca00000000e1 */
[----:B------:R-:W-:-:S05]  /*11d30*/  F2FP.BF16.F32.PACK_AB R225, RZ, R225 ;  /* 0x000000e1ffe1723e */ /* 0x000fca00000010ff */
[----:B------:R0:W-:Y:S01]  /*11d40*/  @P4 STG.E.U16 desc[UR36][R4.64], R225 ;  /* 0x000000e104004986 */ /* 0x0001e2000c101524 */
[----:B------:R-:W-:Y:S05]  /*11d50*/  @!P2 BRA `(.L_x_413) ;  /* 0x000000000004a947 */ /* 0x000fea0003800000 */
[----:B------:R1:W5:Y:S02]  /*11d60*/  LDG.E.LTC128B.U16 R223, desc[UR36][R10.64+0x2] ;  /* 0x000002240adf7981 */ /* 0x000364000c1e1520 */
.L_x_413:
[----:B------:R-:W-:Y:S05]  /*11d70*/  BSYNC B1 ;  /* 0x0000000000017941 */ /* 0x000fea0003800000 */
.L_x_412:
[----:B-----5:R-:W-:Y:S01]  /*11d80*/  IMAD.U32 R13, R223, 0x10000, RZ ;  /* 0x00010000df0d7824 */ /* 0x020fe200078e00ff */
[----:B------:R-:W-:Y:S01]  /*11d90*/  ISETP.GT.AND P1, PT, R3, 0x108, PT ;  /* 0x000001080300780c */ /* 0x000fe20003f24270 */
[----:B------:R-:W-:Y:S01]  /*11da0*/  IMAD.WIDE.U32 R14, R6, R20, R226 ;  /* 0x00000014060e7225 */ /* 0x000fe200078e00e2 */
[----:B------:R-:W-:Y:S03]  /*11db0*/  BSSY B1, `(.L_x_414) ;  /* 0x000000f000017945 */ /* 0x000fe60003800000 */
[----:B------:R-:W-:Y:S01]  /*11dc0*/  FMUL R12, R13, R16 ;  /* 0x000000100d0c7220 */ /* 0x000fe20000400000 */
[----:B------:R-:W-:Y:S02]  /*11dd0*/  ISETP.GT.AND P3, PT, R0, RZ, P1 ;  /* 0x000000ff0000720c */ /* 0x000fe40000f64270 */
[----:B------:R-:W-:Y:S01]  /*11de0*/  IADD3 R15, R7, R15, RZ ;  /* 0x0000000f070f7210 */ /* 0x000fe20007ffe0ff */
[----:B------:R-:W-:Y:S01]  /*11df0*/  FFMA R12, R121, R2, R12 ;  /* 0x00000002790c7223 */ /* 0x000fe2000000000c */
[----:B------:R-:W-:-:S02]  /*11e00*/  IADD3 R7, P4, R220, R14, RZ ;  /* 0x0000000edc077210 */ /* 0x000fc40007f9e0ff */
[----:B------:R-:W-:Y:S02]  /*11e10*/  IADD3 R14, P5, R22, R14, RZ ;  /* 0x0000000e160e7210 */ /* 0x000fe40007fbe0ff */
[----:B------:R-:W-:Y:S01]  /*11e20*/  F2FP.BF16.F32.PACK_AB R13, RZ, R12 ;  /* 0x0000000cff0d723e */ /* 0x000fe200000010ff */
[----:B------:R-:W-:Y:S01]  /*11e30*/  IMAD.X R12, R15, 0x1, R217, P4 ;  /* 0x000000010f0c7824 */ /* 0x000fe200020e06d9 */
[----:B------:R-:W-:Y:S01]  /*11e40*/  LEA R6, P4, R7, R18, 0x1 ;  /* 0x0000001207067211 */ /* 0x000fe200078808ff */
[----:B------:R-:W-:Y:S02]  /*11e50*/  IMAD.X R15, R23, 0x1, R15, P5 ;  /* 0x00000001170f7824 */ /* 0x000fe400028e060f */
[----:B------:R2:W-:Y:S01]  /*11e60*/  @P2 STG.E.U16 desc[UR36][R4.64+0x2], R13 ;  /* 0x0000020d04002986 */ /* 0x0005e2000c101524 */
[----:B------:R-:W-:Y:S01]  /*11e70*/  LEA.HI.X R7, R7, R19, R12, 0x1, P4 ;  /* 0x0000001307077211 */ /* 0x000fe200020f0c0c */
[----:B------:R-:W-:Y:S08]  /*11e80*/  @!P3 BRA `(.L_x_415) ;  /* 0x000000000004b947 */ /* 0x000ff00003800000 */
[----:B------:R3:W5:Y:S02]  /*11e90*/  LDG.E.LTC128B.U16 R223, desc[UR36][R6.64] ;  /* 0x0000002406df7981 */ /* 0x000764000c1e1520 */
.L_x_415:
[----:B------:R-:W-:Y:S05]  /*11ea0*/  BSYNC B1 ;  /* 0x0000000000017941 */ /* 0x000fea0003800000 */
.L_x_414:
[----:B---3-5:R-:W-:Y:S01]  /*11eb0*/  IMAD.U32 R7, R223, 0x10000, RZ ;  /* 0x00010000df077824 */ /* 0x028fe200078e00ff */
[----:B------:R-:W-:Y:S01]  /*11ec0*/  IADD3 R12, P2, R4, R229, RZ ;  /* 0x000000e5040c7210 */ /* 0x000fe20007f5e0ff */
[----:B------:R-:W-:Y:S01]  /*11ed0*/  IMAD.WIDE.U32 R14, R218, UR43, R14 ;  /* 0x0000002bda0e7c25 */ /* 0x000fe2000f8e000e */
[----:B------:R-:W-:Y:S03]  /*11ee0*/  BSSY B1, `(.L_x_416) ;  /* 0x000000c000017945 */ /* 0x000fe60003800000 */
[----:B------:R-:W-:Y:S01]  /*11ef0*/  FMUL R7, R7, R16 ;  /* 0x0000001007077220 */ /* 0x000fe20000400000 */
[----:B--2---:R-:W-:Y:S01]  /*11f00*/  IMAD.IADD R13, R219, 0x1, R15 ;  /* 0x00000001db0d7824 */ /* 0x004fe200078e020f */
[----:B------:R-:W-:Y:S02]  /*11f10*/  LEA R6, P4, R14, R18, 0x1 ;  /* 0x000000120e067211 */ /* 0x000fe400078808ff */
[----:B------:R-:W-:-:S05]  /*11f20*/  FFMA R7, R122, R2, R7 ;  /* 0x000000027a077223 */ /* 0x000fca0000000007 */
[----:B------:R-:W-:Y:S02]  /*11f30*/  F2FP.BF16.F32.PACK_AB R15, RZ, R7 ;  /* 0x00000007ff0f723e */ /* 0x000fe400000010ff */
[----:B------:R-:W-:Y:S02]  /*11f40*/  LEA.HI.X R7, R14, R19, R13, 0x1, P4 ;  /* 0x000000130e077211 */ /* 0x000fe400020f0c0d */
[----:B------:R-:W-:Y:S02]  /*11f50*/  IADD3.X R13, R5, R228, RZ, P2, !PT ;  /* 0x000000e4050d7210 */ /* 0x000fe400017fe4ff */
[----:B------:R-:W-:-:S03]  /*11f60*/  ISETP.GT.AND P4, PT, R0, 0x1, P1 ;  /* 0x000000010000780c */ /* 0x000fc60000f84270 */
[----:B------:R2:W-:Y:S10]  /*11f70*/  @P3 STG.E.U16 desc[UR36][R12.64], R15 ;  /* 0x0000000f0c003986 */ /* 0x0005f4000c101524 */
[----:B------:R-:W-:Y:S05]  /*11f80*/  @!P4 BRA `(.L_x_417) ;  /* 0x000000000004c947 */ /* 0x000fea0003800000 */
[----:B------:R3:W5:Y:S02]  /*11f90*/  LDG.E.LTC128B.U16 R223, desc[UR36][R6.64+0x2] ;  /* 0x0000022406df7981 */ /* 0x000764000c1e1520 */
.L_x_417:
[----:B------:R-:W-:Y:S05]  /*11fa0*/  BSYNC B1 ;  /* 0x0000000000017941 */ /* 0x000fea0003800000 */
.L_x_416:
[----:B--2--5:R-:W-:Y:S01]  /*11fb0*/  IMAD.U32 R15, R223, 0x10000, RZ ;  /* 0x00010000df0f7824 */ /* 0x024fe200078e00ff */
[----:B------:R-:W-:Y:S01]  /*11fc0*/  ISETP.GT.AND P3, PT, R0, 0x8, P0 ;  /* 0x000000080000780c */ /* 0x000fe20000764270 */
[----:B------:R-:W-:Y:S02]  /*11fd0*/  BSSY B1, `(.L_x_418) ;  /* 0x0000009000017945 */ /* 0x000fe40003800000 */
[----:B------:R-:W-:-:S04]  /*11fe0*/  FMUL R14, R15, R16 ;  /* 0x000000100f0e7220 */ /* 0x000fc80000400000 */
[----:B------:R-:W-:Y:S01]  /*11ff0*/  FFMA R123, R123, R2, R14 ;  /* 0x000000027b7b7223 */ /* 0x000fe2000000000e */
[----:B------:R-:W-:-:S04]  /*12000*/  IADD3 R14, P2, R229, R4, RZ ;  /* 0x00000004e50e7210 */ /* 0x000fc80007f5e0ff */
[----:B------:R-:W-:Y:S01]  /*12010*/  F2FP.BF16.F32.PACK_AB R123, RZ, R123 ;  /* 0x0000007bff7b723e */ /* 0x000fe200000010ff */
[----:B------:R-:W-:-:S05]  /*12020*/  IMAD.X R15, R228, 0x1, R5, P2 ;  /* 0x00000001e40f7824 */ /* 0x000fca00010e0605 */
[----:B------:R2:W-:Y:S01]  /*12030*/  @P4 STG.E.U16 desc[UR36][R14.64+0x2], R123 ;  /* 0x0000027b0e004986 */ /* 0x0005e2000c101524 */
[----:B------:R-:W-:Y:S05]  /*12040*/  @!P3 BRA `(.L_x_419) ;  /* 0x000000000004b947 */ /* 0x000fea0003800000 */
[----:B------:R4:W5:Y:S02]  /*12050*/  LDG.E.LTC128B.U16 R223, desc[UR36][R10.64+0x10] ;  /* 0x000010240adf7981 */ /* 0x000964000c1e1520 */
.L_x_419:
[----:B------:R-:W-:Y:S05]  /*12060*/  BSYNC B1 ;  /* 0x0000000000017941 */ /* 0x000fea0003800000 */
.L_x_418:
[----:B-----5:R-:W-:Y:S01]  /*12070*/  IMAD.U32 R121, R223, 0x10000, RZ ;  /* 0x00010000df797824 */ /* 0x020fe200078e00ff */
[----:B------:R-:W-:Y:S01]  /*12080*/  ISETP.GT.AND P2, PT, R0, 0x9, P0 ;  /* 0x000000090000780c */ /* 0x000fe20000744270 */
[----:B------:R-:W-:Y:S01]  /*12090*/  @P3 IMAD.MOV.U32 R120, RZ, RZ, R4 ;  /* 0x000000ffff783224 */ /* 0x000fe200078e0004 */
[----:B------:R-:W-:Y:S01]  /*120a0*/  BSSY B1, `(.L_x_420) ;  /* 0x0000009000017945 */ /* 0x000fe20003800000 */
[----:B------:R-:W-:-:S04]  /*120b0*/  FMUL R121, R121, R16 ;  /* 0x0000001079797220 */ /* 0x000fc80000400000 */
[----:B------:R-:W-:-:S05]  /*120c0*/  FFMA R121, R124, R2, R121 ;  /* 0x000000027c797223 */ /* 0x000fca0000000079 */
[----:B------:R-:W-:-:S04]  /*120d0*/  F2FP.BF16.F32.PACK_AB R121, RZ, R121 ;  /* 0x00000079ff79723e */ /* 0x000fc800000010ff */
[----:B------:R-:W-:Y:S02]  /*120e0*/  PRMT R122, R121, 0x7610, R122 ;  /* 0x00007610797a7816 */ /* 0x000fe4000000007a */
[----:B------:R-:W-:-:S05]  /*120f0*/  @P3 MOV R121, R5 ;  /* 0x0000000500793202 */ /* 0x000fca0000000f00 */
[----:B------:R0:W-:Y:S01]  /*12100*/  @P3 STG.E.U16 desc[UR36][R120.64+0x10], R122 ;  /* 0x0000107a78003986 */ /* 0x0001e2000c101524 */
[----:B------:R-:W-:Y:S05]  /*12110*/  @!P2 BRA `(.L_x_421) ;  /* 0x000000000004a947 */ /* 0x000fea0003800000 */
[----:B------:R0:W5:Y:S02]  /*12120*/  LDG.E.LTC128B.U16 R223, desc[UR36][R10.64+0x12] ;  /* 0x000012240adf7981 */ /* 0x000164000c1e1520 */
.L_x_421:
[----:B------:R-:W-:Y:S05]  /*12130*/  BSYNC B1 ;  /* 0x0000000000017941 */ /* 0x000fea0003800000 */
.L_x_420:
[----:B0----5:R-:W-:Y:S01]  /*12140*/  IMAD.U32 R121, R223, 0x10000, RZ ;  /* 0x00010000df797824 */ /* 0x021fe200078e00ff */
[----:B------:R-:W-:Y:S01]  /*12150*/  ISETP.GT.AND P3, PT, R0, 0x8, P1 ;  /* 0x000000080000780c */ /* 0x000fe20000f64270 */
[----:B------:R-:W-:Y:S02]  /*12160*/  BSSY B1, `(.L_x_422) ;  /* 0x0000007000017945 */ /* 0x000fe40003800000 */
[----:B------:R-:W-:-:S04]  /*12170*/  FMUL R120, R121, R16 ;  /* 0x0000001079787220 */ /* 0x000fc80000400000 */
[----:B------:R-:W-:-:S05]  /*12180*/  FFMA R120, R125, R2, R120 ;  /* 0x000000027d787223 */ /* 0x000fca0000000078 */
[----:B------:R-:W-:-:S05]  /*12190*/  F2FP.BF16.F32.PACK_AB R120, RZ, R120 ;  /* 0x00000078ff78723e */ /* 0x000fca00000010ff */
[----:B------:R0:W-:Y:S01]  /*121a0*/  @P2 STG.E.U16 desc[UR36][R4.64+0x12], R120 ;  /* 0x0000127804002986 */ /* 0x0001e2000c101524 */
[----:B------:R-:W-:Y:S05]  /*121b0*/  @!P3 BRA `(.L_x_423) ;  /* 0x000000000004b947 */ /* 0x000fea0003800000 */
[----:B------:R0:W5:Y:S02]  /*121c0*/  LDG.E.LTC128B.U16 R223, desc[UR36][R6.64+0x10] ;  /* 0x0000102406df7981 */ /* 0x000164000c1e1520 */
.L_x_423:
[----:B------:R-:W-:Y:S05]  /*121d0*/  BSYNC B1 ;  /* 0x0000000000017941 */ /* 0x000fea0003800000 */
.L_x_422:
[----:B-----5:R-:W-:Y:S01]  /*121e0*/  IMAD.U32 R121, R223, 0x10000, RZ ;  /* 0x00010000df797824 */ /* 0x020fe200078e00ff */
        /* <DEDUP_REMOVED lines=8> */
.L_x_425:
[----:B------:R-:W-:Y:S05]  /*12270*/  BSYNC B1 ;  /* 0x0000000000017941 */ /* 0x000fea0003800000 */
.L_x_424:
        /* <DEDUP_REMOVED lines=9> */
.L_x_427:
[----:B------:R-:W-:Y:S05]  /*12310*/  BSYNC B1 ;  /* 0x0000000000017941 */ /* 0x000fea0003800000 */
.L_x_426:
[----:B-----5:R-:W-:Y:S01]  /*12320*/  IMAD.U32 R121, R223, 0x10000, RZ ;  /* 0x00010000df797824 */ /* 0x020fe200078e00ff */
[----:B0-----:R-:W-:Y:S01]  /*12330*/  @P3 MOV R120, R4 ;  /* 0x0000000400783202 */ /* 0x001fe20000000f00 */
[----:B------:R-:W-:Y:S01]  /*12340*/  BSSY B1, `(.L_x_428) ;  /* 0x000000a000017945 */ /* 0x000fe20003800000 */
[----:B------:R-:W-:Y:S01]  /*12350*/  ISETP.GT.AND P2, PT, R0, 0x11, P0 ;  /* 0x000000110000780c */ /* 0x000fe20000744270 */
[----:B------:R-:W-:-:S04]  /*12360*/  FMUL R121, R121, R16 ;  /* 0x0000001079797220 */ /* 0x000fc80000400000 */
[----:B------:R-:W-:-:S05]  /*12370*/  FFMA R121, R128, R2, R121 ;  /* 0x0000000280797223 */ /* 0x000fca0000000079 */
[----:B------:R-:W-:-:S04]  /*12380*/  F2FP.BF16.F32.PACK_AB R121, RZ, R121 ;  /* 0x00000079ff79723e */ /* 0x000fc800000010ff */
[----:B------:R-:W-:Y:S01]  /*12390*/  PRMT R122, R121, 0x7610, R122 ;  /* 0x00007610797a7816 */ /* 0x000fe2000000007a */
[----:B------:R-:W-:-:S05]  /*123a0*/  @P3 IMAD.MOV.U32 R121, RZ, RZ, R5 ;  /* 0x000000ffff793224 */ /* 0x000fca00078e0005 */
[----:B------:R0:W-:Y:S01]  /*123b0*/  @P3 STG.E.U16 desc[UR36][R120.64+0x20], R122 ;  /* 0x0000207a78003986 */ /* 0x0001e2000c101524 */
[----:B------:R-:W-:Y:S05]  /*123c0*/  @!P2 BRA `(.L_x_429) ;  /* 0x000000000004a947 */ /* 0x000fea0003800000 */
[----:B------:R0:W5:Y:S02]  /*123d0*/  LDG.E.LTC128B.U16 R223, desc[UR36][R10.64+0x22] ;  /* 0x000022240adf7981 */ /* 0x000164000c1e1520 */
.L_x_429:
[----:B------:R-:W-:Y:S05]  /*123e0*/  BSYNC B1 ;  /* 0x0000000000017941 */ /* 0x000fea0003800000 */
.L_x_428:
        /* <DEDUP_REMOVED lines=9> */
.L_x_431:
[----:B------:R-:W-:Y:S05]  /*12480*/  BSYNC B1 ;  /* 0x0000000000017941 */ /* 0x000fea0003800000 */
.L_x_430:
        /* <DEDUP_REMOVED lines=9> */
.L_x_433:
[----:B------:R-:W-:Y:S05]  /*12520*/  BSYNC B1 ;  /* 0x0000000000017941 */ /* 0x000fea0003800000 */
.L_x_432:
        /* <DEDUP_REMOVED lines=9> */
.L_x_435:
[----:B------:R-:W-:Y:S05]  /*125c0*/  BSYNC B1 ;  /* 0x0000000000017941 */ /* 0x000fea0003800000 */
.L_x_434:
[----:B-----5:R-:W-:Y:S01]  /*125d0*/  SHF.L.U32 R121, R223, 0x10, RZ ;  /* 0x00000010df797819 */ /* 0x020fe200000006ff */
[----:B0-----:R-:W-:Y:S01]  /*125e0*/  @P3 IMAD.MOV.U32 R120, RZ, RZ, R4 ;  /* 0x000000ffff783224 */ /* 0x001fe200078e0004 */
[----:B------:R-:W-:Y:S01]  /*125f0*/  ISETP.GT.AND P2, PT, R0, 0x19, P0 ;  /* 0x000000190000780c */ /* 0x000fe20000744270 */
[----:B------:R-:W-:Y:S02]  /*12600*/  BSSY B1, `(.L_x_436) ;  /* 0x0000009000017945 */ /* 0x000fe40003800000 */
        /* <DEDUP_REMOVED lines=8> */
.L_x_437:
[----:B------:R-:W-:Y:S05]  /*12690*/  BSYNC B1 ;  /* 0x0000000000017941 */ /* 0x000fea0003800000 */
.L_x_436:
        /* <DEDUP_REMOVED lines=9> */
.L_x_439:
[----:B------:R-:W-:Y:S05]  /*12730*/  BSYNC B1 ;  /* 0x0000000000017941 */ /* 0x000fea0003800000 */
.L_x_438:
        /* <DEDUP_REMOVED lines=9> */
.L_x_441:
[----:B------:R-:W-:Y:S05]  /*127d0*/  BSYNC B1 ;  /* 0x0000000000017941 */ /* 0x000fea0003800000 */
.L_x_440:
[----:B0----5:R-:W-:Y:S01]  /*127e0*/  SHF.L.U32 R121, R223, 0x10, RZ ;  /* 0x00000010df797819 */ /* 0x021fe200000006ff */
[----:B------:R-:W-:Y:S01]  /*127f0*/  BSSY B1, `(.L_x_442) ;  /* 0x0000008000017945 */ /* 0x000fe20003800000 */
[----:B------:R-:W-:-:S03]  /*12800*/  ISETP.GT.AND P3, PT, R0, 0x20, P0 ;  /* 0x000000200000780c */ /* 0x000fc60000764270 */
[----:B------:R-:W-:-:S04]  /*12810*/  FMUL R120, R121, R16 ;  /* 0x0000001079787220 */ /* 0x000fc80000400000 */
[----:B------:R-:W-:-:S05]  /*12820*/  FFMA R120, R135, R2, R120 ;  /* 0x0000000287787223 */ /* 0x000fca0000000078 */
[----:B------:R-:W-:-:S05]  /*12830*/  F2FP.BF16.F32.PACK_AB R120, RZ, R120 ;  /* 0x00000078ff78723e */ /* 0x000fca00000010ff */
[----:B------:R0:W-:Y:S01]  /*12840*/  @P2 STG.E.U16 desc[UR36][R14.64+0x32], R120 ;  /* 0x000032780e002986 */ /* 0x0001e2000c101524 */
[----:B------:R-:W-:Y:S05]  /*12850*/  @!P3 BRA `(.L_x_443) ;  /* 0x000000000004b947 */ /* 0x000fea0003800000 */
[----:B------:R0:W5:Y:S02]  /*12860*/  LDG.E.LTC128B.U16 R223, desc[UR36][R10.64+0x40] ;  /* 0x000040240adf7981 */ /* 0x000164000c1e1520 */
.L_x_443:
[----:B------:R-:W-:Y:S05]  /*12870*/  BSYNC B1 ;  /* 0x0000000000017941 */ /* 0x000fea0003800000 */
.L_x_442:
[----:B-----5:R-:W-:Y:S01]  /*12880*/  IMAD.U32 R121, R223, 0x10000, RZ ;  /* 0x00010000df797824 */ /* 0x020fe200078e00ff */
[----:B------:R-:W-:Y:S01]  /*12890*/  ISETP.GT.AND P2, PT, R0, 0x21, P0 ;  /* 0x000000210000780c */ /* 0x000fe20000744270 */
[----:B0-----:R-:W-:Y:S01]  /*128a0*/  @P3 IMAD.MOV.U32 R120, RZ, RZ, R4 ;  /* 0x000000ffff783224 */ /* 0x001fe200078e0004 */
[----:B------:R-:W-:Y:S01]  /*128b0*/  BSSY B1, `(.L_x_444) ;  /* 0x0000009000017945 */ /* 0x000fe20003800000 */
        /* <DEDUP_REMOVED lines=8> */
.L_x_445:
[----:B------:R-:W-:Y:S05]  /*12940*/  BSYNC B1 ;  /* 0x0000000000017941 */ /* 0x000fea0003800000 */
.L_x_444:
        /* <DEDUP_REMOVED lines=9> */
.L_x_447:
[----:B------:R-:W-:Y:S05]  /*129e0*/  BSYNC B1 ;  /* 0x0000000000017941 */ /* 0x000fea0003800000 */
.L_x_446:
[----:B-----5:R-:W-:Y:S01]  /*129f0*/  SHF.L.U32 R121, R223, 0x10, RZ ;  /* 0x00000010df797819 */ /* 0x020fe200000006ff */
        /* <DEDUP_REMOVED lines=8> */
.L_x_449:
[----:B------:R-:W-:Y:S05]  /*12a80*/  BSYNC B1 ;  /* 0x0000000000017941 */ /* 0x000fea0003800000 */
.L_x_448:
        /* <DEDUP_REMOVED lines=9> */
.L_x_451:
[----:B------:R-:W-:Y:S05]  /*12b20*/  BSYNC B1 ;  /* 0x0000000000017941 */ /* 0x000fea0003800000 */
.L_x_450:
        /* <DEDUP_REMOVED lines=12> */
.L_x_453:
[----:B------:R-:W-:Y:S05]  /*12bf0*/  BSYNC B1 ;  /* 0x0000000000017941 */ /* 0x000fea0003800000 */
.L_x_452:
        /* <DEDUP_REMOVED lines=9> */
.L_x_455:
[----:B------:R-:W-:Y:S05]  /*12c90*/  BSYNC B1 ;  /* 0x0000000000017941 */ /* 0x000fea0003800000 */
.L_x_454:
        /* <DEDUP_REMOVED lines=9> */
.L_x_457:
[----:B------:R-:W-:Y:S05]  /*12d30*/  BSYNC B1 ;  /* 0x0000000000017941 */ /* 0x000fea0003800000 */
.L_x_456:
        /* <DEDUP_REMOVED lines=9> */
.L_x_459:
[----:B------:R-:W-:Y:S05]  /*12dd0*/  BSYNC B1 ;  /* 0x0000000000017941 */ /* 0x000fea0003800000 */
.L_x_458:
[----:B-----5:R-:W-:Y:S01]  /*12de0*/  IMAD.U32 R121, R223, 0x10000, RZ ;  /* 0x00010000df797824 */ /* 0x020fe200078e00ff */
[----:B------:R-:W-:Y:S01]  /*12df0*/  ISETP.GT.AND P2, PT, R0, 0x31, P0 ;  /* 0x000000310000780c */ /* 0x000fe20000744270 */
[----:B0-----:R-:W-:Y:S01]  /*12e00*/  @P3 IMAD.MOV.U32 R120, RZ, RZ, R4 ;  /* 0x000000ffff783224 */ /* 0x001fe200078e0004 */
        /* <DEDUP_REMOVED lines=9> */
.L_x_461:
[----:B------:R-:W-:Y:S05]  /*12ea0*/  BSYNC B1 ;  /* 0x0000000000017941 */ /* 0x000fea0003800000 */
.L_x_460:
        /* <DEDUP_REMOVED lines=9> */
.L_x_463:
[----:B------:R-:W-:Y:S05]  /*12f40*/  BSYNC B1 ;  /* 0x0000000000017941 */ /* 0x000fea0003800000 */
.L_x_462:
        /* <DEDUP_REMOVED lines=9> */
.L_x_465:
[----:B------:R-:W-:Y:S05]  /*12fe0*/  BSYNC B1 ;  /* 0x0000000000017941 */ /* 0x000fea0003800000 */
.L_x_464:
        /* <DEDUP_REMOVED lines=9> */
.L_x_467:
[----:B------:R-:W-:Y:S05]  /*13080*/  BSYNC B1 ;  /* 0x0000000000017941 */ /* 0x000fea0003800000 */
.L_x_466:
        /* <DEDUP_REMOVED lines=12> */
.L_x_469:
[----:B------:R-:W-:Y:S05]  /*13150*/  BSYNC B1 ;  /* 0x0000000000017941 */ /* 0x000fea0003800000 */
.L_x_468:
        /* <DEDUP_REMOVED lines=9> */
.L_x_471:
[----:B------:R-:W-:Y:S05]  /*131f0*/  BSYNC B1 ;  /* 0x0000000000017941 */ /* 0x000fea0003800000 */
.L_x_470:
        /* <DEDUP_REMOVED lines=9> */
.L_x_473:
[----:B------:R-:W-:Y:S05]  /*13290*/  BSYNC B1 ;  /* 0x0000000000017941 */ /* 0x000fea0003800000 */
.L_x_472:
        /* <DEDUP_REMOVED lines=9> */
.L_x_475:
[----:B------:R-:W-:Y:S05]  /*13330*/  BSYNC B1 ;  /* 0x0000000000017941 */ /* 0x000fea0003800000 */
.L_x_474:
        /* <DEDUP_REMOVED lines=12> */
.L_x_477:
[----:B------:R-:W-:Y:S05]  /*13400*/  BSYNC B1 ;  /* 0x0000000000017941 */ /* 0x000fea0003800000 */
.L_x_476:
        /* <DEDUP_REMOVED lines=9> */
.L_x_479:
[----:B------:R-:W-:Y:S05]  /*134a0*/  BSYNC B1 ;  /* 0x0000000000017941 */ /* 0x000fea0003800000 */
.L_x_478:
        /* <DEDUP_REMOVED lines=9> */
.L_x_481:
[----:B------:R-:W-:Y:S05]  /*13540*/  BSYNC B1 ;  /* 0x0000000000017941 */ /* 0x000fea0003800000 */
.L_x_480:
        /* <DEDUP_REMOVED lines=9> */
.L_x_483:
[----:B------:R-:W-:Y:S05]  /*135e0*/  BSYNC B1 ;  /* 0x0000000000017941 */ /* 0x000fea0003800000 */
.L_x_482:
        /* <DEDUP_REMOVED lines=12> */
.L_x_485:
[----:B------:R-:W-:Y:S05]  /*136b0*/  BSYNC B1 ;  /* 0x0000000000017941 */ /* 0x000fea0003800000 */
.L_x_484:
        /* <DEDUP_REMOVED lines=9> */
.L_x_487:
[----:B------:R-:W-:Y:S05]  /*13750*/  BSYNC B1 ;  /* 0x0000000000017941 */ /* 0x000fea0003800000 */
.L_x_486:
        /* <DEDUP_REMOVED lines=9> */
.L_x_489:
[----:B------:R-:W-:Y:S05]  /*137f0*/  BSYNC B1 ;  /* 0x0000000000017941 */ /* 0x000fea0003800000 */
.L_x_488:
        /* <DEDUP_REMOVED lines=9> */
.L_x_491:
[----:B------:R-:W-:Y:S05]  /*13890*/  BSYNC B1 ;  /* 0x0000000000017941 */ /* 0x000fea0003800000 */
.L_x_490:
        /* <DEDUP_REMOVED lines=12> */
.L_x_493:
[----:B------:R-:W-:Y:S05]  /*13960*/  BSYNC B1 ;  /* 0x0000000000017941 */ /* 0x000fea0003800000 */
.L_x_492:
        /* <DEDUP_REMOVED lines=9> */
.L_x_495:
[----:B------:R-:W-:Y:S05]  /*13a00*/  BSYNC B1 ;  /* 0x0000000000017941 */ /* 0x000fea0003800000 */
.L_x_494:
        /* <DEDUP_REMOVED lines=9> */
.L_x_497:
[----:B------:R-:W-:Y:S05]  /*13aa0*/  BSYNC B1 ;  /* 0x0000000000017941 */ /* 0x000fea0003800000 */
.L_x_496:
        /* <DEDUP_REMOVED lines=9> */
.L_x_499:
[----:B------:R-:W-:Y:S05]  /*13b40*/  BSYNC B1 ;  /* 0x0000000000017941 */ /* 0x000fea0003800000 */
.L_x_498:
        /* <DEDUP_REMOVED lines=12> */
.L_x_501:
[----:B------:R-:W-:Y:S05]  /*13c10*/  BSYNC B1 ;  /* 0x0000000000017941 */ /* 0x000fea0003800000 */
.L_x_500:
        /* <DEDUP_REMOVED lines=9> */
.L_x_503:
[----:B------:R-:W-:Y:S05]  /*13cb0*/  BSYNC B1 ;  /* 0x0000000000017941 */ /* 0x000fea0003800000 */
.L_x_502:
        /* <DEDUP_REMOVED lines=9> */
.L_x_505:
[----:B------:R-:W-:Y:S05]  /*13d50*/  BSYNC B1 ;  /* 0x0000000000017941 */ /* 0x000fea0003800000 */
.L_x_504:
        /* <DEDUP_REMOVED lines=9> */
.L_x_507:
[----:B------:R-:W-:Y:S05]  /*13df0*/  BSYNC B1 ;  /* 0x0000000000017941 */ /* 0x000fea0003800000 */
.L_x_506:
        /* <DEDUP_REMOVED lines=12> */
.L_x_509:
[----:B------:R-:W-:Y:S05]  /*13ec0*/  BSYNC B1 ;  /* 0x0000000000017941 */ /* 0x000fea0003800000 */
.L_x_508:
        /* <DEDUP_REMOVED lines=9> */
.L_x_511:
[----:B------:R-:W-:Y:S05]  /*13f60*/  BSYNC B1 ;  /* 0x0000000000017941 */ /* 0x000fea0003800000 */
.L_x_510:
        /* <DEDUP_REMOVED lines=9> */
.L_x_513:
[----:B------:R-:W-:Y:S05]  /*14000*/  BSYNC B1 ;  /* 0x0000000000017941 */ /* 0x000fea0003800000 */
.L_x_512:
        /* <DEDUP_REMOVED lines=9> */
.L_x_515:
[----:B------:R-:W-:Y:S05]  /*140a0*/  BSYNC B1 ;  /* 0x0000000000017941 */ /* 0x000fea0003800000 */
.L_x_514:
        /* <DEDUP_REMOVED lines=12> */
.L_x_517:
[----:B------:R-:W-:Y:S05]  /*14170*/  BSYNC B1 ;  /* 0x0000000000017941 */ /* 0x000fea0003800000 */
.L_x_516:
        /* <DEDUP_REMOVED lines=9> */
.L_x_519:
[----:B------:R-:W-:Y:S05]  /*14210*/  BSYNC B1 ;  /* 0x0000000000017941 */ /* 0x000fea0003800000 */
.L_x_518:
        /* <DEDUP_REMOVED lines=9> */
.L_x_521:
[----:B------:R-:W-:Y:S05]  /*142b0*/  BSYNC B1 ;  /* 0x0000000000017941 */ /* 0x000fea0003800000 */
.L_x_520:
        /* <DEDUP_REMOVED lines=9> */
.L_x_523:
[----:B------:R-:W-:Y:S05]  /*14350*/  BSYNC B1 ;  /* 0x0000000000017941 */ /* 0x000fea0003800000 */
.L_x_522:
        /* <DEDUP_REMOVED lines=12> */
.L_x_525:
[----:B------:R-:W-:Y:S05]  /*14420*/  BSYNC B1 ;  /* 0x0000000000017941 */ /* 0x000fea0003800000 */
.L_x_524:
        /* <DEDUP_REMOVED lines=9> */
.L_x_527:
[----:B------:R-:W-:Y:S05]  /*144c0*/  BSYNC B1 ;  /* 0x0000000000017941 */ /* 0x000fea0003800000 */
.L_x_526:
        /* <DEDUP_REMOVED lines=9> */
.L_x_529:
[----:B------:R-:W-:Y:S05]  /*14560*/  BSYNC B1 ;  /* 0x0000000000017941 */ /* 0x000fea0003800000 */
.L_x_528:
        /* <DEDUP_REMOVED lines=9> */
.L_x_531:
[----:B------:R-:W-:Y:S05]  /*14600*/  BSYNC B1 ;  /* 0x0000000000017941 */ /* 0x000fea0003800000 */
.L_x_530:
        /* <DEDUP_REMOVED lines=12> */
.L_x_533:
[----:B------:R-:W-:Y:S05]  /*146d0*/  BSYNC B1 ;  /* 0x0000000000017941 */ /* 0x000fea0003800000 */
.L_x_532:
        /* <DEDUP_REMOVED lines=9> */
.L_x_535:
[----:B------:R-:W-:Y:S05]  /*14770*/  BSYNC B1 ;  /* 0x0000000000017941 */ /* 0x000fea0003800000 */
.L_x_534:
        /* <DEDUP_REMOVED lines=9> */
.L_x_537:
[----:B------:R-:W-:Y:S05]  /*14810*/  BSYNC B1 ;  /* 0x0000000000017941 */ /* 0x000fea0003800000 */
.L_x_536:
        /* <DEDUP_REMOVED lines=9> */
.L_x_539:
[----:B------:R-:W-:Y:S05]  /*148b0*/  BSYNC B1 ;  /* 0x0000000000017941 */ /* 0x000fea0003800000 */
.L_x_538:
        /* <DEDUP_REMOVED lines=12> */
.L_x_541:
[----:B------:R-:W-:Y:S05]  /*14980*/  BSYNC B1 ;  /* 0x0000000000017941 */ /* 0x000fea0003800000 */
.L_x_540:
        /* <DEDUP_REMOVED lines=9> */
.L_x_543:
[----:B------:R-:W-:Y:S05]  /*14a20*/  BSYNC B1 ;  /* 0x0000000000017941 */ /* 0x000fea0003800000 */
.L_x_542:
        /* <DEDUP_REMOVED lines=9> */
.L_x_545:
[----:B------:R-:W-:Y:S05]  /*14ac0*/  BSYNC B1 ;  /* 0x0000000000017941 */ /* 0x000fea0003800000 */
.L_x_544:
        /* <DEDUP_REMOVED lines=9> */
.L_x_547:
[----:B------:R-:W-:Y:S05]  /*14b60*/  BSYNC B1 ;  /* 0x0000000000017941 */ /* 0x000fea0003800000 */
.L_x_546:
        /* <DEDUP_REMOVED lines=12> */
.L_x_549:
[----:B------:R-:W-:Y:S05]  /*14c30*/  BSYNC B1 ;  /* 0x0000000000017941 */ /* 0x000fea0003800000 */
.L_x_548:
        /* <DEDUP_REMOVED lines=9> */
.L_x_551:
[----:B------:R-:W-:Y:S05]  /*14cd0*/  BSYNC B1 ;  /* 0x0000000000017941 */ /* 0x000fea0003800000 */
.L_x_550:
        /* <DEDUP_REMOVED lines=9> */
.L_x_553:
[----:B------:R-:W-:Y:S05]  /*14d70*/  BSYNC B1 ;  /* 0x0000000000017941 */ /* 0x000fea0003800000 */
.L_x_552:
        /* <DEDUP_REMOVED lines=9> */
.L_x_555:
[----:B------:R-:W-:Y:S05]  /*14e10*/  BSYNC B1 ;  /* 0x0000000000017941 */ /* 0x000fea0003800000 */
.L_x_554:
        /* <DEDUP_REMOVED lines=12> */
.L_x_557:
[----:B------:R-:W-:Y:S05]  /*14ee0*/  BSYNC B1 ;  /* 0x0000000000017941 */ /* 0x000fea0003800000 */
.L_x_556:
        /* <DEDUP_REMOVED lines=9> */
.L_x_559:
[----:B------:R-:W-:Y:S05]  /*14f80*/  BSYNC B1 ;  /* 0x0000000000017941 */ /* 0x000fea0003800000 */
.L_x_558:
        /* <DEDUP_REMOVED lines=9> */
.L_x_561:
[----:B------:R-:W-:Y:S05]  /*15020*/  BSYNC B1 ;  /* 0x0000000000017941 */ /* 0x000fea0003800000 */
.L_x_560:
        /* <DEDUP_REMOVED lines=9> */
.L_x_563:
[----:B------:R-:W-:Y:S05]  /*150c0*/  BSYNC B1 ;  /* 0x0000000000017941 */ /* 0x000fea0003800000 */
.L_x_562:
        /* <DEDUP_REMOVED lines=12> */
.L_x_565:
[----:B------:R-:W-:Y:S05]  /*15190*/  BSYNC B1 ;  /* 0x0000000000017941 */ /* 0x000fea0003800000 */
.L_x_564:
        /* <DEDUP_REMOVED lines=9> */
.L_x_567:
[----:B------:R-:W-:Y:S05]  /*15230*/  BSYNC B1 ;  /* 0x0000000000017941 */ /* 0x000fea0003800000 */
.L_x_566:
        /* <DEDUP_REMOVED lines=9> */
.L_x_569:
[----:B------:R-:W-:Y:S05]  /*152d0*/  BSYNC B1 ;  /* 0x0000000000017941 */ /* 0x000fea0003800000 */
.L_x_568:
        /* <DEDUP_REMOVED lines=9> */
.L_x_571:
[----:B------:R-:W-:Y:S05]  /*15370*/  BSYNC B1 ;  /* 0x0000000000017941 */ /* 0x000fea0003800000 */
.L_x_570:
        /* <DEDUP_REMOVED lines=12> */
.L_x_573:
[----:B------:R-:W-:Y:S05]  /*15440*/  BSYNC B1 ;  /* 0x0000000000017941 */ /* 0x000fea0003800000 */
.L_x_572:
        /* <DEDUP_REMOVED lines=9> */
.L_x_575:
[----:B------:R-:W-:Y:S05]  /*154e0*/  BSYNC B1 ;  /* 0x0000000000017941 */ /* 0x000fea0003800000 */
.L_x_574:
        /* <DEDUP_REMOVED lines=9> */
.L_x_577:
[----:B------:R-:W-:Y:S05]  /*15580*/  BSYNC B1 ;  /* 0x0000000000017941 */ /* 0x000fea0003800000 */
.L_x_576:
        /* <DEDUP_REMOVED lines=9> */
.L_x_579:
[----:B------:R-:W-:Y:S05]  /*15620*/  BSYNC B1 ;  /* 0x0000000000017941 */ /* 0x000fea0003800000 */
.L_x_578:
        /* <DEDUP_REMOVED lines=12> */
.L_x_581:
[----:B------:R-:W-:Y:S05]  /*156f0*/  BSYNC B1 ;  /* 0x0000000000017941 */ /* 0x000fea0003800000 */
.L_x_580:
        /* <DEDUP_REMOVED lines=9> */
.L_x_583:
[----:B------:R-:W-:Y:S05]  /*15790*/  BSYNC B1 ;  /* 0x0000000000017941 */ /* 0x000fea0003800000 */
.L_x_582:
        /* <DEDUP_REMOVED lines=9> */
.L_x_585:
[----:B------:R-:W-:Y:S05]  /*15830*/  BSYNC B1 ;  /* 0x0000000000017941 */ /* 0x000fea0003800000 */
.L_x_584:
        /* <DEDUP_REMOVED lines=9> */
.L_x_587:
[----:B------:R-:W-:Y:S05]  /*158d0*/  BSYNC B1 ;  /* 0x0000000000017941 */ /* 0x000fea0003800000 */
.L_x_586:
        /* <DEDUP_REMOVED lines=12> */
.L_x_589:
[----:B------:R-:W-:Y:S05]  /*159a0*/  BSYNC B1 ;  /* 0x0000000000017941 */ /* 0x000fea0003800000 */
.L_x_588:
        /* <DEDUP_REMOVED lines=9> */
.L_x_591:
[----:B------:R-:W-:Y:S05]  /*15a40*/  BSYNC B1 ;  /* 0x0000000000017941 */ /* 0x000fea0003800000 */
.L_x_590:
        /* <DEDUP_REMOVED lines=9> */
.L_x_593:
[----:B------:R-:W-:Y:S05]  /*15ae0*/  BSYNC B1 ;  /* 0x0000000000017941 */ /* 0x000fea0003800000 */
.L_x_592:
        /* <DEDUP_REMOVED lines=9> */
.L_x_595:
[----:B------:R-:W-:Y:S05]  /*15b80*/  BSYNC B1 ;  /* 0x0000000000017941 */ /* 0x000fea0003800000 */
.L_x_594:
        /* <DEDUP_REMOVED lines=12> */
.L_x_597:
[----:B------:R-:W-:Y:S05]  /*15c50*/  BSYNC B1 ;  /* 0x0000000000017941 */ /* 0x000fea0003800000 */
.L_x_596:
[----:B01--45:R-:W-:Y:S01]  /*15c60*/  IMAD.U32 R11, R223, 0x10000, RZ ;  /* 0x00010000df0b7824 */ /* 0x033fe200078e00ff */
        /* <DEDUP_REMOVED lines=8> */
.L_x_599:
[----:B------:R-:W-:Y:S05]  /*15cf0*/  BSYNC B1 ;  /* 0x0000000000017941 */ /* 0x000fea0003800000 */
.L_x_598:
[----:B0----5:R-:W-:Y:S01]  /*15d00*/  IMAD.U32 R5, R223, 0x10000, RZ ;  /* 0x00010000df057824 */ /* 0x021fe200078e00ff */
[----:B------:R-:W-:Y:S01]  /*15d10*/  ISETP.GT.AND P1, PT, R0, 0xb9, P1 ;  /* 0x000000b90000780c */ /* 0x000fe20000f24270 */
[----:B------:R-:W-:Y:S01]  /*15d20*/  BSSY B1, `(.L_x_600) ;  /* 0x0000009000017945 */ /* 0x000fe20003800000 */
[----:B------:R-:W-:Y:S01]  /*15d30*/  IADD3 R121, P0, R222, 0x180, RZ ;  /* 0x00000180de797810 */ /* 0x000fe20007f1e0ff */
[----:B------:R-:W-:-:S03]  /*15d40*/  FMUL R5, R5, R16 ;  /* 0x0000001005057220 */ /* 0x000fc60000400000 */
[----:B------:R-:W-:Y:S01]  /*15d50*/  IADD3.X R11, RZ, UR7, RZ, P0, !PT ;  /* 0x00000007ff0b7c10 */ /* 0x000fe200087fe4ff */
[----:B------:R-:W-:-:S05]  /*15d60*/  FFMA R5, R214, R2, R5 ;  /* 0x00000002d6057223 */ /* 0x000fca0000000005 */
[----:B------:R-:W-:-:S05]  /*15d70*/  F2FP.BF16.F32.PACK_AB R5, RZ, R5 ;  /* 0x00000005ff05723e */ /* 0x000fca00000010ff */
[----:B------:R0:W-:Y:S01]  /*15d80*/  @P2 STG.E.U16 desc[UR36][R12.64+0x170], R5 ;  /* 0x000170050c002986 */ /* 0x0001e2000c101524 */
[----:B------:R-:W-:Y:S05]  /*15d90*/  @!P1 BRA `(.L_x_601) ;  /* 0x0000000000049947 */ /* 0x000fea0003800000 */
[----:B------:R4:W5:Y:S02]  /*15da0*/  LDG.E.LTC128B.U16 R223, desc[UR36][R6.64+0x172] ;  /* 0x0001722406df7981 */ /* 0x000964000c1e1520 */
.L_x_601:
[----:B------:R-:W-:Y:S05]  /*15db0*/  BSYNC B1 ;  /* 0x0000000000017941 */ /* 0x000fea0003800000 */
.L_x_600:
[----:B0----5:R-:W-:Y:S01]  /*15dc0*/  IMAD.U32 R5, R223, 0x10000, RZ ;  /* 0x00010000df057824 */ /* 0x021fe200078e00ff */
[----:B------:R-:W-:Y:S01]  /*15dd0*/  ISETP.GT.AND P0, PT, R3, 0x180, PT ;  /* 0x000001800300780c */ /* 0x000fe20003f04270 */
[----:B------:R-:W-:Y:S02]  /*15de0*/  IMAD R4, R11, R20, RZ ;  /* 0x000000140b047224 */ /* 0x000fe400078e02ff */
[----:B-1-34-:R-:W-:Y:S01]  /*15df0*/  FMUL R6, R5, R16 ;  /* 0x0000001005067220 */ /* 0x01afe20000400000 */
[----:B------:R-:W-:Y:S01]  /*15e00*/  ISETP.GT.AND P4, PT, R0, RZ, P0 ;  /* 0x000000ff0000720c */ /* 0x000fe20000784270 */
[C---:B------:R-:W-:Y:S02]  /*15e10*/  IMAD R21, R121.reuse, R21, R4 ;  /* 0x0000001579157224 */ /* 0x040fe400078e0204 */
[----:B------:R-:W-:-:S04]  /*15e20*/  IMAD.WIDE.U32 R4, R121, R20, R216 ;  /* 0x0000001479047225 */ /* 0x000fc800078e00d8 */
[----:B------:R-:W-:Y:S01]  /*15e30*/  FFMA R215, R215, R2, R6 ;  /* 0x00000002d7d77223 */ /* 0x000fe20000000006 */
[----:B------:R-:W-:Y:S01]  /*15e40*/  IMAD.IADD R5, R5, 0x1, R21 ;  /* 0x0000000105057824 */ /* 0x000fe200078e0215 */
[----:B------:R-:W-:-:S03]  /*15e50*/  LEA R6, P2, R4, R18, 0x1 ;  /* 0x0000001204067211 */ /* 0x000fc600078408ff */
[----:B------:R-:W-:Y:S02]  /*15e60*/  F2FP.BF16.F32.PACK_AB R215, RZ, R215 ;  /* 0x000000d7ffd7723e */ /* 0x000fe400000010ff */
[----:B------:R-:W-:-:S03]  /*15e70*/  LEA.HI.X R7, R4, R19, R5, 0x1, P2 ;  /* 0x0000001304077211 */ /* 0x000fc600010f0c05 */
[----:B------:R0:W-:Y:S04]  /*15e80*/  @P1 STG.E.U16 desc[UR36][R14.64+0x172], R215 ;  /* 0x000172d70e001986 */ /* 0x0001e8000c101524 */
[----:B------:R1:W3:Y:S01]  /*15e90*/  @P4 LDG.E.LTC128B.U16 R223, desc[UR36][R6.64] ;  /* 0x0000002406df4981 */ /* 0x0002e2000c1e1520 */
[----:B------:R-:W-:Y:S01]  /*15ea0*/  IMAD.WIDE.U32 R4, R121, R20, R22 ;  /* 0x0000001479047225 */ /* 0x000fe200078e0016 */
[----:B--2---:R-:W-:Y:S01]  /*15eb0*/  MOV R123, UR8 ;  /* 0x00000008007b7c02 */ /* 0x004fe20008000f00 */
[----:B------:R-:W-:Y:S01]  /*15ec0*/  UIMAD UR4, UR9, 0x300, URZ ;  /* 0x00000300090478a4 */ /* 0x000fe2000f8e023f */
[----:B------:R-:W-:Y:S01]  /*15ed0*/  ISETP.GT.AND P3, PT, R0, 0x1, P0 ;  /* 0x000000010000780c */ /* 0x000fe20000764270 */
[----:B------:R-:W-:Y:S01]  /*15ee0*/  IMAD.IADD R5, R21, 0x1, R5 ;  /* 0x0000000115057824 */ /* 0x000fe200078e0205 */
[----:B------:R-:W-:Y:S01]  /*15ef0*/  BSSY B1, `(.L_x_602) ;  /* 0x0000011000017945 */ /* 0x000fe20003800000 */
[----:B------:R-:W-:-:S04]  /*15f00*/  IMAD.WIDE.U32 R10, R218, UR43, R4 ;  /* 0x0000002bda0a7c25 */ /* 0x000fc8000f8e0004 */
[----:B------:R-:W-:Y:S01]  /*15f10*/  IMAD.MOV.U32 R4, RZ, RZ, R8 ;  /* 0x000000ffff047224 */ /* 0x000fe200078e0008 */
[----:B-1----:R-:W-:Y:S01]  /*15f20*/  LEA R6, P1, R10, R18, 0x1 ;  /* 0x000000120a067211 */ /* 0x002fe200078208ff */
[----:B------:R-:W-:Y:S02]  /*15f30*/  IMAD.MOV.U32 R5, RZ, RZ, R9 ;  /* 0x000000ffff057224 */ /* 0x000fe400078e0009 */
[----:B------:R-:W-:Y:S02]  /*15f40*/  IMAD.IADD R7, R219, 0x1, R11 ;  /* 0x00000001db077824 */ /* 0x000fe400078e020b */
[----:B------:R-:W-:-:S03]  /*15f50*/  IMAD.WIDE.U32 R4, R123, 0x300, R4 ;  /* 0x000003007b047825 */ /* 0x000fc600078e0004 */
[----:B------:R-:W-:Y:S01]  /*15f60*/  LEA.HI.X R7, R10, R19, R7, 0x1, P1 ;  /* 0x000000130a077211 */ /* 0x000fe200008f0c07 */
[----:B------:R-:W-:Y:S01]  /*15f70*/  VIADD R9, R5, UR4 ;  /* 0x0000000405097c36 */ /* 0x000fe20008000000 */
[----:B------:R-:W-:Y:S01]  /*15f80*/  @P4 MOV R8, R4 ;  /* 0x0000000400084202 */ /* 0x000fe20000000f00 */
[----:B---3--:R-:W-:-:S04]  /*15f90*/  IMAD.U32 R13, R223, 0x10000, RZ ;  /* 0x00010000df0d7824 */ /* 0x008fc800078e00ff */
[----:B------:R-:W-:-:S04]  /*15fa0*/  FMUL R13, R13, R16 ;  /* 0x000000100d0d7220 */ /* 0x000fc80000400000 */
[----:B------:R-:W-:-:S05]  /*15fb0*/  FFMA R13, R24, R2, R13 ;  /* 0x00000002180d7223 */ /* 0x000fca000000000d */
[----:B------:R-:W-:-:S05]  /*15fc0*/  F2FP.BF16.F32.PACK_AB R13, RZ, R13 ;  /* 0x0000000dff0d723e */ /* 0x000fca00000010ff */
[----:B------:R0:W-:Y:S01]  /*15fd0*/  @P4 STG.E.U16 desc[UR36][R8.64], R13 ;  /* 0x0000000d08004986 */ /* 0x0001e2000c101524 */
[----:B------:R-:W-:Y:S05]  /*15fe0*/  @!P3 BRA `(.L_x_603) ;  /* 0x000000000004b947 */ /* 0x000fea0003800000 */
[----:B------:R1:W5:Y:S02]  /*15ff0*/  LDG.E.LTC128B.U16 R223, desc[UR36][R6.64+0x2] ;  /* 0x0000022406df7981 */ /* 0x000364000c1e1520 */
.L_x_603:
[----:B------:R-:W-:Y:S05]  /*16000*/  BSYNC B1 ;  /* 0x0000000000017941 */ /* 0x000fea0003800000 */
.L_x_602:
[----:B-----5:R-:W-:Y:S01]  /*16010*/  IMAD.U32 R11, R223, 0x10000, RZ ;  /* 0x00010000df0b7824 */ /* 0x020fe200078e00ff */
[----:B------:R-:W-:Y:S01]  /*16020*/  ISETP.GT.AND P1, PT, R3, 0x188, PT ;  /* 0x000001880300780c */ /* 0x000fe20003f24270 */
[----:B0-----:R-:W-:Y:S01]  /*16030*/  @P3 IMAD.MOV.U32 R15, RZ, RZ, R9 ;  /* 0x000000ffff0f3224 */ /* 0x001fe200078e0009 */
[----:B------:R-:W-:Y:S01]  /*16040*/  @P3 MOV R14, R4 ;  /* 0x00000004000e3202 */ /* 0x000fe20000000f00 */
[----:B------:R-:W-:Y:S01]  /*16050*/  FMUL R10, R11, R16 ;  /* 0x000000100b0a7220 */ /* 0x000fe20000400000 */
[----:B------:R-:W-:Y:S01]  /*16060*/  IMAD.WIDE.U32 R12, R121, R20, R226 ;  /* 0x00000014790c7225 */ /* 0x000fe200078e00e2 */
[----:B------:R-:W-:Y:S01]  /*16070*/  ISETP.GT.AND P2, PT, R0, RZ, P1 ;  /* 0x000000ff0000720c */ /* 0x000fe20000f44270 */
[----:B------:R-:W-:Y:S02]  /*16080*/  BSSY B1, `(.L_x_604) ;  /* 0x000000d000017945 */ /* 0x000fe40003800000 */
[----:B------:R-:W-:Y:S01]  /*16090*/  FFMA R10, R25, R2, R10 ;  /* 0x00000002190a7223 */ /* 0x000fe2000000000a */
[----:B------:R-:W-:Y:S01]  /*160a0*/  IMAD.IADD R21, R21, 0x1, R13 ;  /* 0x0000000115157824 */ /* 0x000fe200078e020d */
[----:B------:R-:W-:-:S02]  /*160b0*/  IADD3 R220, P4, R220, R12, RZ ;  /* 0x0000000cdcdc7210 */ /* 0x000fc40007f9e0ff */
[----:B------:R-:W-:Y:S02]  /*160c0*/  IADD3 R12, P5, R22, R12, RZ ;  /* 0x0000000c160c7210 */ /* 0x000fe40007fbe0ff */
[----:B------:R-:W-:Y:S01]  /*160d0*/  F2FP.BF16.F32.PACK_AB R3, RZ, R10 ;  /* 0x0000000aff03723e */ /* 0x000fe200000010ff */
[----:B------:R-:W-:Y:S01]  /*160e0*/  IMAD.X R216, R21, 0x1, R217, P4 ;  /* 0x0000000115d87824 */ /* 0x000fe200020e06d9 */
[C---:B------:R-:W-:Y:S01]  /*160f0*/  LEA R10, P4, R220.reuse, R18, 0x1 ;  /* 0x00000012dc0a7211 */ /* 0x040fe200078808ff */
[----:B------:R-:W-:Y:S02]  /*16100*/  IMAD.X R13, R23, 0x1, R21, P5 ;  /* 0x00000001170d7824 */ /* 0x000fe400028e0615 */
[----:B------:R0:W-:Y:S01]  /*16110*/  @P3 STG.E.U16 desc[UR36][R14.64+0x2], R3 ;  /* 0x000002030e003986 */ /* 0x0001e2000c101524 */
[----:B------:R-:W-:Y:S01]  /*16120*/  LEA.HI.X R11, R220, R19, R216, 0x1, P4 ;  /* 0x00000013dc0b7211 */ /* 0x000fe200020f0cd8 */
[----:B------:R-:W-:Y:S08]  /*16130*/  @!P2 BRA `(.L_x_605) ;  /* 0x000000000004a947 */ /* 0x000ff00003800000 */
[----:B------:R2:W5:Y:S02]  /*16140*/  LDG.E.LTC128B.U16 R223, desc[UR36][R10.64] ;  /* 0x000000240adf7981 */ /* 0x000564000c1e1520 */
.L_x_605:
[----:B------:R-:W-:Y:S05]  /*16150*/  BSYNC B1 ;  /* 0x0000000000017941 */ /* 0x000fea0003800000 */
.L_x_604:
[----:B0----5:R-:W-:Y:S01]  /*16160*/  IMAD.U32 R3, R223, 0x10000, RZ ;  /* 0x00010000df037824 */ /* 0x021fe200078e00ff */
[----:B--2---:R-:W-:Y:S01]  /*16170*/  IADD3 R10, P3, R229, R4, RZ ;  /* 0x00000004e50a7210 */ /* 0x004fe20007f7e0ff */
[----:B------:R-:W-:Y:S01]  /*16180*/  IMAD.WIDE.U32 R12, R218, UR43, R12 ;  /* 0x0000002bda0c7c25 */ /* 0x000fe2000f8e000c */
[----:B------:R-:W-:Y:S03]  /*16190*/  BSSY B1, `(.L_x_606) ;  /* 0x000000c000017945 */ /* 0x000fe60003800000 */
[----:B------:R-:W-:Y:S01]  /*161a0*/  FMUL R3, R3, R16 ;  /* 0x0000001003037220 */ /* 0x000fe20000400000 */
[----:B------:R-:W-:Y:S01]  /*161b0*/  IMAD.X R11, R9, 0x1, R228, P3 ;  /* 0x00000001090b7824 */ /* 0x000fe200018e06e4 */
[----:B------:R-:W-:Y:S02]  /*161c0*/  LEA R18, P4, R12, R18, 0x1 ;  /* 0x000000120c127211 */ /* 0x000fe400078808ff */
[----:B------:R-:W-:Y:S01]  /*161d0*/  FFMA R3, R26, R2, R3 ;  /* 0x000000021a037223 */ /* 0x000fe20000000003 */
[----:B------:R-:W-:-:S04]  /*161e0*/  IMAD.IADD R219, R219, 0x1, R13 ;  /* 0x00000001dbdb7824 */ /* 0x000fc800078e020d */
[----:B------:R-:W-:Y:S02]  /*161f0*/  F2FP.BF16.F32.PACK_AB R3, RZ, R3 ;  /* 0x00000003ff03723e */ /* 0x000fe400000010ff */
[----:B------:R-:W-:Y:S02]  /*16200*/  LEA.HI.X R19, R12, R19, R219, 0x1, P4 ;  /* 0x000000130c137211 */ /* 0x000fe400020f0cdb */
[----:B------:R-:W-:Y:S01]  /*16210*/  ISETP.GT.AND P4, PT, R0, 0x1, P1 ;  /* 0x000000010000780c */ /* 0x000fe20000f84270 */
[----:B------:R0:W-:-:S12]  /*16220*/  @P2 STG.E.U16 desc[UR36][R10.64], R3 ;  /* 0x000000030a002986 */ /* 0x0001d8000c101524 */
[----:B0-----:R-:W-:Y:S05]  /*16230*/  @!P4 BRA `(.L_x_607) ;  /* 0x000000000004c947 */ /* 0x001fea0003800000 */
[----:B------:R0:W5:Y:S02]  /*16240*/  LDG.E.LTC128B.U16 R223, desc[UR36][R18.64+0x2] ;  /* 0x0000022412df7981 */ /* 0x000164000c1e1520 */
.L_x_607:
[----:B------:R-:W-:Y:S05]  /*16250*/  BSYNC B1 ;  /* 0x0000000000017941 */ /* 0x000fea0003800000 */
.L_x_606:
        /* <DEDUP_REMOVED lines=9> */
.L_x_609:
[----:B------:R-:W-:Y:S05]  /*162f0*/  BSYNC B1 ;  /* 0x0000000000017941 */ /* 0x000fea0003800000 */
.L_x_608:
[----:B-----5:R-:W-:Y:S01]  /*16300*/  IMAD.U32 R3, R223, 0x10000, RZ ;  /* 0x00010000df037824 */ /* 0x020fe200078e00ff */
[----:B------:R-:W-:Y:S01]  /*16310*/  ISETP.GT.AND P3, PT, R0, 0x9, P0 ;  /* 0x000000090000780c */ /* 0x000fe20000764270 */
[----:B--2---:R-:W-:Y:S01]  /*16320*/  @P2 IMAD.MOV.U32 R12, RZ, RZ, R4 ;  /* 0x000000ffff0c2224 */ /* 0x004fe200078e0004 */
[----:B------:R-:W-:Y:S01]  /*16330*/  BSSY B1, `(.L_x_610) ;  /* 0x0000008000017945 */ /* 0x000fe20003800000 */
[----:B------:R-:W-:Y:S01]  /*16340*/  FMUL R3, R3, R16 ;  /* 0x0000001003037220 */ /* 0x000fe20000400000 */
[----:B------:R-:W-:-:S03]  /*16350*/  @P2 IMAD.MOV.U32 R13, RZ, RZ, R9 ;  /* 0x000000ffff0d2224 */ /* 0x000fc600078e0009 */
[----:B------:R-:W-:-:S05]  /*16360*/  FFMA R3, R28, R2, R3 ;  /* 0x000000021c037223 */ /* 0x000fca0000000003 */
[----:B------:R-:W-:-:S05]  /*16370*/  F2FP.BF16.F32.PACK_AB R3, RZ, R3 ;  /* 0x00000003ff03723e */ /* 0x000fca00000010ff */
[----:B------:R2:W-:Y:S01]  /*16380*/  @P2 STG.E.U16 desc[UR36][R12.64+0x10], R3 ;  /* 0x000010030c002986 */ /* 0x0005e2000c101524 */
[----:B------:R-:W-:Y:S05]  /*16390*/  @!P3 BRA `(.L_x_611) ;  /* 0x000000000004b947 */ /* 0x000fea0003800000 */
[----:B------:R4:W5:Y:S02]  /*163a0*/  LDG.E.LTC128B.U16 R223, desc[UR36][R6.64+0x12] ;  /* 0x0000122406df7981 */ /* 0x000964000c1e1520 */
.L_x_611:
[----:B------:R-:W-:Y:S05]  /*163b0*/  BSYNC B1 ;  /* 0x0000000000017941 */ /* 0x000fea0003800000 */
.L_x_610:
[----:B--2--5:R-:W-:Y:S01]  /*163c0*/  IMAD.U32 R3, R223, 0x10000, RZ ;  /* 0x00010000df037824 */ /* 0x024fe200078e00ff */
        /* <DEDUP_REMOVED lines=11> */
.L_x_613:
[----:B------:R-:W-:Y:S05]  /*16480*/  BSYNC B1 ;  /* 0x0000000000017941 */ /* 0x000fea0003800000 */
.L_x_612:
[----:B--2--5:R-:W-:Y:S01]  /*16490*/  IMAD.U32 R3, R223, 0x10000, RZ ;  /* 0x00010000df037824 */ /* 0x024fe200078e00ff */
        /* <DEDUP_REMOVED lines=8> */
.L_x_615:
[----:B------:R-:W-:Y:S05]  /*16520*/  BSYNC B1 ;  /* 0x0000000000017941 */ /* 0x000fea0003800000 */
.L_x_614:
        /* <DEDUP_REMOVED lines=9> */
.L_x_617:
[----:B------:R-:W-:Y:S05]  /*165c0*/  BSYNC B1 ;  /* 0x0000000000017941 */ /* 0x000fea0003800000 */
.L_x_616:
[----:B-----5:R-:W-:Y:S01]  /*165d0*/  IMAD.U32 R3, R223, 0x10000, RZ ;  /* 0x00010000df037824 */ /* 0x020fe200078e00ff */
[----:B--2---:R-:W-:Y:S01]  /*165e0*/  @P2 MOV R12, R4 ;  /* 0x00000004000c2202 */ /* 0x004fe20000000f00 */
[----:B------:R-:W-:Y:S01]  /*165f0*/  @P2 IMAD.MOV.U32 R13, RZ, RZ, R9 ;  /* 0x000000ffff0d2224 */ /* 0x000fe200078e0009 */
[----:B------:R-:W-:Y:S01]  /*16600*/  ISETP.GT.AND P3, PT, R0, 0x11, P0 ;  /* 0x000000110000780c */ /* 0x000fe20000764270 */
[----:B------:R-:W-:Y:S01]  /*16610*/  FMUL R3, R3, R16 ;  /* 0x0000001003037220 */ /* 0x000fe20000400000 */
[----:B------:R-:W-:Y:S03]  /*16620*/  BSSY B1, `(.L_x_618) ;  /* 0x0000006000017945 */ /* 0x000fe60003800000 */
[----:B------:R-:W-:-:S05]  /*16630*/  FFMA R3, R32, R2, R3 ;  /* 0x0000000220037223 */ /* 0x000fca0000000003 */
[----:B------:R-:W-:-:S05]  /*16640*/  F2FP.BF16.F32.PACK_AB R3, RZ, R3 ;  /* 0x00000003ff03723e */ /* 0x000fca00000010ff */
[----:B------:R2:W-:Y:S01]  /*16650*/  @P2 STG.E.U16 desc[UR36][R12.64+0x20], R3 ;  /* 0x000020030c002986 */ /* 0x0005e2000c101524 */
[----:B------:R-:W-:Y:S05]  /*16660*/  @!P3 BRA `(.L_x_619) ;  /* 0x000000000004b947 */ /* 0x000fea0003800000 */
[----:B------:R0:W5:Y:S02]  /*16670*/  LDG.E.LTC128B.U16 R223, desc[UR36][R6.64+0x22] ;  /* 0x0000222406df7981 */ /* 0x000164000c1e1520 */
.L_x_619:
[----:B------:R-:W-:Y:S05]  /*16680*/  BSYNC B1 ;  /* 0x0000000000017941 */ /* 0x000fea0003800000 */
.L_x_618:
[----:B--2--5:R-:W-:Y:S01]  /*16690*/  IMAD.U32 R3, R223, 0x10000, RZ ;  /* 0x00010000df037824 */ /* 0x024fe200078e00ff */
[----:B------:R-:W-:Y:S01]  /*166a0*/  ISETP.GT.AND P2, PT, R0, 0x10, P1 ;  /* 0x000000100000780c */ /* 0x000fe20000f44270 */
[----:B------:R-:W-:Y:S01]  /*166b0*/  @P3 IMAD.MOV.U32 R13, RZ, RZ, R9 ;  /* 0x000000ffff0d3224 */ /* 0x000fe200078e0009 */
        /* <DEDUP_REMOVED lines=9> */
.L_x_621:
[----:B------:R-:W-:Y:S05]  /*16750*/  BSYNC B1 ;  /* 0x0000000000017941 */ /* 0x000fea0003800000 */
.L_x_620:
[----:B--2--5:R-:W-:Y:S01]  /*16760*/  SHF.L.U32 R3, R223, 0x10, RZ ;  /* 0x00000010df037819 */ /* 0x024fe200000006ff */
        /* <DEDUP_REMOVED lines=8> */
.L_x_623:
[----:B------:R-:W-:Y:S05]  /*167f0*/  BSYNC B1 ;  /* 0x0000000000017941 */ /* 0x000fea0003800000 */
.L_x_622:
        /* <DEDUP_REMOVED lines=9> */
.L_x_625:
[----:B------:R-:W-:Y:S05]  /*16890*/  BSYNC B1 ;  /* 0x0000000000017941 */ /* 0x000fea0003800000 */
.L_x_624:
        /* <DEDUP_REMOVED lines=11> */
.L_x_627:
[----:B------:R-:W-:Y:S05]  /*16950*/  BSYNC B1 ;  /* 0x0000000000017941 */ /* 0x000fea0003800000 */
.L_x_626:
[----:B--2--5:R-:W-:Y:S01]  /*16960*/  SHF.L.U32 R3, R223, 0x10, RZ ;  /* 0x00000010df037819 */ /* 0x024fe200000006ff */
[----:B------:R-:W-:Y:S01]  /*16970*/  @P3 IMAD.MOV.U32 R13, RZ, RZ, R9 ;  /* 0x000000ffff0d3224 */ /* 0x000fe200078e0009 */
        /* <DEDUP_REMOVED lines=10> */
.L_x_629:
[----:B------:R-:W-:Y:S05]  /*16a20*/  BSYNC B1 ;  /* 0x0000000000017941 */ /* 0x000fea0003800000 */
.L_x_628:
        /* <DEDUP_REMOVED lines=9> */
.L_x_631:
[----:B------:R-:W-:Y:S05]  /*16ac0*/  BSYNC B1 ;  /* 0x0000000000017941 */ /* 0x000fea0003800000 */
.L_x_630:
        /* <DEDUP_REMOVED lines=9> */
.L_x_633:
[----:B------:R-:W-:Y:S05]  /*16b60*/  BSYNC B1 ;  /* 0x0000000000017941 */ /* 0x000fea0003800000 */
.L_x_632:
[----:B-----5:R-:W-:Y:S01]  /*16b70*/  SHF.L.U32 R3, R223, 0x10, RZ ;  /* 0x00000010df037819 */ /* 0x020fe200000006ff */
[----:B--2---:R-:W-:Y:S01]  /*16b80*/  @P2 IMAD.MOV.U32 R12, RZ, RZ, R4 ;  /* 0x000000ffff0c2224 */ /* 0x004fe200078e0004 */
[----:B------:R-:W-:Y:S01]  /*16b90*/  ISETP.GT.AND P3, PT, R0, 0x21, P0 ;  /* 0x000000210000780c */ /* 0x000fe20000764270 */
[----:B------:R-:W-:Y:S01]  /*16ba0*/  @P2 IMAD.MOV.U32 R13, RZ, RZ, R9 ;  /* 0x000000ffff0d2224 */ /* 0x000fe200078e0009 */
[----:B------:R-:W-:Y:S01]  /*16bb0*/  BSSY B1, `(.L_x_634) ;  /* 0x0000007000017945 */ /* 0x000fe20003800000 */
[----:B------:R-:W-:-:S04]  /*16bc0*/  FMUL R3, R3, R16 ;  /* 0x0000001003037220 */ /* 0x000fc80000400000 */
[----:B------:R-:W-:-:S05]  /*16bd0*/  FFMA R3, R40, R2, R3 ;  /* 0x0000000228037223 */ /* 0x000fca0000000003 */
[----:B------:R-:W-:-:S05]  /*16be0*/  F2FP.BF16.F32.PACK_AB R3, RZ, R3 ;  /* 0x00000003ff03723e */ /* 0x000fca00000010ff */
[----:B------:R2:W-:Y:S01]  /*16bf0*/  @P2 STG.E.U16 desc[UR36][R12.64+0x40], R3 ;  /* 0x000040030c002986 */ /* 0x0005e2000c101524 */
[----:B------:R-:W-:Y:S05]  /*16c00*/  @!P3 BRA `(.L_x_635) ;  /* 0x000000000004b947 */ /* 0x000fea0003800000 */
[----:B------:R0:W5:Y:S02]  /*16c10*/  LDG.E.LTC128B.U16 R223, desc[UR36][R6.64+0x42] ;  /* 0x0000422406df7981 */ /* 0x000164000c1e1520 */
.L_x_635:
[----:B------:R-:W-:Y:S05]  /*16c20*/  BSYNC B1 ;  /* 0x0000000000017941 */ /* 0x000fea0003800000 */
.L_x_634:
[----:B--2--5:R-:W-:Y:S01]  /*16c30*/  IMAD.U32 R3, R223, 0x10000, RZ ;  /* 0x00010000df037824 */ /* 0x024fe200078e00ff */
[----:B------:R-:W-:Y:S01]  /*16c40*/  @P3 MOV R13, R9 ;  /* 0x00000009000d3202 */ /* 0x000fe20000000f00 */
        /* <DEDUP_REMOVED lines=10> */
.L_x_637:
[----:B------:R-:W-:Y:S05]  /*16cf0*/  BSYNC B1 ;  /* 0x0000000000017941 */ /* 0x000fea0003800000 */
.L_x_636:
        /* <DEDUP_REMOVED lines=9> */
.L_x_639:
[----:B------:R-:W-:Y:S05]  /*16d90*/  BSYNC B1 ;  /* 0x0000000000017941 */ /* 0x000fea0003800000 */
.L_x_638:
        /* <DEDUP_REMOVED lines=9> */
.L_x_641:
[----:B------:R-:W-:Y:S05]  /*16e30*/  BSYNC B1 ;  /* 0x0000000000017941 */ /* 0x000fea0003800000 */
.L_x_640:
[----:B-----5:R-:W-:Y:S01]  /*16e40*/  IMAD.U32 R3, R223, 0x10000, RZ ;  /* 0x00010000df037824 */ /* 0x020fe200078e00ff */
[----:B------:R-:W-:Y:S01]  /*16e50*/  @P2 MOV R13, R9 ;  /* 0x00000009000d2202 */ /* 0x000fe20000000f00 */
[----:B--2---:R-:W-:Y:S01]  /*16e60*/  @P2 IMAD.MOV.U32 R12, RZ, RZ, R4 ;  /* 0x000000ffff0c2224 */ /* 0x004fe200078e0004 */
        /* <DEDUP_REMOVED lines=8> */
.L_x_643:
[----:B------:R-:W-:Y:S05]  /*16ef0*/  BSYNC B1 ;  /* 0x0000000000017941 */ /* 0x000fea0003800000 */
.L_x_642:
        /* <DEDUP_REMOVED lines=12> */
.L_x_645:
[----:B------:R-:W-:Y:S05]  /*16fc0*/  BSYNC B1 ;  /* 0x0000000000017941 */ /* 0x000fea0003800000 */
.L_x_644:
        /* <DEDUP_REMOVED lines=9> */
.L_x_647:
[----:B------:R-:W-:Y:S05]  /*17060*/  BSYNC B1 ;  /* 0x0000000000017941 */ /* 0x000fea0003800000 */
.L_x_646:
        /* <DEDUP_REMOVED lines=9> */
.L_x_649:
[----:B------:R-:W-:Y:S05]  /*17100*/  BSYNC B1 ;  /* 0x0000000000017941 */ /* 0x000fea0003800000 */
.L_x_648:
        /* <DEDUP_REMOVED lines=11> */
.L_x_651:
[----:B------:R-:W-:Y:S05]  /*171c0*/  BSYNC B1 ;  /* 0x0000000000017941 */ /* 0x000fea0003800000 */
.L_x_650:
        /* <DEDUP_REMOVED lines=12> */
.L_x_653:
[----:B------:R-:W-:Y:S05]  /*17290*/  BSYNC B1 ;  /* 0x0000000000017941 */ /* 0x000fea0003800000 */
.L_x_652:
        /* <DEDUP_REMOVED lines=9> */
.L_x_655:
[----:B------:R-:W-:Y:S05]  /*17330*/  BSYNC B1 ;  /* 0x0000000000017941 */ /* 0x000fea0003800000 */
.L_x_654:
        /* <DEDUP_REMOVED lines=9> */
.L_x_657:
[----:B------:R-:W-:Y:S05]  /*173d0*/  BSYNC B1 ;  /* 0x0000000000017941 */ /* 0x000fea0003800000 */
.L_x_656:
        /* <DEDUP_REMOVED lines=11> */
.L_x_659:
[----:B------:R-:W-:Y:S05]  /*17490*/  BSYNC B1 ;  /* 0x0000000000017941 */ /* 0x000fea0003800000 */
.L_x_658:
        /* <DEDUP_REMOVED lines=12> */
.L_x_661:
[----:B------:R-:W-:Y:S05]  /*17560*/  BSYNC B1 ;  /* 0x0000000000017941 */ /* 0x000fea0003800000 */
.L_x_660:
        /* <DEDUP_REMOVED lines=9> */
.L_x_663:
[----:B------:R-:W-:Y:S05]  /*17600*/  BSYNC B1 ;  /* 0x0000000000017941 */ /* 0x000fea0003800000 */
.L_x_662:
        /* <DEDUP_REMOVED lines=9> */
.L_x_665:
[----:B------:R-:W-:Y:S05]  /*176a0*/  BSYNC B1 ;  /* 0x0000000000017941 */ /* 0x000fea0003800000 */
.L_x_664:
        /* <DEDUP_REMOVED lines=11> */
.L_x_667:
[----:B------:R-:W-:Y:S05]  /*17760*/  BSYNC B1 ;  /* 0x0000000000017941 */ /* 0x000fea0003800000 */
.L_x_666:
        /* <DEDUP_REMOVED lines=12> */
.L_x_669:
[----:B------:R-:W-:Y:S05]  /*17830*/  BSYNC B1 ;  /* 0x0000000000017941 */ /* 0x000fea0003800000 */
.L_x_668:
        /* <DEDUP_REMOVED lines=9> */
.L_x_671:
[----:B------:R-:W-:Y:S05]  /*178d0*/  BSYNC B1 ;  /* 0x0000000000017941 */ /* 0x000fea0003800000 */
.L_x_670:
        /* <DEDUP_REMOVED lines=9> */
.L_x_673:
[----:B------:R-:W-:Y:S05]  /*17970*/  BSYNC B1 ;  /* 0x0000000000017941 */ /* 0x000fea0003800000 */
.L_x_672:
        /* <DEDUP_REMOVED lines=11> */
.L_x_675:
[----:B------:R-:W-:Y:S05]  /*17a30*/  BSYNC B1 ;  /* 0x0000000000017941 */ /* 0x000fea0003800000 */
.L_x_674:
        /* <DEDUP_REMOVED lines=12> */
.L_x_677:
[----:B------:R-:W-:Y:S05]  /*17b00*/  BSYNC B1 ;  /* 0x0000000000017941 */ /* 0x000fea0003800000 */
.L_x_676:
        /* <DEDUP_REMOVED lines=9> */
.L_x_679:
[----:B------:R-:W-:Y:S05]  /*17ba0*/  BSYNC B1 ;  /* 0x0000000000017941 */ /* 0x000fea0003800000 */
.L_x_678:
        /* <DEDUP_REMOVED lines=9> */
.L_x_681:
[----:B------:R-:W-:Y:S05]  /*17c40*/  BSYNC B1 ;  /* 0x0000000000017941 */ /* 0x000fea0003800000 */
.L_x_680:
        /* <DEDUP_REMOVED lines=11> */
.L_x_683:
[----:B------:R-:W-:Y:S05]  /*17d00*/  BSYNC B1 ;  /* 0x0000000000017941 */ /* 0x000fea0003800000 */
.L_x_682:
        /* <DEDUP_REMOVED lines=12> */
.L_x_685:
[----:B------:R-:W-:Y:S05]  /*17dd0*/  BSYNC B1 ;  /* 0x0000000000017941 */ /* 0x000fea0003800000 */
.L_x_684:
        /* <DEDUP_REMOVED lines=9> */
.L_x_687:
[----:B------:R-:W-:Y:S05]  /*17e70*/  BSYNC B1 ;  /* 0x0000000000017941 */ /* 0x000fea0003800000 */
.L_x_686:
        /* <DEDUP_REMOVED lines=9> */
.L_x_689:
[----:B------:R-:W-:Y:S05]  /*17f10*/  BSYNC B1 ;  /* 0x0000000000017941 */ /* 0x000fea0003800000 */
.L_x_688:
        /* <DEDUP_REMOVED lines=11> */
.L_x_691:
[----:B------:R-:W-:Y:S05]  /*17fd0*/  BSYNC B1 ;  /* 0x0000000000017941 */ /* 0x000fea0003800000 */
.L_x_690:
        /* <DEDUP_REMOVED lines=12> */
.L_x_693:
[----:B------:R-:W-:Y:S05]  /*180a0*/  BSYNC B1 ;  /* 0x0000000000017941 */ /* 0x000fea0003800000 */
.L_x_692:
        /* <DEDUP_REMOVED lines=9> */
.L_x_695:
[----:B------:R-:W-:Y:S05]  /*18140*/  BSYNC B1 ;  /* 0x0000000000017941 */ /* 0x000fea0003800000 */
.L_x_694:
        /* <DEDUP_REMOVED lines=9> */
.L_x_697:
[----:B------:R-:W-:Y:S05]  /*181e0*/  BSYNC B1 ;  /* 0x0000000000017941 */ /* 0x000fea0003800000 */
.L_x_696:
        /* <DEDUP_REMOVED lines=11> */
.L_x_699:
[----:B------:R-:W-:Y:S05]  /*182a0*/  BSYNC B1 ;  /* 0x0000000000017941 */ /* 0x000fea0003800000 */
.L_x_698:
        /* <DEDUP_REMOVED lines=12> */
.L_x_701:
[----:B------:R-:W-:Y:S05]  /*18370*/  BSYNC B1 ;  /* 0x0000000000017941 */ /* 0x000fea0003800000 */
.L_x_700:
        /* <DEDUP_REMOVED lines=9> */
.L_x_703:
[----:B------:R-:W-:Y:S05]  /*18410*/  BSYNC B1 ;  /* 0x0000000000017941 */ /* 0x000fea0003800000 */
.L_x_702:
        /* <DEDUP_REMOVED lines=9> */
.L_x_705:
[----:B------:R-:W-:Y:S05]  /*184b0*/  BSYNC B1 ;  /* 0x0000000000017941 */ /* 0x000fea0003800000 */
.L_x_704:
        /* <DEDUP_REMOVED lines=11> */
.L_x_707:
[----:B------:R-:W-:Y:S05]  /*18570*/  BSYNC B1 ;  /* 0x0000000000017941 */ /* 0x000fea0003800000 */
.L_x_706:
        /* <DEDUP_REMOVED lines=12> */
.L_x_709:
[----:B------:R-:W-:Y:S05]  /*18640*/  BSYNC B1 ;  /* 0x0000000000017941 */ /* 0x000fea0003800000 */
.L_x_708:
        /* <DEDUP_REMOVED lines=9> */
.L_x_711:
[----:B------:R-:W-:Y:S05]  /*186e0*/  BSYNC B1 ;  /* 0x0000000000017941 */ /* 0x000fea0003800000 */
.L_x_710:
        /* <DEDUP_REMOVED lines=9> */
.L_x_713:
[----:B------:R-:W-:Y:S05]  /*18780*/  BSYNC B1 ;  /* 0x0000000000017941 */ /* 0x000fea0003800000 */
.L_x_712:
        /* <DEDUP_REMOVED lines=11> */
.L_x_715:
[----:B------:R-:W-:Y:S05]  /*18840*/  BSYNC B1 ;  /* 0x0000000000017941 */ /* 0x000fea0003800000 */
.L_x_714:
        /* <DEDUP_REMOVED lines=12> */
.L_x_717:
[----:B------:R-:W-:Y:S05]  /*18910*/  BSYNC B1 ;  /* 0x0000000000017941 */ /* 0x000fea0003800000 */
.L_x_716:
        /* <DEDUP_REMOVED lines=9> */
.L_x_719:
[----:B------:R-:W-:Y:S05]  /*189b0*/  BSYNC B1 ;  /* 0x0000000000017941 */ /* 0x000fea0003800000 */
.L_x_718:
        /* <DEDUP_REMOVED lines=9> */
.L_x_721:
[----:B------:R-:W-:Y:S05]  /*18a50*/  BSYNC B1 ;  /* 0x0000000000017941 */ /* 0x000fea0003800000 */
.L_x_720:
        /* <DEDUP_REMOVED lines=11> */
.L_x_723:
[----:B------:R-:W-:Y:S05]  /*18b10*/  BSYNC B1 ;  /* 0x0000000000017941 */ /* 0x000fea0003800000 */
.L_x_722:
        /* <DEDUP_REMOVED lines=12> */
.L_x_725:
[----:B------:R-:W-:Y:S05]  /*18be0*/  BSYNC B1 ;  /* 0x0000000000017941 */ /* 0x000fea0003800000 */
.L_x_724:
        /* <DEDUP_REMOVED lines=9> */
.L_x_727:
[----:B------:R-:W-:Y:S05]  /*18c80*/  BSYNC B1 ;  /* 0x0000000000017941 */ /* 0x000fea0003800000 */
.L_x_726:
        /* <DEDUP_REMOVED lines=9> */
.L_x_729:
[----:B------:R-:W-:Y:S05]  /*18d20*/  BSYNC B1 ;  /* 0x0000000000017941 */ /* 0x000fea0003800000 */
.L_x_728:
        /* <DEDUP_REMOVED lines=11> */
.L_x_731:
[----:B------:R-:W-:Y:S05]  /*18de0*/  BSYNC B1 ;  /* 0x0000000000017941 */ /* 0x000fea0003800000 */
.L_x_730:
        /* <DEDUP_REMOVED lines=12> */
.L_x_733:
[----:B------:R-:W-:Y:S05]  /*18eb0*/  BSYNC B1 ;  /* 0x0000000000017941 */ /* 0x000fea0003800000 */
.L_x_732:
        /* <DEDUP_REMOVED lines=9> */
.L_x_735:
[----:B------:R-:W-:Y:S05]  /*18f50*/  BSYNC B1 ;  /* 0x0000000000017941 */ /* 0x000fea0003800000 */
.L_x_734:
        /* <DEDUP_REMOVED lines=9> */
.L_x_737:
[----:B------:R-:W-:Y:S05]  /*18ff0*/  BSYNC B1 ;  /* 0x0000000000017941 */ /* 0x000fea0003800000 */
.L_x_736:
        /* <DEDUP_REMOVED lines=11> */
.L_x_739:
[----:B------:R-:W-:Y:S05]  /*190b0*/  BSYNC B1 ;  /* 0x0000000000017941 */ /* 0x000fea0003800000 */
.L_x_738:
        /* <DEDUP_REMOVED lines=12> */
.L_x_741:
[----:B------:R-:W-:Y:S05]  /*19180*/  BSYNC B1 ;  /* 0x0000000000017941 */ /* 0x000fea0003800000 */
.L_x_740:
        /* <DEDUP_REMOVED lines=9> */
.L_x_743:
[----:B------:R-:W-:Y:S05]  /*19220*/  BSYNC B1 ;  /* 0x0000000000017941 */ /* 0x000fea0003800000 */
.L_x_742:
        /* <DEDUP_REMOVED lines=9> */
.L_x_745:
[----:B------:R-:W-:Y:S05]  /*192c0*/  BSYNC B1 ;  /* 0x0000000000017941 */ /* 0x000fea0003800000 */
.L_x_744:
        /* <DEDUP_REMOVED lines=11> */
.L_x_747:
[----:B------:R-:W-:Y:S05]  /*19380*/  BSYNC B1 ;  /* 0x0000000000017941 */ /* 0x000fea0003800000 */
.L_x_746:
        /* <DEDUP_REMOVED lines=12> */
.L_x_749:
[----:B------:R-:W-:Y:S05]  /*19450*/  BSYNC B1 ;  /* 0x0000000000017941 */ /* 0x000fea0003800000 */
.L_x_748:
        /* <DEDUP_REMOVED lines=9> */
.L_x_751:
[----:B------:R-:W-:Y:S05]  /*194f0*/  BSYNC B1 ;  /* 0x0000000000017941 */ /* 0x000fea0003800000 */
.L_x_750:
        /* <DEDUP_REMOVED lines=9> */
.L_x_753:
[----:B------:R-:W-:Y:S05]  /*19590*/  BSYNC B1 ;  /* 0x0000000000017941 */ /* 0x000fea0003800000 */
.L_x_752:
        /* <DEDUP_REMOVED lines=11> */
.L_x_755:
[----:B------:R-:W-:Y:S05]  /*19650*/  BSYNC B1 ;  /* 0x0000000000017941 */ /* 0x000fea0003800000 */
.L_x_754:
        /* <DEDUP_REMOVED lines=12> */
.L_x_757:
[----:B------:R-:W-:Y:S05]  /*19720*/  BSYNC B1 ;  /* 0x0000000000017941 */ /* 0x000fea0003800000 */
.L_x_756:
        /* <DEDUP_REMOVED lines=9> */
.L_x_759:
[----:B------:R-:W-:Y:S05]  /*197c0*/  BSYNC B1 ;  /* 0x0000000000017941 */ /* 0x000fea0003800000 */
.L_x_758:
        /* <DEDUP_REMOVED lines=9> */
.L_x_761:
[----:B------:R-:W-:Y:S05]  /*19860*/  BSYNC B1 ;  /* 0x0000000000017941 */ /* 0x000fea0003800000 */
.L_x_760:
        /* <DEDUP_REMOVED lines=11> */
.L_x_763:
[----:B------:R-:W-:Y:S05]  /*19920*/  BSYNC B1 ;  /* 0x0000000000017941 */ /* 0x000fea0003800000 */
.L_x_762:
        /* <DEDUP_REMOVED lines=12> */
.L_x_765:
[----:B------:R-:W-:Y:S05]  /*199f0*/  BSYNC B1 ;  /* 0x0000000000017941 */ /* 0x000fea0003800000 */
.L_x_764:
        /* <DEDUP_REMOVED lines=9> */
.L_x_767:
[----:B------:R-:W-:Y:S05]  /*19a90*/  BSYNC B1 ;  /* 0x0000000000017941 */ /* 0x000fea0003800000 */
.L_x_766:
        /* <DEDUP_REMOVED lines=9> */
.L_x_769:
[----:B------:R-:W-:Y:S05]  /*19b30*/  BSYNC B1 ;  /* 0x0000000000017941 */ /* 0x000fea0003800000 */
.L_x_768:
        /* <DEDUP_REMOVED lines=11> */
.L_x_771:
[----:B------:R-:W-:Y:S05]  /*19bf0*/  BSYNC B1 ;  /* 0x0000000000017941 */ /* 0x000fea0003800000 */
.L_x_770:
        /* <DEDUP_REMOVED lines=12> */
.L_x_773:
[----:B------:R-:W-:Y:S05]  /*19cc0*/  BSYNC B1 ;  /* 0x0000000000017941 */ /* 0x000fea0003800000 */
.L_x_772:
        /* <DEDUP_REMOVED lines=9> */
.L_x_775:
[----:B------:R-:W-:Y:S05]  /*19d60*/  BSYNC B1 ;  /* 0x0000000000017941 */ /* 0x000fea0003800000 */
.L_x_774:
        /* <DEDUP_REMOVED lines=9> */
.L_x_777:
[----:B------:R-:W-:Y:S05]  /*19e00*/  BSYNC B1 ;  /* 0x0000000000017941 */ /* 0x000fea0003800000 */
.L_x_776:
        /* <DEDUP_REMOVED lines=11> */
.L_x_779:
[----:B------:R-:W-:Y:S05]  /*19ec0*/  BSYNC B1 ;  /* 0x0000000000017941 */ /* 0x000fea0003800000 */
.L_x_778:
        /* <DEDUP_REMOVED lines=12> */
.L_x_781:
[----:B------:R-:W-:Y:S05]  /*19f90*/  BSYNC B1 ;  /* 0x0000000000017941 */ /* 0x000fea0003800000 */
.L_x_780:
        /* <DEDUP_REMOVED lines=9> */
.L_x_783:
[----:B------:R-:W-:Y:S05]  /*1a030*/  BSYNC B1 ;  /* 0x0000000000017941 */ /* 0x000fea0003800000 */
.L_x_782:
        /* <DEDUP_REMOVED lines=9> */
.L_x_785:
[----:B------:R-:W-:Y:S05]  /*1a0d0*/  BSYNC B1 ;  /* 0x0000000000017941 */ /* 0x000fea0003800000 */
.L_x_784:
        /* <DEDUP_REMOVED lines=11> */
.L_x_787:
[----:B------:R-:W-:Y:S05]  /*1a190*/  BSYNC B1 ;  /* 0x0000000000017941 */ /* 0x000fea0003800000 */
.L_x_786:
[----:B--2--5:R-:W-:Y:S01]  /*1a1a0*/  IMAD.U32 R3, R223, 0x10000, RZ ;  /* 0x00010000df037824 */ /* 0x024fe200078e00ff */
[----:B------:R-:W-:Y:S01]  /*1a1b0*/  @P0 MOV R5, R9 ;  /* 0x0000000900050202 */ /* 0x000fe20000000f00 */
[----:B------:R-:W-:Y:S01]  /*1a1c0*/  BSSY B1, `(.L_x_788) ;  /* 0x0000008000017945 */ /* 0x000fe20003800000 */
[----:B------:R-:W-:Y:S01]  /*1a1d0*/  ISETP.GT.AND P2, PT, R0, 0xb8, P1 ;  /* 0x000000b80000780c */ /* 0x000fe20000f44270 */
[----:B01-34-:R-:W-:-:S04]  /*1a1e0*/  FMUL R6, R3, R16 ;  /* 0x0000001003067220 */ /* 0x01bfc80000400000 */
[----:B------:R-:W-:-:S05]  /*1a1f0*/  FFMA R6, R117, R2, R6 ;  /* 0x0000000275067223 */ /* 0x000fca0000000006 */
[----:B------:R-:W-:-:S05]  /*1a200*/  F2FP.BF16.F32.PACK_AB R6, RZ, R6 ;  /* 0x00000006ff06723e */ /* 0x000fca00000010ff */
[----:B------:R0:W-:Y:S01]  /*1a210*/  @P0 STG.E.U16 desc[UR36][R4.64+0x172], R6 ;  /* 0x0001720604000986 */ /* 0x0001e2000c101524 */
[----:B------:R-:W-:Y:S05]  /*1a220*/  @!P2 BRA `(.L_x_789) ;  /* 0x000000000004a947 */ /* 0x000fea0003800000 */
[----:B------:R1:W5:Y:S02]  /*1a230*/  LDG.E.LTC128B.U16 R223, desc[UR36][R18.64+0x170] ;  /* 0x0001702412df7981 */ /* 0x000364000c1e1520 */
.L_x_789:
[----:B------:R-:W-:Y:S05]  /*1a240*/  BSYNC B1 ;  /* 0x0000000000017941 */ /* 0x000fea0003800000 */
.L_x_788:
[----:B-----5:R-:W-:Y:S01]  /*1a250*/  IMAD.U32 R3, R223, 0x10000, RZ ;  /* 0x00010000df037824 */ /* 0x020fe200078e00ff */
[----:B------:R-:W-:Y:S01]  /*1a260*/  ISETP.GT.AND P1, PT, R0, 0xb9, P1 ;  /* 0x000000b90000780c */ /* 0x000fe20000f24270 */
[----:B0-----:R-:W-:Y:S01]  /*1a270*/  @P2 IMAD.MOV.U32 R4, RZ, RZ, R10 ;  /* 0x000000ffff042224 */ /* 0x001fe200078e000a */
        /* <DEDUP_REMOVED lines=8> */
.L_x_791:
[----:B------:R-:W-:Y:S05]  /*1a300*/  BSYNC B1 ;  /* 0x0000000000017941 */ /* 0x000fea0003800000 */
.L_x_790:
[----:B------:R-:W-:Y:S05]  /*1a310*/  @!P1 BRA `(.L_x_792) ;  /* 0x0000008000409947 */ /* 0x000fea0003800000 */
[----:B-----5:R-:W-:-:S05]  /*1a320*/  SHF.L.U32 R223, R223, 0x10, RZ ;  /* 0x00000010dfdf7819 */ /* 0x020fca00000006ff */
[----:B------:R-:W-:-:S04]  /*1a330*/  FMUL R0, R223, R16 ;  /* 0x00000010df007220 */ /* 0x000fc80000400000 */
[----:B------:R-:W-:-:S05]  /*1a340*/  FFMA R0, R119, R2, R0 ;  /* 0x0000000277007223 */ /* 0x000fca0000000000 */
[----:B------:R-:W-:-:S05]  /*1a350*/  F2FP.BF16.F32.PACK_AB R0, RZ, R0 ;  /* 0x00000000ff00723e */ /* 0x000fca00000010ff */
[----:B------:R3:W-:Y:S01]  /*1a360*/  STG.E.U16 desc[UR36][R10.64+0x172], R0 ;  /* 0x000172000a007986 */ /* 0x0007e2000c101524 */
[----:B------:R-:W-:Y:S05]  /*1a370*/  BRA `(.L_x_792) ;  /* 0x0000008000287947 */ /* 0x000fea0003800000 */
.L_x_33:
[----:B------:R-:W2:Y:S01]  /*1a380*/  LDL.LU R5, [R1+0x184] ;  /* 0x0001840001057983 */ /* 0x000ea20000300800 */
[----:B------:R-:W-:-:S03]  /*1a390*/  ULDC.64 UR4, c[0x0][0x5c0] ;  /* 0x0001700000047ab9 */ /* 0x000fc60000000a00 */
[----:B------:R-:W3:Y:S04]  /*1a3a0*/  LDL.LU R4, [R1+0x180] ;  /* 0x0001800001047983 */ /* 0x000ee80000300800 */
[----:B------:R-:W4:Y:S04]  /*1a3b0*/  LDL.LU R19, [R1+0x1f0] ;  /* 0x0001f00001137983 */ /* 0x000f280000300800 */
        /* <DEDUP_REMOVED lines=29> */
[----:B------:R-:W-:Y:S04]  /*1a590*/  STL [R1+0x508], R186 ;  /* 0x000508ba01007387 */ /* 0x000fe80000100800 */
[----:B------:R-:W-:Y:S04]  /*1a5a0*/  STL [R1+0x504], R187 ;  /* 0x000504bb01007387 */ /* 0x000fe80000100800 */
[----:B------:R0:W-:Y:S04]  /*1a5b0*/  STL [R1+0x500], R188 ;  /* 0x000500bc01007387 */ /* 0x0001e80000100800 */
[----:B0-----:R-:W4:Y:S04]  /*1a5c0*/  LDL.LU R188, [R1+0x20c] ;  /* 0x00020c0001bc7983 */ /* 0x001f280000300800 */
        /* <DEDUP_REMOVED lines=125> */
[----:B0-----:R-:W4:Y:S01]  /*1ada0*/  LDL.LU R59, [R1+0x188] ;  /* 0x00018800013b7983 */ /* 0x001f220000300800 */
[-C--:B---3--:R-:W-:Y:S01]  /*1adb0*/  FMUL R8, R4, R2.reuse ;  /* 0x0000000204087220 */ /* 0x088fe20000400000 */
[----:B--2---:R-:W-:Y:S01]  /*1adc0*/  FMUL R7, R5, R2 ;  /* 0x0000000205077220 */ /* 0x004fe20000400000 */
[----:B------:R-:W-:Y:S01]  /*1add0*/  LEA R4, P1, R6, UR4, 0x1 ;  /* 0x0000000406047c11 */ /* 0x000fe2000f8208ff */
[----:B------:R-:W-:Y:S01]  /*1ade0*/  USHF.L.U64.HI UR4, UR8, 0x4, UR9 ;  /* 0x0000000408047899 */ /* 0x000fe20008010209 */
[----:B------:R-:W-:Y:S01]  /*1adf0*/  ISETP.GT.AND P3, PT, R0, 0x1, P0 ;  /* 0x000000010000780c */ /* 0x000fe20000764270 */
[----:B------:R-:W-:Y:S01]  /*1ae00*/  STL [R1+0x400], R60 ;  /* 0x0004003c01007387 */ /* 0x000fe20000100800 */
[----:B------:R-:W-:Y:S01]  /*1ae10*/  F2FP.BF16.F32.PACK_AB R8, RZ, R8 ;  /* 0x00000008ff08723e */ /* 0x000fe200000010ff */
[-C--:B----4-:R-:W-:Y:S01]  /*1ae20*/  FMUL R19, R19, R2.reuse ;  /* 0x0000000213137220 */ /* 0x090fe20000400000 */
[----:B------:R-:W-:Y:S01]  /*1ae30*/  F2FP.BF16.F32.PACK_AB R7, RZ, R7 ;  /* 0x00000007ff07723e */ /* 0x000fe200000010ff */
[----:B------:R-:W-:Y:S01]  /*1ae40*/  STL [R1+0x3fc], R61 ;  /* 0x0003fc3d01007387 */ /* 0x000fe20000100800 */
[----:B------:R-:W-:Y:S01]  /*1ae50*/  LEA.HI.X R5, R6, UR5, R10, 0x1, P1 ;  /* 0x0000000506057c11 */ /* 0x000fe200088f0c0a */
[----:B------:R-:W-:Y:S01]  /*1ae60*/  USHF.L.U32 UR5, UR8, 0x4, URZ ;  /* 0x0000000408057899 */ /* 0x000fe2000800063f */
[----:B------:R-:W-:Y:S01]  /*1ae70*/  PRMT R6, R8, 0x7610, R6 ;  /* 0x0000761008067816 */ /* 0x000fe20000000006 */
[----:B------:R-:W-:Y:S01]  /*1ae80*/  STL [R1+0x3f8], R62 ;  /* 0x0003f83e01007387 */ /* 0x000fe20000100800 */
[----:B------:R-:W-:Y:S01]  /*1ae90*/  ISETP.GT.AND P1, PT, R3, 0x8, PT ;  /* 0x000000080300780c */ /* 0x000fe20003f24270 */
[-C--:B------:R-:W-:Y:S01]  /*1aea0*/  FMUL R18, R18, R2.reuse ;  /* 0x0000000212127220 */ /* 0x080fe20000400000 */
[----:B------:R-:W-:Y:S01]  /*1aeb0*/  PRMT R9, R7, 0x7610, R9 ;  /* 0x0000761007097816 */ /* 0x000fe20000000009 */
[----:B------:R0:W-:Y:S01]  /*1aec0*/  @P2 STG.E.U16 desc[UR36][R4.64], R6 ;  /* 0x0000000604002986 */ /* 0x0001e2000c101524 */
[----:B------:R-:W-:Y:S01]  /*1aed0*/  ISETP.GT.AND P2, PT, R0, RZ, P1 ;  /* 0x000000ff0000720c */ /* 0x000fe20000f44270 */
[-C--:B------:R-:W-:Y:S01]  /*1aee0*/  FMUL R20, R20, R2.reuse ;  /* 0x0000000214147220 */ /* 0x080fe20000400000 */
[----:B------:R-:W-:Y:S01]  /*1aef0*/  ISETP.GT.AND P4, PT, R0, 0x9, P0 ;  /* 0x000000090000780c */ /* 0x000fe20000784270 */
[----:B------:R1:W-:Y:S01]  /*1af00*/  @P3 STG.E.U16 desc[UR36][R4.64+0x2], R9 ;  /* 0x0000020904003986 */ /* 0x0003e2000c101524 */
[-C--:B------:R-:W-:Y:S01]  /*1af10*/  FMUL R234, R234, R2.reuse ;  /* 0x00000002eaea7220 */ /* 0x080fe20000400000 */
[----:B------:R-:W-:Y:S01]  /*1af20*/  ISETP.GT.AND P5, PT, R0, 0x41, P0 ;  /* 0x000000410000780c */ /* 0x000fe200007a4270 */
[-C--:B------:R-:W-:Y:S01]  /*1af30*/  FMUL R233, R233, R2.reuse ;  /* 0x00000002e9e97220 */ /* 0x080fe20000400000 */
[----:B------:R-:W-:Y:S01]  /*1af40*/  STL [R1+0x3f4], R63 ;  /* 0x0003f43f01007387 */ /* 0x000fe20000100800 */
[-C--:B------:R-:W-:Y:S01]  /*1af50*/  FMUL R232, R232, R2.reuse ;  /* 0x00000002e8e87220 */ /* 0x080fe20000400000 */
[-C--:B------:R-:W-:Y:S01]  /*1af60*/  FMUL R231, R231, R2.reuse ;  /* 0x00000002e7e77220 */ /* 0x080fe20000400000 */
[-C--:B------:R-:W-:Y:S01]  /*1af70*/  FMUL R188, R188, R2.reuse ;  /* 0x00000002bcbc7220 */ /* 0x080fe20000400000 */
[----:B0-----:R-:W-:Y:S01]  /*1af80*/  IADD3 R6, P3, R4, UR5, RZ ;  /* 0x0000000504067c10 */ /* 0x001fe2000ff7e0ff */
[----:B------:R-:W-:Y:S01]  /*1af90*/  STL [R1+0x3f0], R64 ;  /* 0x0003f04001007387 */ /* 0x000fe20000100800 */
[-C--:B------:R-:W-:Y:S01]  /*1afa0*/  FMUL R237, R33, R2.reuse ;  /* 0x0000000221ed7220 */ /* 0x080fe20000400000 */
[----:B------:R-:W-:Y:S01]  /*1afb0*/  F2FP.BF16.F32.PACK_AB R19, RZ, R19 ;  /* 0x00000013ff13723e */ /* 0x000fe200000010ff */
[----:B------:R-:W-:Y:S01]  /*1afc0*/  FMUL R236, R32, R2 ;  /* 0x0000000220ec7220 */ /* 0x000fe20000400000 */
[----:B------:R-:W-:Y:S01]  /*1afd0*/  STL [R1+0x3ec], R65 ;  /* 0x0003ec4101007387 */ /* 0x000fe20000100800 */
[----:B------:R-:W-:Y:S01]  /*1afe0*/  F2FP.BF16.F32.PACK_AB R18, RZ, R18 ;  /* 0x00000012ff12723e */ /* 0x000fe200000010ff */
[----:B------:R-:W-:Y:S01]  /*1aff0*/  FMUL R235, R235, R2 ;  /* 0x00000002ebeb7220 */ /* 0x000fe20000400000 */
[----:B------:R-:W-:Y:S01]  /*1b000*/  PRMT R186, R19, 0x7610, R186 ;  /* 0x0000761013ba7816 */ /* 0x000fe200000000ba */
[----:B------:R-:W-:Y:S01]  /*1b010*/  STL [R1+0x3e8], R66 ;  /* 0x0003e84201007387 */ /* 0x000fe20000100800 */
[----:B------:R-:W-:Y:S01]  /*1b020*/  F2FP.BF16.F32.PACK_AB R20, RZ, R20 ;  /* 0x00000014ff14723e */ /* 0x000fe200000010ff */
[----:B------:R-:W-:Y:S01]  /*1b030*/  FMUL R32, R230, R2 ;  /* 0x00000002e6207220 */ /* 0x000fe20000400000 */
[----:B------:R-:W-:Y:S01]  /*1b040*/  F2FP.BF16.F32.PACK_AB R234, RZ, R234 ;  /* 0x000000eaffea723e */ /* 0x000fe200000010ff */
[----:B------:R-:W-:Y:S01]  /*1b050*/  STL [R1+0x3e4], R67 ;  /* 0x0003e44301007387 */ /* 0x000fe20000100800 */
[----:B------:R-:W-:Y:S01]  /*1b060*/  F2FP.BF16.F32.PACK_AB R233, RZ, R233 ;  /* 0x000000e9ffe9723e */ /* 0x000fe200000010ff */
[-C--:B------:R-:W-:Y:S01]  /*1b070*/  FMUL R33, R229, R2.reuse ;  /* 0x00000002e5217220 */ /* 0x080fe20000400000 */
[-C--:B------:R-:W-:Y:S01]  /*1b080*/  FMUL R189, R189, R2.reuse ;  /* 0x00000002bdbd7220 */ /* 0x080fe20000400000 */
[----:B------:R-:W-:Y:S01]  /*1b090*/  STL [R1+0x3e0], R68 ;  /* 0x0003e04401007387 */ /* 0x000fe20000100800 */
[-C--:B------:R-:W-:Y:S01]  /*1b0a0*/  FMUL R190, R190, R2.reuse ;  /* 0x00000002bebe7220 */ /* 0x080fe20000400000 */
        /* <DEDUP_REMOVED lines=43> */
[----:B------:R-:W-:-:S03]  /*1b360*/  FMUL R31, R31, R2 ;  /* 0x000000021f1f7220 */ /* 0x000fc60000400000 */
        /* <DEDUP_REMOVED lines=38> */
[----:B------:R-:W-:-:S03]  /*1b5d0*/  FMUL R10, R55, R2 ;  /* 0x00000002370a7220 */ /* 0x000fc60000400000 */
[----:B------:R-:W-:Y:S04]  /*1b5e0*/  STL [R1+0x318], R118 ;  /* 0x0003187601007387 */ /* 0x000fe80000100800 */
[----:B------:R-:W-:Y:S04]  /*1b5f0*/  STL [R1+0x314], R119 ;  /* 0x0003147701007387 */ /* 0x000fe80000100800 */
[----:B------:R-:W-:Y:S04]  /*1b600*/  STL [R1+0x310], R17 ;  /* 0x0003101101007387 */ /* 0x000fe80000100800 */
[----:B------:R-:W-:Y:S01]  /*1b610*/  STL [R1+0x30c], R16 ;  /* 0x00030c1001007387 */ /* 0x000fe20000100800 */
[----:B------:R-:W-:-:S05]  /*1b620*/  FMUL R8, R58, R2 ;  /* 0x000000023a087220 */ /* 0x000fca0000400000 */
[----:B------:R-:W-:Y:S01]  /*1b630*/  F2FP.BF16.F32.PACK_AB R8, RZ, R8 ;  /* 0x00000008ff08723e */ /* 0x000fe200000010ff */
[----:B------:R-:W-:-:S05]  /*1b640*/  FMUL R7, R59, R2 ;  /* 0x000000023b077220 */ /* 0x000fca0000400000 */
[----:B------:R-:W-:-:S04]  /*1b650*/  F2FP.BF16.F32.PACK_AB R7, RZ, R7 ;  /* 0x00000007ff07723e */ /* 0x000fc800000010ff */
[----:B-1----:R-:W-:Y:S02]  /*1b660*/  PRMT R9, R7, 0x7610, R9 ;  /* 0x0000761007097816 */ /* 0x002fe40000000009 */
[----:B------:R-:W-:Y:S02]  /*1b670*/  IADD3.X R7, R5, UR4, RZ, P3, !PT ;  /* 0x0000000405077c10 */ /* 0x000fe40009ffe4ff */
[----:B------:R-:W-:-:S03]  /*1b680*/  ISETP.GT.AND P3, PT, R0, 0x8, P0 ;  /* 0x000000080000780c */ /* 0x000fc60000764270 */
[----:B------:R0:W-:Y:S01]  /*1b690*/  @P2 STG.E.U16 desc[UR36][R6.64], R9 ;  /* 0x0000000906002986 */ /* 0x0001e2000c101524 */
[----:B------:R-:W-:Y:S01]  /*1b6a0*/  ISETP.GT.AND P2, PT, R0, 0x1, P1 ;  /* 0x000000010000780c */ /* 0x000fe20000f44270 */
[----:B0-----:R-:W-:-:S12]  /*1b6b0*/  FMUL R9, R56, R2 ;  /* 0x0000000238097220 */ /* 0x001fd80000400000 */
[----:B------:R0:W-:Y:S01]  /*1b6c0*/  @P2 STG.E.U16 desc[UR36][R6.64+0x2], R8 ;  /* 0x0000020806002986 */ /* 0x0001e2000c101524 */
[----:B------:R-:W-:Y:S02]  /*1b6d0*/  ISETP.GT.AND P2, PT, R0, 0x8, P1 ;  /* 0x000000080000780c */ /* 0x000fe40000f44270 */
[----:B------:R-:W-:-:S05]  /*1b6e0*/  F2FP.BF16.F32.PACK_AB R9, RZ, R9 ;  /* 0x00000009ff09723e */ /* 0x000fca00000010ff */
[----:B------:R1:W-:Y:S01]  /*1b6f0*/  @P4 STG.E.U16 desc[UR36][R4.64+0x12], R9 ;  /* 0x0000120904004986 */ /* 0x0003e2000c101524 */
[----:B------:R-:W-:Y:S01]  /*1b700*/  ISETP.GT.AND P4, PT, R0, 0x11, P0 ;  /* 0x000000110000780c */ /* 0x000fe20000784270 */
[----:B0-----:R-:W-:-:S05]  /*1b710*/  FMUL R8, R57, R2 ;  /* 0x0000000239087220 */ /* 0x001fca0000400000 */
[----:B------:R-:W-:Y:S01]  /*1b720*/  F2FP.BF16.F32.PACK_AB R8, RZ, R8 ;  /* 0x00000008ff08723e */ /* 0x000fe200000010ff */
[----:B-1----:R-:W-:-:S03]  /*1b730*/  FMUL R9, R52, R2 ;  /* 0x0000000234097220 */ /* 0x002fc60000400000 */
[----:B------:R-:W-:Y:S01]  /*1b740*/  PRMT R11, R8, 0x7610, R11 ;  /* 0x00007610080b7816 */ /* 0x000fe2000000000b */
[----:B------:R-:W-:Y:S01]  /*1b750*/  FMUL R52, R13, R2 ;  /* 0x000000020d347220 */ /* 0x000fe20000400000 */
[----:B------:R-:W-:Y:S01]  /*1b760*/  F2FP.BF16.F32.PACK_AB R8, RZ, R10 ;  /* 0x0000000aff08723e */ /* 0x000fe200000010ff */
[-C--:B------:R-:W-:Y:S01]  /*1b770*/  FMUL R10, R51, R2.reuse ;  /* 0x00000002330a7220 */ /* 0x080fe20000400000 */
[----:B------:R-:W-:Y:S01]  /*1b780*/  F2FP.BF16.F32.PACK_AB R9, RZ, R9 ;  /* 0x00000009ff09723e */ /* 0x000fe200000010ff */
[----:B------:R-:W-:Y:S01]  /*1b790*/  @P3 STG.E.U16 desc[UR36][R4.64+0x10], R11 ;  /* 0x0000100b04003986 */ /* 0x000fe2000c101524 */
[----:B------:R-:W-:Y:S01]  /*1b7a0*/  ISETP.GT.AND P3, PT, R0, 0x10, P0 ;  /* 0x000000100000780c */ /* 0x000fe20000764270 */
[-C--:B------:R-:W-:Y:S02]  /*1b7b0*/  FMUL R51, R14, R2.reuse ;  /* 0x000000020e337220 */ /* 0x080fe40000400000 */
[----:B------:R0:W-:Y:S01]  /*1b7c0*/  @P2 STG.E.U16 desc[UR36][R6.64+0x10], R8 ;  /* 0x0000100806002986 */ /* 0x0001e2000c101524 */
[----:B------:R-:W-:Y:S01]  /*1b7d0*/  ISETP.GT.AND P2, PT, R0, 0x9, P1 ;  /* 0x000000090000780c */ /* 0x000fe20000f44270 */
[----:B0-----:R-:W-:-:S02]  /*1b7e0*/  FMUL R8, R54, R2 ;  /* 0x0000000236087220 */ /* 0x001fc40000400000 */
[----:B------:R-:W2:Y:S03]  /*1b7f0*/  LDL.LU R54, [R1] ;  /* 0x0000000001367983 */ /* 0x000ea60000300800 */
[----:B------:R-:W-:-:S07]  /*1b800*/  F2FP.BF16.F32.PACK_AB R8, RZ, R8 ;  /* 0x00000008ff08723e */ /* 0x000fce00000010ff */
[----:B------:R0:W-:Y:S01]  /*1b810*/  @P2 STG.E.U16 desc[UR36][R6.64+0x12], R8 ;  /* 0x0000120806002986 */ /* 0x0001e2000c101524 */
[----:B------:R-:W-:-:S03]  /*1b820*/  ISETP.GT.AND P2, PT, R0, 0x10, P1 ;  /* 0x000000100000780c */ /* 0x000fc60000f44270 */
[----:B------:R1:W-:Y:S01]  /*1b830*/  @P4 STG.E.U16 desc[UR36][R4.64+0x22], R9 ;  /* 0x0000220904004986 */ /* 0x0003e2000c101524 */
[----:B------:R-:W-:Y:S01]  /*1b840*/  ISETP.GT.AND P4, PT, R0, 0x19, P0 ;  /* 0x000000190000780c */ /* 0x000fe20000784270 */
[-C--:B0-----:R-:W-:Y:S01]  /*1b850*/  FMUL R8, R53, R2.reuse ;  /* 0x0000000235087220 */ /* 0x081fe20000400000 */
[----:B------:R-:W-:Y:S01]  /*1b860*/  PRMT R187, R18, 0x7610, R187 ;  /* 0x0000761012bb7816 */ /* 0x000fe200000000bb */
[-C--:B------:R-:W-:Y:S01]  /*1b870*/  FMUL R53, R12, R2.reuse ;  /* 0x000000020c357220 */ /* 0x080fe20000400000 */
[----:B-1----:R-:W-:Y:S02]  /*1b880*/  FMUL R9, R48, R2 ;  /* 0x0000000230097220 */ /* 0x002fe40000400000 */
[----:B------:R-:W-:Y:S01]  /*1b890*/  F2FP.BF16.F32.PACK_AB R8, RZ, R8 ;  /* 0x00000008ff08723e */ /* 0x000fe200000010ff */
[----:B------:R-:W-:-:S03]  /*1b8a0*/  FMUL R48, R22, R2 ;  /* 0x0000000216307220 */ /* 0x000fc60000400000 */
[----:B------:R-:W-:Y:S02]  /*1b8b0*/  PRMT R11, R8, 0x7610, R11 ;  /* 0x00007610080b7816 */ /* 0x000fe4000000000b */
[----:B------:R-:W-:Y:S01]  /*1b8c0*/  F2FP.BF16.F32.PACK_AB R8, RZ, R10 ;  /* 0x0000000aff08723e */ /* 0x000fe200000010ff */
[-C--:B------:R-:W-:Y:S01]  /*1b8d0*/  FMUL R10, R47, R2.reuse ;  /* 0x000000022f0a7220 */ /* 0x080fe20000400000 */
[----:B------:R-:W-:Y:S01]  /*1b8e0*/  F2FP.BF16.F32.PACK_AB R9, RZ, R9 ;  /* 0x00000009ff09723e */ /* 0x000fe200000010ff */
[----:B------:R-:W-:Y:S01]  /*1b8f0*/  @P3 STG.E.U16 desc[UR36][R4.64+0x20], R11 ;  /* 0x0000200b04003986 */ /* 0x000fe2000c101524 */
[C---:B------:R-:W-:Y:S01]  /*1b900*/  ISETP.GT.AND P3, PT, R0.reuse, 0x18, P0 ;  /* 0x000000180000780c */ /* 0x040fe20000764270 */
[-C--:B------:R-:W-:Y:S02]  /*1b910*/  FMUL R47, R23, R2.reuse ;  /* 0x00000002172f7220 */ /* 0x080fe40000400000 */
[----:B------:R0:W-:Y:S01]  /*1b920*/  @P2 STG.E.U16 desc[UR36][R6.64+0x20], R8 ;  /* 0x0000200806002986 */ /* 0x0001e2000c101524 */
[----:B------:R-:W-:Y:S01]  /*1b930*/  ISETP.GT.AND P2, PT, R0, 0x11, P1 ;  /* 0x000000110000780c */ /* 0x000fe20000f44270 */
[----:B0-----:R-:W-:Y:S01]  /*1b940*/  FMUL R8, R50, R2 ;  /* 0x0000000232087220 */ /* 0x001fe20000400000 */
[----:B------:R-:W-:Y:S01]  /*1b950*/  F2FP.BF16.F32.PACK_AB R232, RZ, R232 ;  /* 0x000000e8ffe8723e */ /* 0x000fe200000010ff */
[----:B------:R-:W-:-:S03]  /*1b960*/  FMUL R50, R15, R2 ;  /* 0x000000020f327220 */ /* 0x000fc60000400000 */
[----:B------:R-:W-:-:S07]  /*1b970*/  F2FP.BF16.F32.PACK_AB R8, RZ, R8 ;  /* 0x00000008ff08723e */ /* 0x000fce00000010ff */
[----:B------:R0:W-:Y:S01]  /*1b980*/  @P2 STG.E.U16 desc[UR36][R6.64+0x22], R8 ;  /* 0x0000220806002986 */ /* 0x0001e2000c101524 */
[----:B------:R-:W-:-:S03]  /*1b990*/  ISETP.GT.AND P2, PT, R0, 0x18, P1 ;  /* 0x000000180000780c */ /* 0x000fc60000f44270 */
[----:B------:R1:W-:Y:S01]  /*1b9a0*/  @P4 STG.E.U16 desc[UR36][R4.64+0x32], R9 ;  /* 0x0000320904004986 */ /* 0x0003e2000c101524 */
[----:B------:R-:W-:Y:S01]  /*1b9b0*/  ISETP.GT.AND P4, PT, R0, 0x21, P0 ;  /* 0x000000210000780c */ /* 0x000fe20000784270 */
[-C--:B0-----:R-:W-:Y:S01]  /*1b9c0*/  FMUL R8, R49, R2.reuse ;  /* 0x0000000231087220 */ /* 0x081fe20000400000 */
[-C--:B------:R-:W-:Y:S02]  /*1b9d0*/  FMUL R49, R21, R2.reuse ;  /* 0x0000000215317220 */ /* 0x080fe40000400000 */
[----:B------:R-:W3:Y:S01]  /*1b9e0*/  LDL.LU R21, [R1+0x4] ;  /* 0x0000040001157983 */ /* 0x000ee20000300800 */
[----:B-1----:R-:W-:Y:S01]  /*1b9f0*/  FMUL R9, R44, R2 ;  /* 0x000000022c097220 */ /* 0x002fe20000400000 */
[----:B------:R-:W-:Y:S01]  /*1ba00*/  F2FP.BF16.F32.PACK_AB R8, RZ, R8 ;  /* 0x00000008ff08723e */ /* 0x000fe200000010ff */
[----:B------:R-:W-:Y:S01]  /*1ba10*/  FMUL R44, R218, R2 ;  /* 0x00000002da2c7220 */ /* 0x000fe20000400000 */
[----:B------:R-:W4:Y:S02]  /*1ba20*/  LDL.LU R55, [R1+0x8] ;  /* 0x0000080001377983 */ /* 0x000f240000300800 */
[----:B------:R-:W-:-:S02]  /*1ba30*/  PRMT R11, R8, 0x7610, R11 ;  /* 0x00007610080b7816 */ /* 0x000fc4000000000b */
[----:B------:R-:W-:Y:S01]  /*1ba40*/  F2FP.BF16.F32.PACK_AB R8, RZ, R10 ;  /* 0x0000000aff08723e */ /* 0x000fe200000010ff */
[-C--:B------:R-:W-:Y:S01]  /*1ba50*/  FMUL R10, R43, R2.reuse ;  /* 0x000000022b0a7220 */ /* 0x080fe20000400000 */
[----:B------:R-:W-:Y:S01]  /*1ba60*/  F2FP.BF16.F32.PACK_AB R9, RZ, R9 ;  /* 0x00000009ff09723e */ /* 0x000fe200000010ff */
[----:B------:R-:W-:Y:S01]  /*1ba70*/  @P3 STG.E.U16 desc[UR36][R4.64+0x30], R11 ;  /* 0x0000300b04003986 */ /* 0x000fe2000c101524 */
[C---:B------:R-:W-:Y:S01]  /*1ba80*/  ISETP.GT.AND P3, PT, R0.reuse, 0x20, P0 ;  /* 0x000000200000780c */ /* 0x040fe20000764270 */
[----:B------:R-:W-:Y:S02]  /*1ba90*/  FMUL R43, R219, R2 ;  /* 0x00000002db2b7220 */ /* 0x000fe40000400000 */
[----:B------:R0:W-:Y:S01]  /*1baa0*/  @P2 STG.E.U16 desc[UR36][R6.64+0x30], R8 ;  /* 0x0000300806002986 */ /* 0x0001e2000c101524 */
[----:B------:R-:W-:-:S03]  /*1bab0*/  ISETP.GT.AND P2, PT, R0, 0x19, P1 ;  /* 0x000000190000780c */ /* 0x000fc60000f44270 */
[----:B------:R-:W4:Y:S04]  /*1bac0*/  LDL.LU R23, [R1+0xc] ;  /* 0x00000c0001177983 */ /* 0x000f280000300800 */
[----:B------:R-:W4:Y:S01]  /*1bad0*/  LDL.LU R22, [R1+0x10] ;  /* 0x0000100001167983 */ /* 0x000f220000300800 */
[----:B0-----:R-:W-:-:S03]  /*1bae0*/  FMUL R8, R46, R2 ;  /* 0x000000022e087220 */ /* 0x001fc60000400000 */
[----:B------:R-:W4:Y:S01]  /*1baf0*/  LDL.LU R56, [R1+0x14] ;  /* 0x0000140001387983 */ /* 0x000f220000300800 */
[----:B------:R-:W-:Y:S01]  /*1bb00*/  F2FP.BF16.F32.PACK_AB R231, RZ, R231 ;  /* 0x000000e7ffe7723e */ /* 0x000fe200000010ff */
[----:B------:R-:W-:Y:S01]  /*1bb10*/  FMUL R46, R216, R2 ;  /* 0x00000002d82e7220 */ /* 0x000fe20000400000 */
[----:B------:R-:W-:Y:S01]  /*1bb20*/  F2FP.BF16.F32.PACK_AB R8, RZ, R8 ;  /* 0x00000008ff08723e */ /* 0x000fe200000010ff */
[----:B------:R-:W4:Y:S04]  /*1bb30*/  LDL.LU R57, [R1+0x18] ;  /* 0x0000180001397983 */ /* 0x000f280000300800 */
[----:B------:R0:W-:Y:S01]  /*1bb40*/  @P2 STG.E.U16 desc[UR36][R6.64+0x32], R8 ;  /* 0x0000320806002986 */ /* 0x0001e2000c101524 */
[----:B------:R-:W-:-:S03]  /*1bb50*/  ISETP.GT.AND P2, PT, R0, 0x20, P1 ;  /* 0x000000200000780c */ /* 0x000fc60000f44270 */
[----:B------:R1:W-:Y:S01]  /*1bb60*/  @P4 STG.E.U16 desc[UR36][R4.64+0x42], R9 ;  /* 0x0000420904004986 */ /* 0x0003e2000c101524 */
[----:B------:R-:W-:-:S03]  /*1bb70*/  ISETP.GT.AND P4, PT, R0, 0x29, P0 ;  /* 0x000000290000780c */ /* 0x000fc60000784270 */
[----:B------:R-:W4:Y:S01]  /*1bb80*/  LDL.LU R58, [R1+0x1c] ;  /* 0x00001c00013a7983 */ /* 0x000f220000300800 */
[----:B0-----:R-:W-:-:S03]  /*1bb90*/  FMUL R8, R45, R2 ;  /* 0x000000022d087220 */ /* 0x001fc60000400000 */
[----:B------:R-:W4:Y:S01]  /*1bba0*/  LDL.LU R59, [R1+0x20] ;  /* 0x00002000013b7983 */ /* 0x000f220000300800 */
[----:B------:R-:W-:Y:S01]  /*1bbb0*/  F2FP.BF16.F32.PACK_AB R237, RZ, R237 ;  /* 0x000000edffed723e */ /* 0x000fe200000010ff */
[-C--:B------:R-:W-:Y:S01]  /*1bbc0*/  FMUL R45, R217, R2.reuse ;  /* 0x00000002d92d7220 */ /* 0x080fe20000400000 */
[----:B-1----:R-:W-:Y:S01]  /*1bbd0*/  FMUL R9, R40, R2 ;  /* 0x0000000228097220 */ /* 0x002fe20000400000 */
[----:B------:R-:W-:Y:S01]  /*1bbe0*/  F2FP.BF16.F32.PACK_AB R8, RZ, R8 ;  /* 0x00000008ff08723e */ /* 0x000fe200000010ff */
[----:B------:R-:W4:Y:S01]  /*1bbf0*/  LDL.LU R60, [R1+0x24] ;  /* 0x00002400013c7983 */ /* 0x000f220000300800 */
[----:B------:R-:W-:Y:S01]  /*1bc00*/  F2FP.BF16.F32.PACK_AB R236, RZ, R236 ;  /* 0x000000ecffec723e */ /* 0x000fe200000010ff */
[----:B------:R-:W-:Y:S01]  /*1bc10*/  FMUL R40, R222, R2 ;  /* 0x00000002de287220 */ /* 0x000fe20000400000 */
[----:B------:R-:W-:Y:S01]  /*1bc20*/  PRMT R11, R8, 0x7610, R11 ;  /* 0x00007610080b7816 */ /* 0x000fe2000000000b */
[----:B------:R-:W4:Y:S01]  /*1bc30*/  LDL.LU R61, [R1+0x28] ;  /* 0x00002800013d7983 */ /* 0x000f220000300800 */
[----:B------:R-:W-:Y:S01]  /*1bc40*/  F2FP.BF16.F32.PACK_AB R8, RZ, R10 ;  /* 0x0000000aff08723e */ /* 0x000fe200000010ff */
[-C--:B------:R-:W-:Y:S01]  /*1bc50*/  FMUL R10, R39, R2.reuse ;  /* 0x00000002270a7220 */ /* 0x080fe20000400000 */
[----:B------:R-:W-:Y:S01]  /*1bc60*/  F2FP.BF16.F32.PACK_AB R9, RZ, R9 ;  /* 0x00000009ff09723e */ /* 0x000fe200000010ff */
[----:B------:R-:W-:Y:S01]  /*1bc70*/  @P3 STG.E.U16 desc[UR36][R4.64+0x40], R11 ;  /* 0x0000400b04003986 */ /* 0x000fe2000c101524 */
[----:B------:R-:W-:Y:S01]  /*1bc80*/  ISETP.GT.AND P3, PT, R0, 0x28, P0 ;  /* 0x000000280000780c */ /* 0x000fe20000764270 */
[----:B------:R-:W-:-:S02]  /*1bc90*/  FMUL R39, R223, R2 ;  /* 0x00000002df277220 */ /* 0x000fc40000400000 */
        /* <DEDUP_REMOVED lines=17> */
[-C--:B------:R-:W-:Y:S01]  /*1bdb0*/  FMUL R41, R221, R2.reuse ;  /* 0x00000002dd297220 */ /* 0x080fe20000400000 */
[----:B-1----:R-:W-:Y:S01]  /*1bdc0*/  FMUL R9, R36, R2 ;  /* 0x0000000224097220 */ /* 0x002fe20000400000 */
[----:B------:R-:W-:Y:S01]  /*1bdd0*/  F2FP.BF16.F32.PACK_AB R8, RZ, R8 ;  /* 0x00000008ff08723e */ /* 0x000fe200000010ff */
[----:B------:R-:W4:Y:S01]  /*1bde0*/  LDL.LU R68, [R1+0x44] ;  /* 0x0000440001447983 */ /* 0x000f220000300800 */
[----:B------:R-:W-:Y:S02]  /*1bdf0*/  FMUL R36, R226, R2 ;  /* 0x00000002e2247220 */ /* 0x000fe40000400000 */
        /* <DEDUP_REMOVED lines=14> */
[----:B------:R-:W-:Y:S01]  /*1bee0*/  FMUL R38, R224, R2 ;  /* 0x00000002e0267220 */ /* 0x000fe20000400000 */
[----:B------:R-:W-:Y:S02]  /*1bef0*/  F2FP.BF16.F32.PACK_AB R8, RZ, R8 ;  /* 0x00000008ff08723e */ /* 0x000fe400000010ff */
[----:B------:R-:W4:Y:S04]  /*1bf00*/  LDL.LU R73, [R1+0x58] ;  /* 0x0000580001497983 */ /* 0x000f280000300800 */
[----:B------:R0:W-:Y:S01]  /*1bf10*/  @P2 STG.E.U16 desc[UR36][R6.64+0x52], R8 ;  /* 0x0000520806002986 */ /* 0x0001e2000c101524 */
[----:B------:R-:W-:-:S03]  /*1bf20*/  ISETP.GT.AND P2, PT, R0, 0x30, P1 ;  /* 0x000000300000780c */ /* 0x000fc60000f44270 */
[----:B------:R-:W-:Y:S04]  /*1bf30*/  @P4 STG.E.U16 desc[UR36][R4.64+0x62], R9 ;  /* 0x0000620904004986 */ /* 0x000fe8000c101524 */
[----:B------:R-:W4:Y:S01]  /*1bf40*/  LDL.LU R74, [R1+0x5c] ;  /* 0x00005c00014a7983 */ /* 0x000f220000300800 */
[-C--:B0-----:R-:W-:Y:S01]  /*1bf50*/  FMUL R8, R37, R2.reuse ;  /* 0x0000000225087220 */ /* 0x081fe20000400000 */
[----:B------:R-:W-:Y:S02]  /*1bf60*/  ISETP.GT.AND P4, PT, R0, 0x39, P0 ;  /* 0x000000390000780c */ /* 0x000fe40000784270 */
[----:B------:R-:W4:Y:S01]  /*1bf70*/  LDL.LU R230, [R1+0x60] ;  /* 0x0000600001e67983 */ /* 0x000f220000300800 */
[----:B------:R-:W-:Y:S01]  /*1bf80*/  FMUL R37, R225, R2 ;  /* 0x00000002e1257220 */ /* 0x000fe20000400000 */
[----:B------:R-:W-:-:S02]  /*1bf90*/  F2FP.BF16.F32.PACK_AB R8, RZ, R8 ;  /* 0x00000008ff08723e */ /* 0x000fc400000010ff */
[----:B------:R-:W4:Y:S02]  /*1bfa0*/  LDL.LU R229, [R1+0x64] ;  /* 0x0000640001e57983 */ /* 0x000f240000300800 */
[----:B------:R-:W-:Y:S02]  /*1bfb0*/  PRMT R11, R8, 0x7610, R11 ;  /* 0x00007610080b7816 */ /* 0x000fe4000000000b */
[----:B------:R-:W4:Y:S01]  /*1bfc0*/  LDL.LU R75, [R1+0x68] ;  /* 0x00006800014b7983 */ /* 0x000f220000300800 */
[----:B------:R-:W-:-:S03]  /*1bfd0*/  F2FP.BF16.F32.PACK_AB R8, RZ, R10 ;  /* 0x0000000aff08723e */ /* 0x000fc600000010ff */
[----:B------:R-:W-:Y:S04]  /*1bfe0*/  @P3 STG.E.U16 desc[UR36][R4.64+0x60], R11 ;  /* 0x0000600b04003986 */ /* 0x000fe8000c101524 */
[----:B------:R0:W-:Y:S01]  /*1bff0*/  @P2 STG.E.U16 desc[UR36][R6.64+0x60], R8 ;  /* 0x0000600806002986 */ /* 0x0001e2000c101524 */
[C---:B------:R-:W-:Y:S02]  /*1c000*/  ISETP.GT.AND P2, PT, R0.reuse, 0x31, P1 ;  /* 0x000000310000780c */ /* 0x040fe40000f44270 */
[----:B------:R-:W-:Y:S01]  /*1c010*/  ISETP.GT.AND P3, PT, R0, 0x38, P0 ;  /* 0x000000380000780c */ /* 0x000fe20000764270 */
[----:B------:R-:W4:Y:S04]  /*1c020*/  LDL.LU R76, [R1+0x6c] ;  /* 0x00006c00014c7983 */ /* 0x000f280000300800 */
[----:B------:R-:W4:Y:S01]  /*1c030*/  LDL.LU R77, [R1+0x70] ;  /* 0x00007000014d7983 */ /* 0x000f220000300800 */
[----:B0-----:R-:W-:-:S03]  /*1c040*/  FMUL R8, R34, R2 ;  /* 0x0000000222087220 */ /* 0x001fc60000400000 */
[----:B------:R-:W4:Y:S01]  /*1c050*/  LDL.LU R78, [R1+0x74] ;  /* 0x00007400014e7983 */ /* 0x000f220000300800 */
[----:B------:R-:W-:Y:S01]  /*1c060*/  FMUL R34, R228, R2 ;  /* 0x00000002e4227220 */ /* 0x000fe20000400000 */
[----:B------:R-:W-:Y:S02]  /*1c070*/  F2FP.BF16.F32.PACK_AB R8, RZ, R8 ;  /* 0x00000008ff08723e */ /* 0x000fe400000010ff */
[----:B------:R-:W4:Y:S04]  /*1c080*/  LDL.LU R79, [R1+0x78] ;  /* 0x00007800014f7983 */ /* 0x000f280000300800 */
[----:B------:R-:W-:Y:S01]  /*1c090*/  @P2 STG.E.U16 desc[UR36][R6.64+0x62], R8 ;  /* 0x0000620806002986 */ /* 0x000fe2000c101524 */
[----:B------:R-:W-:-:S03]  /*1c0a0*/  ISETP.GT.AND P2, PT, R0, 0x38, P1 ;  /* 0x000000380000780c */ /* 0x000fc60000f44270 */
[----:B------:R-:W-:Y:S01]  /*1c0b0*/  @P3 STG.E.U16 desc[UR36][R4.64+0x70], R186 ;  /* 0x000070ba04003986 */ /* 0x000fe2000c101524 */
[----:B------:R-:W-:-:S03]  /*1c0c0*/  ISETP.GT.AND P3, PT, R0, 0x39, P1 ;  /* 0x000000390000780c */ /* 0x000fc60000f64270 */
[----:B------:R-:W-:Y:S01]  /*1c0d0*/  @P4 STG.E.U16 desc[UR36][R4.64+0x72], R187 ;  /* 0x000072bb04004986 */ /* 0x000fe2000c101524 */
[----:B------:R-:W-:-:S03]  /*1c0e0*/  ISETP.GT.AND P4, PT, R0, 0x40, P0 ;  /* 0x000000400000780c */ /* 0x000fc60000784270 */
[----:B------:R-:W4:Y:S04]  /*1c0f0*/  LDL.LU R80, [R1+0x7c] ;  /* 0x00007c0001507983 */ /* 0x000f280000300800 */
[----:B------:R0:W-:Y:S01]  /*1c100*/  @P2 STG.E.U16 desc[UR36][R6.64+0x70], R20 ;  /* 0x0000701406002986 */ /* 0x0001e2000c101524 */
[----:B------:R-:W-:-:S03]  /*1c110*/  ISETP.GT.AND P2, PT, R0, 0x40, P1 ;  /* 0x000000400000780c */ /* 0x000fc60000f44270 */
[----:B------:R-:W-:Y:S01]  /*1c120*/  @P3 STG.E.U16 desc[UR36][R6.64+0x72], R234 ;  /* 0x000072ea06003986 */ /* 0x000fe2000c101524 */
[----:B------:R-:W-:-:S03]  /*1c130*/  ISETP.GT.AND P3, PT, R0, 0x41, P1 ;  /* 0x000000410000780c */ /* 0x000fc60000f64270 */
[----:B------:R-:W-:Y:S01]  /*1c140*/  @P4 STG.E.U16 desc[UR36][R4.64+0x80], R233 ;  /* 0x000080e904004986 */ /* 0x000fe2000c101524 */
[----:B------:R-:W-:-:S03]  /*1c150*/  ISETP.GT.AND P4, PT, R0, 0x48, P0 ;  /* 0x000000480000780c */ /* 0x000fc60000784270 */
[----:B------:R-:W-:Y:S01]  /*1c160*/  @P5 STG.E.U16 desc[UR36][R4.64+0x82], R232 ;  /* 0x000082e804005986 */ /* 0x000fe2000c101524 */
[----:B------:R-:W-:-:S03]  /*1c170*/  ISETP.GT.AND P5, PT, R0, 0x49, P0 ;  /* 0x000000490000780c */ /* 0x000fc600007a4270 */
[----:B------:R-:W-:Y:S01]  /*1c180*/  @P2 STG.E.U16 desc[UR36][R6.64+0x80], R231 ;  /* 0x000080e706002986 */ /* 0x000fe2000c101524 */
[C---:B------:R-:W-:Y:S02]  /*1c190*/  ISETP.GT.AND P2, PT, R0.reuse, 0x48, P1 ;  /* 0x000000480000780c */ /* 0x040fe40000f44270 */
[----:B0-----:R-:W-:Y:S01]  /*1c1a0*/  F2FP.BF16.F32.PACK_AB R20, RZ, R188 ;  /* 0x000000bcff14723e */ /* 0x001fe200000010ff */
        /* <DEDUP_REMOVED lines=8> */
[----:B0-----:R-:W-:Y:S02]  /*1c230*/  F2FP.BF16.F32.PACK_AB R20, RZ, R189 ;  /* 0x000000bdff14723e */ /* 0x001fe400000010ff */
[----:B------:R-:W-:Y:S01]  /*1c240*/  ISETP.GT.AND P2, PT, R0, 0x50, P1 ;  /* 0x000000500000780c */ /* 0x000fe20000f44270 */
[----:B------:R-:W4:Y:S01]  /*1c250*/  LDL.LU R82, [R1+0x84] ;  /* 0x0000840001527983 */ /* 0x000f220000300800 */
[----:B------:R-:W-:Y:S02]  /*1c260*/  PRMT R233, R20, 0x7610, R233 ;  /* 0x0000761014e97816 */ /* 0x000fe400000000e9 */
[----:B------:R-:W-:Y:S01]  /*1c270*/  F2FP.BF16.F32.PACK_AB R231, RZ, R190 ;  /* 0x000000beffe7723e */ /* 0x000fe200000010ff */
[----:B------:R-:W4:Y:S01]  /*1c280*/  LDL.LU R83, [R1+0x88] ;  /* 0x0000880001537983 */ /* 0x000f220000300800 */
[----:B------:R-:W-:Y:S02]  /*1c290*/  F2FP.BF16.F32.PACK_AB R232, RZ, R191 ;  /* 0x000000bfffe8723e */ /* 0x000fe400000010ff */
[----:B------:R-:W-:Y:S01]  /*1c2a0*/  F2FP.BF16.F32.PACK_AB R20, RZ, R192 ;  /* 0x000000c0ff14723e */ /* 0x000fe200000010ff */
[----:B------:R-:W-:Y:S01]  /*1c2b0*/  @P3 STG.E.U16 desc[UR36][R6.64+0x92], R233 ;  /* 0x000092e906003986 */ /* 0x000fe2000c101524 */
[----:B------:R-:W-:-:S03]  /*1c2c0*/  ISETP.GT.AND P3, PT, R0, 0x51, P1 ;  /* 0x000000510000780c */ /* 0x000fc60000f64270 */
[----:B------:R0:W-:Y:S01]  /*1c2d0*/  @P4 STG.E.U16 desc[UR36][R4.64+0xa0], R231 ;  /* 0x0000a0e704004986 */ /* 0x0001e2000c101524 */
[----:B------:R-:W-:-:S03]  /*1c2e0*/  ISETP.GT.AND P4, PT, R0, 0x58, P0 ;  /* 0x000000580000780c */ /* 0x000fc60000784270 */
[----:B------:R1:W-:Y:S01]  /*1c2f0*/  @P5 STG.E.U16 desc[UR36][R4.64+0xa2], R232 ;  /* 0x0000a2e804005986 */ /* 0x0003e2000c101524 */
[----:B------:R-:W-:-:S03]  /*1c300*/  ISETP.GT.AND P5, PT, R0, 0x59, P0 ;  /* 0x000000590000780c */ /* 0x000fc600007a4270 */
[----:B------:R2:W-:Y:S01]  /*1c310*/  @P2 STG.E.U16 desc[UR36][R6.64+0xa0], R20 ;  /* 0x0000a01406002986 */ /* 0x0005e2000c101524 */
[----:B------:R-:W-:Y:S02]  /*1c320*/  ISETP.GT.AND P2, PT, R0, 0x58, P1 ;  /* 0x000000580000780c */ /* 0x000fe40000f44270 */
[----:B0-----:R-:W-:Y:S01]  /*1c330*/  F2FP.BF16.F32.PACK_AB R231, RZ, R194 ;  /* 0x000000c2ffe7723e */ /* 0x001fe200000010ff */
[----:B------:R-:W4:Y:S01]  /*1c340*/  LDL.LU R84, [R1+0x8c] ;  /* 0x00008c0001547983 */ /* 0x000f220000300800 */
[----:B-1----:R-:W-:-:S03]  /*1c350*/  F2FP.BF16.F32.PACK_AB R232, RZ, R195 ;  /* 0x000000c3ffe8723e */ /* 0x002fc600000010ff */
[----:B------:R-:W4:Y:S01]  /*1c360*/  LDL.LU R85, [R1+0x90] ;  /* 0x0000900001557983 */ /* 0x000f220000300800 */
[----:B--2---:R-:W-:-:S03]  /*1c370*/  F2FP.BF16.F32.PACK_AB R20, RZ, R193 ;  /* 0x000000c1ff14723e */ /* 0x004fc600000010ff */
[----:B------:R-:W2:Y:S01]  /*1c380*/  LDL.LU R86, [R1+0x94] ;  /* 0x0000940001567983 */ /* 0x000ea20000300800 */
[----:B------:R-:W-:-:S03]  /*1c390*/  PRMT R233, R20, 0x7610, R233 ;  /* 0x0000761014e97816 */ /* 0x000fc600000000e9 */
[----:B------:R-:W2:Y:S01]  /*1c3a0*/  LDL.LU R87, [R1+0x98] ;  /* 0x0000980001577983 */ /* 0x000ea20000300800 */
[----:B------:R-:W-:-:S03]  /*1c3b0*/  F2FP.BF16.F32.PACK_AB R20, RZ, R196 ;  /* 0x000000c4ff14723e */ /* 0x000fc600000010ff */
        /* <DEDUP_REMOVED lines=9> */
[----:B------:R-:W2:Y:S01]  /*1c450*/  LDL.LU R88, [R1+0x9c] ;  /* 0x00009c0001587983 */ /* 0x000ea20000300800 */
[----:B-1----:R-:W-:-:S03]  /*1c460*/  F2FP.BF16.F32.PACK_AB R232, RZ, R199 ;  /* 0x000000c7ffe8723e */ /* 0x002fc600000010ff */
[----:B------:R-:W2:Y:S01]  /*1c470*/  LDL.LU R89, [R1+0xa0] ;  /* 0x0000a00001597983 */ /* 0x000ea20000300800 */
[----:B---3--:R-:W-:-:S03]  /*1c480*/  F2FP.BF16.F32.PACK_AB R20, RZ, R197 ;  /* 0x000000c5ff14723e */ /* 0x008fc600000010ff */
[----:B------:R-:W3:Y:S01]  /*1c490*/  LDL.LU R90, [R1+0xa4] ;  /* 0x0000a400015a7983 */ /* 0x000ee20000300800 */
[----:B------:R-:W-:-:S03]  /*1c4a0*/  PRMT R233, R20, 0x7610, R233 ;  /* 0x0000761014e97816 */ /* 0x000fc600000000e9 */
[----:B------:R-:W3:Y:S01]  /*1c4b0*/  LDL.LU R91, [R1+0xa8] ;  /* 0x0000a800015b7983 */ /* 0x000ee20000300800 */
        /* <DEDUP_REMOVED lines=10> */
[----:B------:R-:W3:Y:S01]  /*1c560*/  LDL.LU R92, [R1+0xac] ;  /* 0x0000ac00015c7983 */ /* 0x000ee20000300800 */
[----:B-1----:R-:W-:-:S03]  /*1c570*/  F2FP.BF16.F32.PACK_AB R232, RZ, R203 ;  /* 0x000000cbffe8723e */ /* 0x002fc600000010ff */
[----:B------:R-:W3:Y:S01]  /*1c580*/  LDL.LU R93, [R1+0xb0] ;  /* 0x0000b000015d7983 */ /* 0x000ee20000300800 */
[----:B------:R-:W-:-:S03]  /*1c590*/  F2FP.BF16.F32.PACK_AB R20, RZ, R201 ;  /* 0x000000c9ff14723e */ /* 0x000fc600000010ff */
        /* <DEDUP_REMOVED lines=118> */
[----:B----4-:R-:W-:-:S03]  /*1cd00*/  F2FP.BF16.F32.PACK_AB R20, RZ, R37 ;  /* 0x00000025ff14723e */ /* 0x010fc600000010ff */
[----:B------:R-:W4:Y:S01]  /*1cd10*/  LDL.LU R227, [R1+0x124] ;  /* 0x0001240001e37983 */ /* 0x000f220000300800 */
[----:B------:R-:W-:-:S03]  /*1cd20*/  PRMT R233, R20, 0x7610, R233 ;  /* 0x0000761014e97816 */ /* 0x000fc600000000e9 */
[----:B------:R-:W4:Y:S01]  /*1cd30*/  LDL.LU R228, [R1+0x128] ;  /* 0x0001280001e47983 */ /* 0x000f220000300800 */
        /* <DEDUP_REMOVED lines=30> */
[----:B------:R-:W-:-:S03]  /*1cf20*/  F2FP.BF16.F32.PACK_AB R20, RZ, R45 ;  /* 0x0000002dff14723e */ /* 0x000fc600000010ff */
[----:B------:R-:W2:Y:S01]  /*1cf30*/  LDL.LU R219, [R1+0x144] ;  /* 0x0001440001db7983 */ /* 0x000ea20000300800 */
[----:B------:R-:W-:-:S03]  /*1cf40*/  PRMT R233, R20, 0x7610, R233 ;  /* 0x0000761014e97816 */ /* 0x000fc600000000e9 */
[----:B------:R-:W2:Y:S01]  /*1cf50*/  LDL.LU R220, [R1+0x148] ;  /* 0x0001480001dc7983 */ /* 0x000ea20000300800 */
[----:B------:R-:W-:-:S03]  /*1cf60*/  F2FP.BF16.F32.PACK_AB R20, RZ, R48 ;  /* 0x00000030ff14723e */ /* 0x000fc600000010ff */
[----:B------:R0:W-:Y:S01]  /*1cf70*/  @P3 STG.E.U16 desc[UR36][R6.64+0x152], R233 ;  /* 0x000152e906003986 */ /* 0x0001e2000c101524 */
[----:B------:R-:W-:-:S03]  /*1cf80*/  ISETP.GT.AND P3, PT, R0, 0xb1, P1 ;  /* 0x000000b10000780c */ /* 0x000fc60000f64270 */
[----:B------:R1:W-:Y:S01]  /*1cf90*/  @P4 STG.E.U16 desc[UR36][R4.64+0x160], R231 ;  /* 0x000160e704004986 */ /* 0x0003e2000c101524 */
[C---:B------:R-:W-:Y:S02]  /*1cfa0*/  ISETP.GT.AND P4, PT, R0.reuse, 0xb8, P0 ;  /* 0x000000b80000780c */ /* 0x040fe40000784270 */
[C---:B------:R-:W-:Y:S01]  /*1cfb0*/  ISETP.GT.AND P0, PT, R0.reuse, 0xb9, P0 ;  /* 0x000000b90000780c */ /* 0x040fe20000704270 */
[----:B------:R1:W-:Y:S04]  /*1cfc0*/  @P5 STG.E.U16 desc[UR36][R4.64+0x162], R232 ;  /* 0x000162e804005986 */ /* 0x0003e8000c101524 */
[----:B------:R1:W-:Y:S01]  /*1cfd0*/  @P2 STG.E.U16 desc[UR36][R6.64+0x160], R20 ;  /* 0x0001601406002986 */ /* 0x0003e2000c101524 */
[----:B------:R-:W-:Y:S02]  /*1cfe0*/  ISETP.GT.AND P2, PT, R0, 0xb8, P1 ;  /* 0x000000b80000780c */ /* 0x000fe40000f44270 */
[----:B0-----:R-:W-:Y:S01]  /*1cff0*/  F2FP.BF16.F32.PACK_AB R233, RZ, R52 ;  /* 0x00000034ffe9723e */ /* 0x001fe200000010ff */
[----:B------:R-:W2:Y:S01]  /*1d000*/  LDL.LU R218, [R1+0x14c] ;  /* 0x00014c0001da7983 */ /* 0x000ea20000300800 */
[----:B-1----:R-:W-:-:S02]  /*1d010*/  F2FP.BF16.F32.PACK_AB R231, RZ, R50 ;  /* 0x00000032ffe7723e */ /* 0x002fc400000010ff */
[----:B------:R-:W-:Y:S01]  /*1d020*/  F2FP.BF16.F32.PACK_AB R232, RZ, R51 ;  /* 0x00000033ffe8723e */ /* 0x000fe200000010ff */
[----:B------:R-:W2:Y:S01]  /*1d030*/  LDL.LU R217, [R1+0x150] ;  /* 0x0001500001d97983 */ /* 0x000ea20000300800 */
[----:B------:R-:W-:Y:S01]  /*1d040*/  F2FP.BF16.F32.PACK_AB R20, RZ, R49 ;  /* 0x00000031ff14723e */ /* 0x000fe200000010ff */
[----:B------:R-:W-:Y:S01]  /*1d050*/  FMUL R21, R21, R2 ;  /* 0x0000000215157220 */ /* 0x000fe20000400000 */
[----:B------:R-:W-:Y:S01]  /*1d060*/  ISETP.GT.AND P1, PT, R0, 0xb9, P1 ;  /* 0x000000b90000780c */ /* 0x000fe20000f24270 */
[----:B------:R-:W-:Y:S01]  /*1d070*/  USHF.L.U64.HI UR11, UR8, 0x8, UR9 ;  /* 0x00000008080b7899 */ /* 0x000fe20008010209 */
[----:B------:R-:W2:Y:S04]  /*1d080*/  LDL.LU R216, [R1+0x154] ;  /* 0x0001540001d87983 */ /* 0x000ea80000300800 */
[----:B------:R0:W-:Y:S04]  /*1d090*/  @P3 STG.E.U16 desc[UR36][R6.64+0x162], R20 ;  /* 0x0001621406003986 */ /* 0x0001e8000c101524 */
[----:B------:R-:W-:Y:S01]  /*1d0a0*/  @P0 STG.E.U16 desc[UR36][R4.64+0x172], R232 ;  /* 0x000172e804000986 */ /* 0x000fe2000c101524 */
[----:B------:R-:W-:-:S03]  /*1d0b0*/  ISETP.GT.AND P0, PT, R3, 0x80, PT ;  /* 0x000000800300780c */ /* 0x000fc60003f04270 */
[----:B------:R1:W-:Y:S04]  /*1d0c0*/  @P4 STG.E.U16 desc[UR36][R4.64+0x170], R231 ;  /* 0x000170e704004986 */ /* 0x0003e8000c101524 */
[----:B------:R1:W-:Y:S01]  /*1d0d0*/  @P2 STG.E.U16 desc[UR36][R6.64+0x170], R233 ;  /* 0x000170e906002986 */ /* 0x0003e2000c101524 */
[----:B0-----:R-:W-:Y:S01]  /*1d0e0*/  IMAD.U32 R20, RZ, RZ, UR8 ;  /* 0x00000008ff147e24 */ /* 0x001fe2000f8e00ff */
[----:B------:R-:W-:Y:S01]  /*1d0f0*/  ISETP.GT.AND P2, PT, R0, RZ, P0 ;  /* 0x000000ff0000720c */ /* 0x000fe20000744270 */
[----:B------:R-:W-:Y:S01]  /*1d100*/  FMUL R54, R54, R2 ;  /* 0x0000000236367220 */ /* 0x000fe20000400000 */
[----:B------:R-:W-:Y:S01]  /*1d110*/  ISETP.GT.AND P3, PT, R0, 0x1, P0 ;  /* 0x000000010000780c */ /* 0x000fe20000764270 */
[----:B------:R-:W2:Y:S01]  /*1d120*/  LDL.LU R8, [R1+0x158] ;  /* 0x0001580001087983 */ /* 0x000ea20000300800 */
[----:B------:R-:W-:-:S02]  /*1d130*/  LEA R20, P4, R20, R4, 0x8 ;  /* 0x0000000414147211 */ /* 0x000fc400078840ff */
[----:B-1----:R-:W-:Y:S01]  /*1d140*/  F2FP.BF16.F32.PACK_AB R231, RZ, R53 ;  /* 0x00000035ffe7723e */ /* 0x002fe200000010ff */
[----:B------:R-:W-:Y:S01]  /*1d150*/  FMUL R22, R22, R2 ;  /* 0x0000000216167220 */ /* 0x000fe20000400000 */
[----:B------:R-:W-:Y:S01]  /*1d160*/  F2FP.BF16.F32.PACK_AB R232, RZ, R54 ;  /* 0x00000036ffe8723e */ /* 0x000fe200000010ff */
[-C--:B------:R-:W-:Y:S01]  /*1d170*/  FMUL R23, R23, R2.reuse ;  /* 0x0000000217177220 */ /* 0x080fe20000400000 */
[----:B------:R-:W-:Y:S01]  /*1d180*/  F2FP.BF16.F32.PACK_AB R233, RZ, R21 ;  /* 0x00000015ffe9723e */ /* 0x000fe200000010ff */
[----:B------:R-:W-:Y:S01]  /*1d190*/  FMUL R55, R55, R2 ;  /* 0x0000000237377220 */ /* 0x000fe20000400000 */
[----:B------:R-:W-:Y:S01]  /*1d1a0*/  IADD3.X R21, R5, UR11, RZ, P4, !PT ;  /* 0x0000000b05157c10 */ /* 0x000fe2000a7fe4ff */
[----:B------:R-:W-:Y:S01]  /*1d1b0*/  @P1 STG.E.U16 desc[UR36][R6.64+0x172], R231 ;  /* 0x000172e706001986 */ /* 0x000fe2000c101524 */
[----:B------:R-:W-:-:S03]  /*1d1c0*/  ISETP.GT.AND P1, PT, R3, 0x88, PT ;  /* 0x000000880300780c */ /* 0x000fc60003f24270 */
[----:B------:R0:W-:Y:S01]  /*1d1d0*/  @P2 STG.E.U16 desc[UR36][R20.64], R232 ;  /* 0x000000e814002986 */ /* 0x0001e2000c101524 */
[C---:B------:R-:W-:Y:S02]  /*1d1e0*/  ISETP.GT.AND P5, PT, R0.reuse, RZ, P1 ;  /* 0x000000ff0000720c */ /* 0x040fe40000fa4270 */
[C---:B------:R-:W-:Y:S01]  /*1d1f0*/  ISETP.GT.AND P4, PT, R0.reuse, 0x1, P1 ;  /* 0x000000010000780c */ /* 0x040fe20000f84270 */
[----:B------:R-:W2:Y:S01]  /*1d200*/  LDL.LU R9, [R1+0x15c] ;  /* 0x00015c0001097983 */ /* 0x000ea20000300800 */
[----:B------:R-:W-:-:S03]  /*1d210*/  ISETP.GT.AND P2, PT, R0, 0x9, P0 ;  /* 0x000000090000780c */ /* 0x000fc60000744270 */
[----:B------:R1:W-:Y:S01]  /*1d220*/  @P3 STG.E.U16 desc[UR36][R20.64+0x2], R233 ;  /* 0x000002e914003986 */ /* 0x0003e2000c101524 */
[----:B------:R-:W-:Y:S02]  /*1d230*/  ISETP.GT.AND P3, PT, R0, 0x8, P0 ;  /* 0x000000080000780c */ /* 0x000fe40000764270 */
[----:B0-----:R-:W-:Y:S01]  /*1d240*/  F2FP.BF16.F32.PACK_AB R232, RZ, R22 ;  /* 0x00000016ffe8723e */ /* 0x001fe200000010ff */
[----:B------:R-:W2:Y:S01]  /*1d250*/  LDL.LU R10, [R1+0x160] ;  /* 0x00016000010a7983 */ /* 0x000ea20000300800 */
[----:B------:R-:W-:Y:S02]  /*1d260*/  IADD3 R22, P6, R20, UR5, RZ ;  /* 0x0000000514167c10 */ /* 0x000fe4000ffde0ff */
[----:B------:R-:W-:Y:S01]  /*1d270*/  F2FP.BF16.F32.PACK_AB R231, RZ, R23 ;  /* 0x00000017ffe7723e */ /* 0x000fe200000010ff */
[----:B------:R-:W2:Y:S01]  /*1d280*/  LDL.LU R11, [R1+0x164] ;  /* 0x00016400010b7983 */ /* 0x000ea20000300800 */
[----:B------:R-:W-:Y:S02]  /*1d290*/  F2FP.BF16.F32.PACK_AB R7, RZ, R55 ;  /* 0x00000037ff07723e */ /* 0x000fe400000010ff */
[----:B------:R-:W-:Y:S01]  /*1d2a0*/  IADD3.X R23, R21, UR4, RZ, P6, !PT ;  /* 0x0000000415177c10 */ /* 0x000fe2000b7fe4ff */
[----:B------:R-:W-:Y:S01]  /*1d2b0*/  FMUL R56, R56, R2 ;  /* 0x0000000238387220 */ /* 0x000fe20000400000 */
[----:B------:R-:W-:Y:S01]  /*1d2c0*/  IADD3 R6, P6, R20, UR5, RZ ;  /* 0x0000000514067c10 */ /* 0x000fe2000ffde0ff */
[----:B------:R-:W2:Y:S01]  /*1d2d0*/  LDL.LU R12, [R1+0x168] ;  /* 0x00016800010c7983 */ /* 0x000ea20000300800 */
[----:B------:R-:W-:-:S02]  /*1d2e0*/  PRMT R234, R7, 0x7610, R234 ;  /* 0x0000761007ea7816 */ /* 0x000fc400000000ea */
[----:B------:R-:W-:Y:S01]  /*1d2f0*/  IADD3.X R7, R21, UR4, RZ, P6, !PT ;  /* 0x0000000415077c10 */ /* 0x000fe2000b7fe4ff */
[----:B------:R-:W-:Y:S01]  /*1d300*/  FMUL R57, R57, R2 ;  /* 0x0000000239397220 */ /* 0x000fe20000400000 */
[----:B-1----:R-:W-:Y:S01]  /*1d310*/  F2FP.BF16.F32.PACK_AB R233, RZ, R56 ;  /* 0x00000038ffe9723e */ /* 0x002fe200000010ff */
[----:B------:R-:W-:Y:S04]  /*1d320*/  @P5 STG.E.U16 desc[UR36][R22.64], R234 ;  /* 0x000000ea16005986 */ /* 0x000fe8000c101524 */
[----:B------:R0:W-:Y:S04]  /*1d330*/  @P4 STG.E.U16 desc[UR36][R6.64+0x2], R231 ;  /* 0x000002e706004986 */ /* 0x0001e8000c101524 */
[----:B------:R1:W-:Y:S01]  /*1d340*/  @P3 STG.E.U16 desc[UR36][R20.64+0x10], R232 ;  /* 0x000010e814003986 */ /* 0x0003e2000c101524 */
[----:B------:R-:W-:-:S03]  /*1d350*/  ISETP.GT.AND P3, PT, R0, 0x8, P1 ;  /* 0x000000080000780c */ /* 0x000fc60000f64270 */
[----:B------:R1:W-:Y:S01]  /*1d360*/  @P2 STG.E.U16 desc[UR36][R20.64+0x12], R233 ;  /* 0x000012e914002986 */ /* 0x0003e2000c101524 */
[----:B------:R-:W-:Y:S01]  /*1d370*/  ISETP.GT.AND P2, PT, R0, 0x9, P1 ;  /* 0x000000090000780c */ /* 0x000fe20000f44270 */
[-C--:B------:R-:W-:Y:S01]  /*1d380*/  FMUL R58, R58, R2.reuse ;  /* 0x000000023a3a7220 */ /* 0x080fe20000400000 */
[C---:B------:R-:W-:Y:S01]  /*1d390*/  ISETP.GT.AND P4, PT, R0.reuse, 0x10, P0 ;  /* 0x000000100000780c */ /* 0x040fe20000784270 */
[----:B------:R-:W2:Y:S01]  /*1d3a0*/  LDL.LU R13, [R1+0x16c] ;  /* 0x00016c00010d7983 */ /* 0x000ea20000300800 */
[----:B------:R-:W-:Y:S01]  /*1d3b0*/  ISETP.GT.AND P5, PT, R0, 0x11, P0 ;  /* 0x000000110000780c */ /* 0x000fe200007a4270 */
[-C--:B------:R-:W-:Y:S01]  /*1d3c0*/  FMUL R59, R59, R2.reuse ;  /* 0x000000023b3b7220 */ /* 0x080fe20000400000 */
[----:B------:R-:W-:Y:S01]  /*1d3d0*/  FMUL R60, R60, R2 ;  /* 0x000000023c3c7220 */ /* 0x000fe20000400000 */
[----:B------:R-:W2:Y:S01]  /*1d3e0*/  LDL.LU R14, [R1+0x170] ;  /* 0x00017000010e7983 */ /* 0x000ea20000300800 */
[----:B0-----:R-:W-:Y:S02]  /*1d3f0*/  F2FP.BF16.F32.PACK_AB R231, RZ, R57 ;  /* 0x00000039ffe7723e */ /* 0x001fe400000010ff */
[----:B-1----:R-:W-:Y:S01]  /*1d400*/  F2FP.BF16.F32.PACK_AB R232, RZ, R58 ;  /* 0x0000003affe8723e */ /* 0x002fe200000010ff */
[----:B------:R-:W2:Y:S01]  /*1d410*/  LDL.LU R15, [R1+0x174] ;  /* 0x00017400010f7983 */ /* 0x000ea20000300800 */
[----:B------:R-:W-:-:S02]  /*1d420*/  F2FP.BF16.F32.PACK_AB R233, RZ, R59 ;  /* 0x0000003bffe9723e */ /* 0x000fc400000010ff */
[----:B------:R-:W-:Y:S01]  /*1d430*/  F2FP.BF16.F32.PACK_AB R234, RZ, R60 ;  /* 0x0000003cffea723e */ /* 0x000fe200000010ff */
[----:B------:R-:W2:Y:S04]  /*1d440*/  LDL.LU R19, [R1+0x17c] ;  /* 0x00017c0001137983 */ /* 0x000ea80000300800 */
[----:B------:R-:W2:Y:S04]  /*1d450*/  LDL.LU R18, [R1+0x178] ;  /* 0x0001780001127983 */ /* 0x000ea80000300800 */
[----:B------:R0:W-:Y:S01]  /*1d460*/  @P3 STG.E.U16 desc[UR36][R22.64+0x10], R231 ;  /* 0x000010e716003986 */ /* 0x0001e2000c101524 */
[----:B------:R-:W-:-:S03]  /*1d470*/  ISETP.GT.AND P3, PT, R0, 0x11, P1 ;  /* 0x000000110000780c */ /* 0x000fc60000f64270 */
[----:B------:R1:W-:Y:S01]  /*1d480*/  @P2 STG.E.U16 desc[UR36][R6.64+0x12], R232 ;  /* 0x000012e806002986 */ /* 0x0003e2000c101524 */
[C---:B------:R-:W-:Y:S01]  /*1d490*/  ISETP.GT.AND P2, PT, R0.reuse, 0x10, P1 ;  /* 0x000000100000780c */ /* 0x040fe20000f44270 */
[----:B------:R-:W-:Y:S02]  /*1d4a0*/  FMUL R61, R61, R2 ;  /* 0x000000023d3d7220 */ /* 0x000fe40000400000 */
[----:B------:R1:W-:Y:S01]  /*1d4b0*/  @P4 STG.E.U16 desc[UR36][R20.64+0x20], R233 ;  /* 0x000020e914004986 */ /* 0x0003e2000c101524 */
[----:B------:R-:W-:-:S03]  /*1d4c0*/  ISETP.GT.AND P4, PT, R0, 0x18, P0 ;  /* 0x000000180000780c */ /* 0x000fc60000784270 */
[----:B------:R1:W-:Y:S01]  /*1d4d0*/  @P5 STG.E.U16 desc[UR36][R20.64+0x22], R234 ;  /* 0x000022ea14005986 */ /* 0x0003e2000c101524 */
[----:B------:R-:W-:Y:S01]  /*1d4e0*/  ISETP.GT.AND P5, PT, R0, 0x19, P0 ;  /* 0x000000190000780c */ /* 0x000fe200007a4270 */
[-C--:B------:R-:W-:Y:S01]  /*1d4f0*/  FMUL R62, R62, R2.reuse ;  /* 0x000000023e3e7220 */ /* 0x080fe20000400000 */
[-C--:B------:R-:W-:Y:S01]  /*1d500*/  FMUL R63, R63, R2.reuse ;  /* 0x000000023f3f7220 */ /* 0x080fe20000400000 */
[-C--:B------:R-:W-:Y:S01]  /*1d510*/  FMUL R64, R64, R2.reuse ;  /* 0x0000000240407220 */ /* 0x080fe20000400000 */
[----:B0-----:R-:W-:Y:S01]  /*1d520*/  F2FP.BF16.F32.PACK_AB R231, RZ, R61 ;  /* 0x0000003dffe7723e */ /* 0x001fe200000010ff */
[----:B------:R-:W-:Y:S01]  /*1d530*/  FMUL R65, R65, R2 ;  /* 0x0000000241417220 */ /* 0x000fe20000400000 */
[----:B-1----:R-:W-:Y:S01]  /*1d540*/  F2FP.BF16.F32.PACK_AB R232, RZ, R62 ;  /* 0x0000003effe8723e */ /* 0x002fe200000010ff */
[-C--:B------:R-:W-:Y:S01]  /*1d550*/  FMUL R66, R66, R2.reuse ;  /* 0x0000000242427220 */ /* 0x080fe20000400000 */
[----:B------:R-:W-:Y:S01]  /*1d560*/  F2FP.BF16.F32.PACK_AB R233, RZ, R63 ;  /* 0x0000003fffe9723e */ /* 0x000fe200000010ff */
[-C--:B------:R-:W-:Y:S01]  /*1d570*/  FMUL R67, R67, R2.reuse ;  /* 0x0000000243437220 */ /* 0x080fe20000400000 */
[----:B------:R-:W-:Y:S01]  /*1d580*/  FMUL R68, R68, R2 ;  /* 0x0000000244447220 */ /* 0x000fe20000400000 */
[----:B------:R-:W-:Y:S01]  /*1d590*/  F2FP.BF16.F32.PACK_AB R234, RZ, R64 ;  /* 0x00000040ffea723e */ /* 0x000fe200000010ff */
[----:B------:R0:W-:Y:S01]  /*1d5a0*/  @P2 STG.E.U16 desc[UR36][R22.64+0x20], R231 ;  /* 0x000020e716002986 */ /* 0x0001e2000c101524 */
        /* <DEDUP_REMOVED lines=8> */
[----:B------:R-:W-:Y:S01]  /*1d630*/  FMUL R69, R69, R2 ;  /* 0x0000000245457220 */ /* 0x000fe20000400000 */
[----:B-1----:R-:W-:Y:S01]  /*1d640*/  F2FP.BF16.F32.PACK_AB R232, RZ, R66 ;  /* 0x00000042ffe8723e */ /* 0x002fe200000010ff */
[-C--:B------:R-:W-:Y:S01]  /*1d650*/  FMUL R70, R70, R2.reuse ;  /* 0x0000000246467220 */ /* 0x080fe20000400000 */
[----:B------:R-:W-:Y:S01]  /*1d660*/  FMUL R71, R71, R2 ;  /* 0x0000000247477220 */ /* 0x000fe20000400000 */
[----:B------:R-:W-:Y:S01]  /*1d670*/  F2FP.BF16.F32.PACK_AB R233, RZ, R67 ;  /* 0x00000043ffe9723e */ /* 0x000fe200000010ff */
[----:B------:R0:W-:Y:S01]  /*1d680*/  @P2 STG.E.U16 desc[UR36][R22.64+0x30], R231 ;  /* 0x000030e716002986 */ /* 0x0001e2000c101524 */
[----:B------:R-:W-:-:S03]  /*1d690*/  F2FP.BF16.F32.PACK_AB R234, RZ, R68 ;  /* 0x00000044ffea723e */ /* 0x000fc600000010ff */
[----:B------:R1:W-:Y:S01]  /*1d6a0*/  @P3 STG.E.U16 desc[UR36][R6.64+0x32], R232 ;  /* 0x000032e806003986 */ /* 0x0003e2000c101524 */
[C---:B------:R-:W-:Y:S02]  /*1d6b0*/  ISETP.GT.AND P2, PT, R0.reuse, 0x20, P1 ;  /* 0x000000200000780c */ /* 0x040fe40000f44270 */
[C---:B------:R-:W-:Y:S01]  /*1d6c0*/  ISETP.GT.AND P3, PT, R0.reuse, 0x21, P1 ;  /* 0x000000210000780c */ /* 0x040fe20000f64270 */
[----:B------:R1:W-:Y:S01]  /*1d6d0*/  @P4 STG.E.U16 desc[UR36][R20.64+0x40], R233 ;  /* 0x000040e914004986 */ /* 0x0003e2000c101524 */
[----:B------:R-:W-:-:S03]  /*1d6e0*/  ISETP.GT.AND P4, PT, R0, 0x28, P0 ;  /* 0x000000280000780c */ /* 0x000fc60000784270 */
[----:B------:R1:W-:Y:S01]  /*1d6f0*/  @P5 STG.E.U16 desc[UR36][R20.64+0x42], R234 ;  /* 0x000042ea14005986 */ /* 0x0003e2000c101524 */
[----:B------:R-:W-:Y:S01]  /*1d700*/  ISETP.GT.AND P5, PT, R0, 0x29, P0 ;  /* 0x000000290000780c */ /* 0x000fe200007a4270 */
[-C--:B------:R-:W-:Y:S01]  /*1d710*/  FMUL R72, R72, R2.reuse ;  /* 0x0000000248487220 */ /* 0x080fe20000400000 */
        /* <DEDUP_REMOVED lines=11> */
[----:B------:R-:W-:Y:S01]  /*1d7d0*/  @P4 STG.E.U16 desc[UR36][R20.64+0x50], R233 ;  /* 0x000050e914004986 */ /* 0x000fe2000c101524 */
[----:B------:R-:W-:-:S03]  /*1d7e0*/  ISETP.GT.AND P4, PT, R0, 0x30, P0 ;  /* 0x000000300000780c */ /* 0x000fc60000784270 */
[----:B------:R-:W-:Y:S01]  /*1d7f0*/  @P5 STG.E.U16 desc[UR36][R20.64+0x52], R234 ;  /* 0x000052ea14005986 */ /* 0x000fe2000c101524 */
[----:B------:R-:W-:Y:S01]  /*1d800*/  ISETP.GT.AND P5, PT, R0, 0x31, P0 ;  /* 0x000000310000780c */ /* 0x000fe200007a4270 */
[-C--:B------:R-:W-:Y:S01]  /*1d810*/  FMUL R229, R229, R2.reuse ;  /* 0x00000002e5e57220 */ /* 0x080fe20000400000 */
[----:B0-----:R-:W-:Y:S01]  /*1d820*/  F2FP.BF16.F32.PACK_AB R231, RZ, R73 ;  /* 0x00000049ffe7723e */ /* 0x001fe200000010ff */
[----:B------:R-:W-:Y:S01]  /*1d830*/  FMUL R75, R75, R2 ;  /* 0x000000024b4b7220 */ /* 0x000fe20000400000 */
[----:B-1----:R-:W-:Y:S01]  /*1d840*/  F2FP.BF16.F32.PACK_AB R232, RZ, R74 ;  /* 0x0000004affe8723e */ /* 0x002fe200000010ff */
[----:B------:R-:W-:Y:S01]  /*1d850*/  FMUL R76, R76, R2 ;  /* 0x000000024c4c7220 */ /* 0x000fe20000400000 */
[----:B------:R-:W-:Y:S01]  /*1d860*/  F2FP.BF16.F32.PACK_AB R230, RZ, R230 ;  /* 0x000000e6ffe6723e */ /* 0x000fe200000010ff */
        /* <DEDUP_REMOVED lines=9> */
[----:B------:R-:W-:Y:S01]  /*1d900*/  ISETP.GT.AND P5, PT, R0, 0x39, P0 ;  /* 0x000000390000780c */ /* 0x000fe200007a4270 */
[-C--:B------:R-:W-:Y:S01]  /*1d910*/  FMUL R78, R78, R2.reuse ;  /* 0x000000024e4e7220 */ /* 0x080fe20000400000 */
[----:B0-----:R-:W-:Y:S01]  /*1d920*/  F2FP.BF16.F32.PACK_AB R231, RZ, R77 ;  /* 0x0000004dffe7723e */ /* 0x001fe200000010ff */
[-C--:B------:R-:W-:Y:S01]  /*1d930*/  FMUL R79, R79, R2.reuse ;  /* 0x000000024f4f7220 */ /* 0x080fe20000400000 */
[-C--:B------:R-:W-:Y:S01]  /*1d940*/  FMUL R80, R80, R2.reuse ;  /* 0x0000000250507220 */ /* 0x080fe20000400000 */
[----:B------:R-:W-:Y:S01]  /*1d950*/  FMUL R81, R81, R2 ;  /* 0x0000000251517220 */ /* 0x000fe20000400000 */
[----:B-1----:R-:W-:Y:S01]  /*1d960*/  F2FP.BF16.F32.PACK_AB R232, RZ, R78 ;  /* 0x0000004effe8723e */ /* 0x002fe200000010ff */
[----:B------:R-:W-:Y:S01]  /*1d970*/  FMUL R82, R82, R2 ;  /* 0x0000000252527220 */ /* 0x000fe20000400000 */
[----:B---3--:R-:W-:Y:S01]  /*1d980*/  F2FP.BF16.F32.PACK_AB R230, RZ, R76 ;  /* 0x0000004cffe6723e */ /* 0x008fe200000010ff */
[-C--:B------:R-:W-:Y:S01]  /*1d990*/  FMUL R83, R83, R2.reuse ;  /* 0x0000000253537220 */ /* 0x080fe20000400000 */
[-C--:B------:R-:W-:Y:S01]  /*1d9a0*/  FMUL R84, R84, R2.reuse ;  /* 0x0000000254547220 */ /* 0x080fe20000400000 */
[----:B------:R-:W-:Y:S01]  /*1d9b0*/  F2FP.BF16.F32.PACK_AB R229, RZ, R75 ;  /* 0x0000004bffe5723e */ /* 0x000fe200000010ff */
[-C--:B------:R-:W-:Y:S01]  /*1d9c0*/  FMUL R85, R85, R2.reuse ;  /* 0x0000000255557220 */ /* 0x080fe20000400000 */
[-C--:B------:R-:W-:Y:S01]  /*1d9d0*/  FMUL R86, R86, R2.reuse ;  /* 0x0000000256567220 */ /* 0x080fe20000400000 */
[-C--:B------:R-:W-:Y:S01]  /*1d9e0*/  FMUL R87, R87, R2.reuse ;  /* 0x0000000257577220 */ /* 0x080fe20000400000 */
[----:B------:R-:W-:Y:S01]  /*1d9f0*/  FMUL R88, R88, R2 ;  /* 0x0000000258587220 */ /* 0x000fe20000400000 */
        /* <DEDUP_REMOVED lines=13> */
[----:B---3--:R-:W-:Y:S01]  /*1dad0*/  F2FP.BF16.F32.PACK_AB R231, RZ, R81 ;  /* 0x00000051ffe7723e */ /* 0x008fe200000010ff */
[----:B------:R0:W-:Y:S01]  /*1dae0*/  @P2 STG.E.U16 desc[UR36][R22.64+0x70], R229 ;  /* 0x000070e516002986 */ /* 0x0001e2000c101524 */
[----:B----4-:R-:W-:-:S03]  /*1daf0*/  F2FP.BF16.F32.PACK_AB R232, RZ, R82 ;  /* 0x00000052ffe8723e */ /* 0x010fc600000010ff */
[----:B------:R1:W-:Y:S01]  /*1db00*/  @P3 STG.E.U16 desc[UR36][R6.64+0x72], R230 ;  /* 0x000072e606003986 */ /* 0x0003e2000c101524 */
[C---:B------:R-:W-:Y:S02]  /*1db10*/  ISETP.GT.AND P2, PT, R0.reuse, 0x40, P1 ;  /* 0x000000400000780c */ /* 0x040fe40000f44270 */
[C---:B------:R-:W-:Y:S01]  /*1db20*/  ISETP.GT.AND P3, PT, R0.reuse, 0x41, P1 ;  /* 0x000000410000780c */ /* 0x040fe20000f64270 */
        /* <DEDUP_REMOVED lines=133> */
[----:B------:R-:W-:Y:S01]  /*1e380*/  @P2 STG.E.U16 desc[UR36][R22.64+0x100], R229 ;  /* 0x000100e516002986 */ /* 0x000fe2000c101524 */
[----:B----4-:R-:W-:-:S03]  /*1e390*/  F2FP.BF16.F32.PACK_AB R232, RZ, R118 ;  /* 0x00000076ffe8723e */ /* 0x010fc600000010ff */
[----:B------:R-:W-:Y:S01]  /*1e3a0*/  @P3 STG.E.U16 desc[UR36][R6.64+0x102], R230 ;  /* 0x000102e606003986 */ /* 0x000fe2000c101524 */
[C---:B------:R-:W-:Y:S02]  /*1e3b0*/  ISETP.GT.AND P2, PT, R0.reuse, 0x88, P1 ;  /* 0x000000880000780c */ /* 0x040fe40000f44270 */
[C---:B------:R-:W-:Y:S01]  /*1e3c0*/  ISETP.GT.AND P3, PT, R0.reuse, 0x89, P1 ;  /* 0x000000890000780c */ /* 0x040fe20000f64270 */
[----:B------:R-:W-:Y:S01]  /*1e3d0*/  @P4 STG.E.U16 desc[UR36][R20.64+0x110], R231 ;  /* 0x000110e714004986 */ /* 0x000fe2000c101524 */
[----:B------:R-:W-:-:S03]  /*1e3e0*/  ISETP.GT.AND P4, PT, R0, 0x90, P0 ;  /* 0x000000900000780c */ /* 0x000fc60000784270 */
[----:B------:R-:W-:Y:S01]  /*1e3f0*/  @P5 STG.E.U16 desc[UR36][R20.64+0x112], R232 ;  /* 0x000112e814005986 */ /* 0x000fe2000c101524 */
[----:B------:R-:W-:Y:S01]  /*1e400*/  ISETP.GT.AND P5, PT, R0, 0x91, P0 ;  /* 0x000000910000780c */ /* 0x000fe200007a4270 */
[-C--:B------:R-:W-:Y:S01]  /*1e410*/  FMUL R227, R227, R2.reuse ;  /* 0x00000002e3e37220 */ /* 0x080fe20000400000 */
[----:B------:R-:W-:Y:S01]  /*1e420*/  F2FP.BF16.F32.PACK_AB R235, RZ, R119 ;  /* 0x00000077ffeb723e */ /* 0x000fe200000010ff */
[-C--:B------:R-:W-:Y:S01]  /*1e430*/  FMUL R228, R228, R2.reuse ;  /* 0x00000002e4e47220 */ /* 0x080fe20000400000 */
[----:B------:R-:W-:Y:S01]  /*1e440*/  F2FP.BF16.F32.PACK_AB R233, RZ, R17 ;  /* 0x00000011ffe9723e */ /* 0x000fe200000010ff */
[----:B------:R-:W-:Y:S01]  /*1e450*/  FMUL R226, R226, R2 ;  /* 0x00000002e2e27220 */ /* 0x000fe20000400000 */
[----:B------:R-:W-:Y:S01]  /*1e460*/  F2FP.BF16.F32.PACK_AB R234, RZ, R16 ;  /* 0x00000010ffea723e */ /* 0x000fe200000010ff */
[----:B------:R-:W-:Y:S01]  /*1e470*/  FMUL R225, R225, R2 ;  /* 0x00000002e1e17220 */ /* 0x000fe20000400000 */
[----:B------:R-:W-:Y:S01]  /*1e480*/  F2FP.BF16.F32.PACK_AB R227, RZ, R227 ;  /* 0x000000e3ffe3723e */ /* 0x000fe200000010ff */
[----:B------:R-:W-:Y:S01]  /*1e490*/  @P2 STG.E.U16 desc[UR36][R22.64+0x110], R235 ;  /* 0x000110eb16002986 */ /* 0x000fe2000c101524 */
[----:B------:R-:W-:-:S03]  /*1e4a0*/  ISETP.GT.AND P2, PT, R0, 0x90, P1 ;  /* 0x000000900000780c */ /* 0x000fc60000f44270 */
[----:B------:R-:W-:Y:S01]  /*1e4b0*/  @P3 STG.E.U16 desc[UR36][R6.64+0x112], R233 ;  /* 0x000112e906003986 */ /* 0x000fe2000c101524 */
[----:B------:R-:W-:-:S03]  /*1e4c0*/  ISETP.GT.AND P3, PT, R0, 0x91, P1 ;  /* 0x000000910000780c */ /* 0x000fc60000f64270 */
[----:B------:R-:W-:Y:S01]  /*1e4d0*/  @P4 STG.E.U16 desc[UR36][R20.64+0x120], R234 ;  /* 0x000120ea14004986 */ /* 0x000fe2000c101524 */
[----:B------:R-:W-:-:S03]  /*1e4e0*/  ISETP.GT.AND P4, PT, R0, 0x98, P0 ;  /* 0x000000980000780c */ /* 0x000fc60000784270 */
[----:B------:R-:W-:Y:S01]  /*1e4f0*/  @P5 STG.E.U16 desc[UR36][R20.64+0x122], R227 ;  /* 0x000122e314005986 */ /* 0x000fe2000c101524 */
[----:B------:R-:W-:Y:S01]  /*1e500*/  ISETP.GT.AND P5, PT, R0, 0x99, P0 ;  /* 0x000000990000780c */ /* 0x000fe200007a4270 */
[----:B--2---:R-:W-:Y:S01]  /*1e510*/  FMUL R223, R223, R2 ;  /* 0x00000002dfdf7220 */ /* 0x004fe20000400000 */
[----:B------:R-:W-:Y:S01]  /*1e520*/  F2FP.BF16.F32.PACK_AB R228, RZ, R228 ;  /* 0x000000e4ffe4723e */ /* 0x000fe200000010ff */
[----:B------:R-:W-:Y:S01]  /*1e530*/  FMUL R224, R224, R2 ;  /* 0x00000002e0e07220 */ /* 0x000fe20000400000 */
[----:B------:R-:W-:Y:S01]  /*1e540*/  F2FP.BF16.F32.PACK_AB R226, RZ, R226 ;  /* 0x000000e2ffe2723e */ /* 0x000fe200000010ff */
[-C--:B------:R-:W-:Y:S01]  /*1e550*/  FMUL R222, R222, R2.reuse ;  /* 0x00000002dede7220 */ /* 0x080fe20000400000 */
        /* <DEDUP_REMOVED lines=11> */
[----:B------:R-:W-:Y:S01]  /*1e610*/  FMUL R219, R219, R2 ;  /* 0x00000002dbdb7220 */ /* 0x000fe20000400000 */
[----:B------:R-:W-:Y:S01]  /*1e620*/  F2FP.BF16.F32.PACK_AB R224, RZ, R224 ;  /* 0x000000e0ffe0723e */ /* 0x000fe200000010ff */
[----:B------:R-:W2:Y:S01]  /*1e630*/  LDL.LU R186, [R1+0x508] ;  /* 0x0005080001ba7983 */ /* 0x000ea20000300800 */
[----:B------:R-:W-:Y:S02]  /*1e640*/  F2FP.BF16.F32.PACK_AB R222, RZ, R222 ;  /* 0x000000deffde723e */ /* 0x000fe400000010ff */
[----:B------:R-:W-:Y:S01]  /*1e650*/  F2FP.BF16.F32.PACK_AB R221, RZ, R221 ;  /* 0x000000ddffdd723e */ /* 0x000fe200000010ff */
[----:B------:R-:W3:Y:S01]  /*1e660*/  LDL.LU R187, [R1+0x504] ;  /* 0x0005040001bb7983 */ /* 0x000ee20000300800 */
[----:B------:R-:W-:-:S03]  /*1e670*/  F2FP.BF16.F32.PACK_AB R219, RZ, R219 ;  /* 0x000000dbffdb723e */ /* 0x000fc600000010ff */
[----:B------:R-:W4:Y:S04]  /*1e680*/  LDL.LU R188, [R1+0x500] ;  /* 0x0005000001bc7983 */ /* 0x000f280000300800 */
[----:B------:R-:W4:Y:S04]  /*1e690*/  LDL.LU R189, [R1+0x4fc] ;  /* 0x0004fc0001bd7983 */ /* 0x000f280000300800 */
[----:B------:R-:W-:Y:S01]  /*1e6a0*/  @P2 STG.E.U16 desc[UR36][R22.64+0x130], R224 ;  /* 0x000130e016002986 */ /* 0x000fe2000c101524 */
[----:B------:R-:W-:-:S03]  /*1e6b0*/  ISETP.GT.AND P2, PT, R0, 0xa0, P1 ;  /* 0x000000a00000780c */ /* 0x000fc60000f44270 */
[----:B------:R-:W-:Y:S01]  /*1e6c0*/  @P3 STG.E.U16 desc[UR36][R6.64+0x132], R222 ;  /* 0x000132de06003986 */ /* 0x000fe2000c101524 */
[----:B------:R-:W-:Y:S01]  /*1e6d0*/  ISETP.GT.AND P3, PT, R0, 0xa1, P1 ;  /* 0x000000a10000780c */ /* 0x000fe20000f64270 */
[----:B------:R-:W-:Y:S02]  /*1e6e0*/  FMUL R220, R220, R2 ;  /* 0x00000002dcdc7220 */ /* 0x000fe40000400000 */
[----:B------:R-:W-:Y:S01]  /*1e6f0*/  @P4 STG.E.U16 desc[UR36][R20.64+0x140], R221 ;  /* 0x000140dd14004986 */ /* 0x000fe2000c101524 */
[----:B------:R-:W-:-:S03]  /*1e700*/  ISETP.GT.AND P4, PT, R0, 0xa8, P0 ;  /* 0x000000a80000780c */ /* 0x000fc60000784270 */
[----:B------:R-:W-:Y:S01]  /*1e710*/  @P5 STG.E.U16 desc[UR36][R20.64+0x142], R219 ;  /* 0x000142db14005986 */ /* 0x000fe2000c101524 */
[----:B------:R-:W-:Y:S01]  /*1e720*/  ISETP.GT.AND P5, PT, R0, 0xa9, P0 ;  /* 0x000000a90000780c */ /* 0x000fe200007a4270 */
[-C--:B------:R-:W-:Y:S01]  /*1e730*/  FMUL R218, R218, R2.reuse ;  /* 0x00000002dada7220 */ /* 0x080fe20000400000 */
[----:B------:R-:W-:Y:S01]  /*1e740*/  ISETP.GT.AND P6, PT, R0, 0xa8, P1 ;  /* 0x000000a80000780c */ /* 0x000fe20000fc4270 */
[-C--:B------:R-:W-:Y:S01]  /*1e750*/  FMUL R217, R217, R2.reuse ;  /* 0x00000002d9d97220 */ /* 0x080fe20000400000 */
[-C--:B------:R-:W-:Y:S01]  /*1e760*/  FMUL R216, R216, R2.reuse ;  /* 0x00000002d8d87220 */ /* 0x080fe20000400000 */
[----:B------:R-:W-:Y:S01]  /*1e770*/  FMUL R8, R8, R2 ;  /* 0x0000000208087220 */ /* 0x000fe20000400000 */
[----:B------:R-:W-:Y:S01]  /*1e780*/  F2FP.BF16.F32.PACK_AB R220, RZ, R220 ;  /* 0x000000dcffdc723e */ /* 0x000fe200000010ff */
[----:B------:R-:W4:Y:S01]  /*1e790*/  LDL.LU R190, [R1+0x4f8] ;  /* 0x0004f80001be7983 */ /* 0x000f220000300800 */
[----:B------:R-:W-:Y:S02]  /*1e7a0*/  F2FP.BF16.F32.PACK_AB R218, RZ, R218 ;  /* 0x000000daffda723e */ /* 0x000fe400000010ff */
[----:B------:R-:W-:Y:S01]  /*1e7b0*/  F2FP.BF16.F32.PACK_AB R217, RZ, R217 ;  /* 0x000000d9ffd9723e */ /* 0x000fe200000010ff */
[----:B------:R-:W4:Y:S01]  /*1e7c0*/  LDL.LU R191, [R1+0x4f4] ;  /* 0x0004f40001bf7983 */ /* 0x000f220000300800 */
[----:B------:R-:W-:-:S02]  /*1e7d0*/  F2FP.BF16.F32.PACK_AB R216, RZ, R216 ;  /* 0x000000d8ffd8723e */ /* 0x000fc400000010ff */
[----:B------:R-:W-:Y:S01]  /*1e7e0*/  F2FP.BF16.F32.PACK_AB R8, RZ, R8 ;  /* 0x00000008ff08723e */ /* 0x000fe200000010ff */
[----:B------:R-:W4:Y:S04]  /*1e7f0*/  LDL.LU R192, [R1+0x4f0] ;  /* 0x0004f00001c07983 */ /* 0x000f280000300800 */
[----:B------:R-:W4:Y:S04]  /*1e800*/  LDL.LU R193, [R1+0x4ec] ;  /* 0x0004ec0001c17983 */ /* 0x000f280000300800 */
[----:B------:R-:W-:Y:S01]  /*1e810*/  @P2 STG.E.U16 desc[UR36][R22.64+0x140], R220 ;  /* 0x000140dc16002986 */ /* 0x000fe2000c101524 */
[----:B------:R-:W-:-:S03]  /*1e820*/  ISETP.GT.AND P2, PT, R0, 0xa9, P1 ;  /* 0x000000a90000780c */ /* 0x000fc60000f44270 */
[----:B------:R-:W-:Y:S01]  /*1e830*/  @P3 STG.E.U16 desc[UR36][R6.64+0x142], R218 ;  /* 0x000142da06003986 */ /* 0x000fe2000c101524 */
[----:B------:R-:W-:-:S03]  /*1e840*/  ISETP.GT.AND P3, PT, R0, 0xb0, P1 ;  /* 0x000000b00000780c */ /* 0x000fc60000f64270 */
[----:B------:R-:W-:Y:S04]  /*1e850*/  @P4 STG.E.U16 desc[UR36][R20.64+0x150], R217 ;  /* 0x000150d914004986 */ /* 0x000fe8000c101524 */
[----:B------:R-:W-:Y:S01]  /*1e860*/  @P5 STG.E.U16 desc[UR36][R20.64+0x152], R216 ;  /* 0x000152d814005986 */ /* 0x000fe2000c101524 */
[----:B------:R-:W-:-:S03]  /*1e870*/  ISETP.GT.AND P5, PT, R0, 0xb0, P0 ;  /* 0x000000b00000780c */ /* 0x000fc600007a4270 */
[----:B------:R-:W-:Y:S01]  /*1e880*/  @P6 STG.E.U16 desc[UR36][R22.64+0x150], R8 ;  /* 0x0001500816006986 */ /* 0x000fe2000c101524 */
[----:B------:R-:W-:Y:S01]  /*1e890*/  ISETP.GT.AND P6, PT, R0, 0xb1, P0 ;  /* 0x000000b10000780c */ /* 0x000fe200007c4270 */
[-C--:B------:R-:W-:Y:S01]  /*1e8a0*/  FMUL R9, R9, R2.reuse ;  /* 0x0000000209097220 */ /* 0x080fe20000400000 */
[-C--:B------:R-:W-:Y:S01]  /*1e8b0*/  FMUL R10, R10, R2.reuse ;  /* 0x000000020a0a7220 */ /* 0x080fe20000400000 */
[----:B------:R-:W-:Y:S01]  /*1e8c0*/  FMUL R11, R11, R2 ;  /* 0x000000020b0b7220 */ /* 0x000fe20000400000 */
[----:B------:R-:W4:Y:S02]  /*1e8d0*/  LDL.LU R194, [R1+0x4e8] ;  /* 0x0004e80001c27983 */ /* 0x000f240000300800 */
[----:B------:R-:W-:Y:S02]  /*1e8e0*/  F2FP.BF16.F32.PACK_AB R9, RZ, R9 ;  /* 0x00000009ff09723e */ /* 0x000fe400000010ff */
[----:B------:R-:W4:Y:S01]  /*1e8f0*/  LDL.LU R195, [R1+0x4e4] ;  /* 0x0004e40001c37983 */ /* 0x000f220000300800 */
[----:B------:R-:W-:Y:S01]  /*1e900*/  F2FP.BF16.F32.PACK_AB R10, RZ, R10 ;  /* 0x0000000aff0a723e */ /* 0x000fe200000010ff */
[----:B------:R-:W-:Y:S01]  /*1e910*/  FMUL R12, R12, R2 ;  /* 0x000000020c0c7220 */ /* 0x000fe20000400000 */
[----:B------:R-:W-:Y:S01]  /*1e920*/  F2FP.BF16.F32.PACK_AB R11, RZ, R11 ;  /* 0x0000000bff0b723e */ /* 0x000fe200000010ff */
[----:B------:R-:W4:Y:S04]  /*1e930*/  LDL.LU R196, [R1+0x4e0] ;  /* 0x0004e00001c47983 */ /* 0x000f280000300800 */
[----:B------:R-:W4:Y:S01]  /*1e940*/  LDL.LU R197, [R1+0x4dc] ;  /* 0x0004dc0001c57983 */ /* 0x000f220000300800 */
[----:B------:R-:W-:-:S03]  /*1e950*/  F2FP.BF16.F32.PACK_AB R12, RZ, R12 ;  /* 0x0000000cff0c723e */ /* 0x000fc600000010ff */
[----:B------:R-:W-:Y:S04]  /*1e960*/  @P2 STG.E.U16 desc[UR36][R6.64+0x152], R9 ;  /* 0x0001520906002986 */ /* 0x000fe8000c101524 */
[----:B------:R0:W-:Y:S04]  /*1e970*/  @P5 STG.E.U16 desc[UR36][R20.64+0x160], R10 ;  /* 0x0001600a14005986 */ /* 0x0001e8000c101524 */
[----:B------:R1:W-:Y:S01]  /*1e980*/  @P6 STG.E.U16 desc[UR36][R20.64+0x162], R11 ;  /* 0x0001620b14006986 */ /* 0x0003e2000c101524 */
[----:B------:R-:W-:Y:S01]  /*1e990*/  ISETP.GT.AND P2, PT, R0, 0xb1, P1 ;  /* 0x000000b10000780c */ /* 0x000fe20000f44270 */
[----:B------:R-:W-:-:S02]  /*1e9a0*/  FMUL R13, R13, R2 ;  /* 0x000000020d0d7220 */ /* 0x000fc40000400000 */
[----:B------:R-:W4:Y:S01]  /*1e9b0*/  LDL.LU R198, [R1+0x4d8] ;  /* 0x0004d80001c67983 */ /* 0x000f220000300800 */
[----:B0-----:R-:W-:-:S03]  /*1e9c0*/  @P3 IMAD.MOV.U32 R10, RZ, RZ, R22 ;  /* 0x000000ffff0a3224 */ /* 0x001fc600078e0016 */
[----:B------:R-:W4:Y:S01]  /*1e9d0*/  LDL.LU R199, [R1+0x4d4] ;  /* 0x0004d40001c77983 */ /* 0x000f220000300800 */
[----:B-1----:R-:W-:Y:S01]  /*1e9e0*/  @P3 MOV R11, R23 ;  /* 0x00000017000b3202 */ /* 0x002fe20000000f00 */
[-C--:B------:R-:W-:Y:S02]  /*1e9f0*/  FMUL R14, R14, R2.reuse ;  /* 0x000000020e0e7220 */ /* 0x080fe40000400000 */
[----:B------:R-:W4:Y:S04]  /*1ea00*/  LDL.LU R200, [R1+0x4d0] ;  /* 0x0004d00001c87983 */ /* 0x000f280000300800 */
[----:B------:R-:W-:Y:S01]  /*1ea10*/  @P3 STG.E.U16 desc[UR36][R10.64+0x160], R12 ;  /* 0x0001600c0a003986 */ /* 0x000fe2000c101524 */
[C---:B------:R-:W-:Y:S02]  /*1ea20*/  ISETP.GT.AND P3, PT, R0.reuse, 0xb8, P0 ;  /* 0x000000b80000780c */ /* 0x040fe40000764270 */
[C---:B------:R-:W-:Y:S01]  /*1ea30*/  ISETP.GT.AND P0, PT, R0.reuse, 0xb9, P0 ;  /* 0x000000b90000780c */ /* 0x040fe20000704270 */
[----:B------:R-:W4:Y:S01]  /*1ea40*/  LDL.LU R201, [R1+0x4cc] ;  /* 0x0004cc0001c97983 */ /* 0x000f220000300800 */
[C---:B------:R-:W-:Y:S01]  /*1ea50*/  ISETP.GT.AND P5, PT, R0.reuse, 0xb8, P1 ;  /* 0x000000b80000780c */ /* 0x040fe20000fa4270 */
[-C--:B------:R-:W-:Y:S01]  /*1ea60*/  FMUL R15, R15, R2.reuse ;  /* 0x000000020f0f7220 */ /* 0x080fe20000400000 */
[----:B------:R-:W-:Y:S01]  /*1ea70*/  ISETP.GT.AND P1, PT, R0, 0xb9, P1 ;  /* 0x000000b90000780c */ /* 0x000fe20000f24270 */
[----:B------:R-:W4:Y:S01]  /*1ea80*/  LDL.LU R202, [R1+0x4c8] ;  /* 0x0004c80001ca7983 */ /* 0x000f220000300800 */
[-C--:B------:R-:W-:Y:S01]  /*1ea90*/  FMUL R18, R18, R2.reuse ;  /* 0x0000000212127220 */ /* 0x080fe20000400000 */
[----:B------:R-:W-:Y:S01]  /*1eaa0*/  F2FP.BF16.F32.PACK_AB R13, RZ, R13 ;  /* 0x0000000dff0d723e */ /* 0x000fe200000010ff */
[----:B------:R-:W-:Y:S01]  /*1eab0*/  FMUL R19, R19, R2 ;  /* 0x0000000213137220 */ /* 0x000fe20000400000 */
[----:B------:R-:W-:Y:S01]  /*1eac0*/  F2FP.BF16.F32.PACK_AB R14, RZ, R14 ;  /* 0x0000000eff0e723e */ /* 0x000fe200000010ff */
[----:B------:R-:W-:Y:S01]  /*1ead0*/  IMAD.U32 R217, RZ, RZ, UR8 ;  /* 0x00000008ffd97e24 */ /* 0x000fe2000f8e00ff */
[----:B------:R-:W-:Y:S01]  /*1eae0*/  F2FP.BF16.F32.PACK_AB R15, RZ, R15 ;  /* 0x0000000fff0f723e */ /* 0x000fe200000010ff */
[----:B------:R-:W-:Y:S01]  /*1eaf0*/  @P2 STG.E.U16 desc[UR36][R6.64+0x162], R13 ;  /* 0x0001620d06002986 */ /* 0x000fe2000c101524 */
[----:B------:R-:W-:-:S02]  /*1eb00*/  F2FP.BF16.F32.PACK_AB R18, RZ, R18 ;  /* 0x00000012ff12723e */ /* 0x000fc400000010ff */
[----:B------:R-:W-:Y:S01]  /*1eb10*/  F2FP.BF16.F32.PACK_AB R19, RZ, R19 ;  /* 0x00000013ff13723e */ /* 0x000fe200000010ff */
[----:B------:R-:W-:Y:S01]  /*1eb20*/  @P3 STG.E.U16 desc[UR36][R20.64+0x170], R14 ;  /* 0x0001700e14003986 */ /* 0x000fe2000c101524 */
[----:B------:R-:W-:-:S03]  /*1eb30*/  ISETP.GT.AND P3, PT, R3, 0x100, PT ;  /* 0x000001000300780c */ /* 0x000fc60003f64270 */
[----:B------:R-:W-:Y:S01]  /*1eb40*/  @P0 STG.E.U16 desc[UR36][R20.64+0x172], R15 ;  /* 0x0001720f14000986 */ /* 0x000fe2000c101524 */
[----:B------:R-:W-:Y:S01]  /*1eb50*/  ISETP.GT.AND P0, PT, R0, RZ, P3 ;  /* 0x000000ff0000720c */ /* 0x000fe20001f04270 */
[----:B------:R-:W-:Y:S01]  /*1eb60*/  USHF.L.U64.HI UR11, UR8, 0x9, UR9 ;  /* 0x00000009080b7899 */ /* 0x000fe20008010209 */
[----:B------:R-:W-:Y:S01]  /*1eb70*/  ISETP.GT.AND P2, PT, R3, 0x108, PT ;  /* 0x000001080300780c */ /* 0x000fe20003f44270 */
[----:B------:R-:W4:Y:S04]  /*1eb80*/  LDL.LU R203, [R1+0x4c4] ;  /* 0x0004c40001cb7983 */ /* 0x000f280000300800 */
[----:B------:R-:W-:Y:S01]  /*1eb90*/  @P5 STG.E.U16 desc[UR36][R22.64+0x170], R18 ;  /* 0x0001701216005986 */ /* 0x000fe2000c101524 */
[----:B------:R-:W-:-:S03]  /*1eba0*/  LEA R8, P4, R217, R4, 0x9 ;  /* 0x00000004d9087211 */ /* 0x000fc600078848ff */
[----:B------:R-:W4:Y:S01]  /*1ebb0*/  LDL.LU R204, [R1+0x4c0] ;  /* 0x0004c00001cc7983 */ /* 0x000f220000300800 */
[----:B------:R-:W-:-:S03]  /*1ebc0*/  FMUL R120, R120, R2 ;  /* 0x0000000278787220 */ /* 0x000fc60000400000 */
[----:B------:R0:W-:Y:S01]  /*1ebd0*/  @P1 STG.E.U16 desc[UR36][R6.64+0x172], R19 ;  /* 0x0001721306001986 */ /* 0x0001e2000c101524 */
[----:B------:R-:W-:-:S03]  /*1ebe0*/  ISETP.GT.AND P1, PT, R0, 0x1, P3 ;  /* 0x000000010000780c */ /* 0x000fc60001f24270 */
[----:B------:R-:W4:Y:S01]  /*1ebf0*/  LDL.LU R205, [R1+0x4bc] ;  /* 0x0004bc0001cd7983 */ /* 0x000f220000300800 */
[-C--:B------:R-:W-:Y:S01]  /*1ec00*/  FMUL R121, R121, R2.reuse ;  /* 0x0000000279797220 */ /* 0x080fe20000400000 */
[----:B------:R-:W-:Y:S02]  /*1ec10*/  ISETP.GT.AND P5, PT, R0, RZ, P2 ;  /* 0x000000ff0000720c */ /* 0x000fe400017a4270 */
[----:B------:R-:W4:Y:S01]  /*1ec20*/  LDL.LU R206, [R1+0x4b8] ;  /* 0x0004b80001ce7983 */ /* 0x000f220000300800 */
[----:B------:R-:W-:Y:S01]  /*1ec30*/  FMUL R122, R122, R2 ;  /* 0x000000027a7a7220 */ /* 0x000fe20000400000 */
[----:B------:R-:W-:Y:S02]  /*1ec40*/  IADD3.X R9, R5, UR11, RZ, P4, !PT ;  /* 0x0000000b05097c10 */ /* 0x000fe4000a7fe4ff */
[----:B------:R-:W-:Y:S01]  /*1ec50*/  F2FP.BF16.F32.PACK_AB R120, RZ, R120 ;  /* 0x00000078ff78723e */ /* 0x000fe200000010ff */
[----:B------:R-:W4:Y:S01]  /*1ec60*/  LDL.LU R207, [R1+0x4b4] ;  /* 0x0004b40001cf7983 */ /* 0x000f220000300800 */
[----:B0-----:R-:W-:-:S02]  /*1ec70*/  IADD3 R6, P4, R8, UR5, RZ ;  /* 0x0000000508067c10 */ /* 0x001fc4000ff9e0ff */
[----:B------:R-:W-:Y:S01]  /*1ec80*/  F2FP.BF16.F32.PACK_AB R121, RZ, R121 ;  /* 0x00000079ff79723e */ /* 0x000fe200000010ff */
[----:B------:R-:W-:Y:S01]  /*1ec90*/  @P0 STG.E.U16 desc[UR36][R8.64], R120 ;  /* 0x0000007808000986 */ /* 0x000fe2000c101524 */
[----:B------:R-:W-:Y:S02]  /*1eca0*/  F2FP.BF16.F32.PACK_AB R122, RZ, R122 ;  /* 0x0000007aff7a723e */ /* 0x000fe400000010ff */
[----:B------:R-:W-:Y:S01]  /*1ecb0*/  IADD3.X R7, R9, UR4, RZ, P4, !PT ;  /* 0x0000000409077c10 */ /* 0x000fe2000a7fe4ff */
[----:B------:R-:W-:Y:S01]  /*1ecc0*/  @P1 STG.E.U16 desc[UR36][R8.64+0x2], R121 ;  /* 0x0000027908001986 */ /* 0x000fe2000c101524 */
[C---:B------:R-:W-:Y:S02]  /*1ecd0*/  ISETP.GT.AND P0, PT, R0.reuse, 0x1, P2 ;  /* 0x000000010000780c */ /* 0x040fe40001704270 */
[----:B------:R-:W-:Y:S01]  /*1ece0*/  ISETP.GT.AND P1, PT, R0, 0x8, P3 ;  /* 0x000000080000780c */ /* 0x000fe20001f24270 */
[----:B------:R-:W4:Y:S01]  /*1ecf0*/  LDL.LU R208, [R1+0x4b0] ;  /* 0x0004b00001d07983 */ /* 0x000f220000300800 */
[-C--:B------:R-:W-:Y:S01]  /*1ed00*/  FMUL R123, R123, R2.reuse ;  /* 0x000000027b7b7220 */ /* 0x080fe20000400000 */
[----:B------:R-:W-:-:S02]  /*1ed10*/  FMUL R124, R124, R2 ;  /* 0x000000027c7c7220 */ /* 0x000fc40000400000 */
[----:B------:R-:W4:Y:S01]  /*1ed20*/  LDL.LU R209, [R1+0x4ac] ;  /* 0x0004ac0001d17983 */ /* 0x000f220000300800 */
[----:B------:R-:W-:-:S03]  /*1ed30*/  ISETP.GT.AND P4, PT, R0, 0x9, P3 ;  /* 0x000000090000780c */ /* 0x000fc60001f84270 */
[----:B------:R-:W-:Y:S01]  /*1ed40*/  @P5 STG.E.U16 desc[UR36][R6.64], R122 ;  /* 0x0000007a06005986 */ /* 0x000fe2000c101524 */
[----:B------:R-:W-:Y:S01]  /*1ed50*/  IADD3 R10, P5, R8, UR5, RZ ;  /* 0x00000005080a7c10 */ /* 0x000fe2000ffbe0ff */
[----:B------:R-:W-:Y:S01]  /*1ed60*/  FMUL R125, R125, R2 ;  /* 0x000000027d7d7220 */ /* 0x000fe20000400000 */
[----:B------:R-:W-:Y:S01]  /*1ed70*/  F2FP.BF16.F32.PACK_AB R123, RZ, R123 ;  /* 0x0000007bff7b723e */ /* 0x000fe200000010ff */
[----:B------:R-:W4:Y:S01]  /*1ed80*/  LDL.LU R210, [R1+0x4a8] ;  /* 0x0004a80001d27983 */ /* 0x000f220000300800 */
[----:B------:R-:W-:Y:S02]  /*1ed90*/  IADD3.X R11, R9, UR4, RZ, P5, !PT ;  /* 0x00000004090b7c10 */ /* 0x000fe4000affe4ff */
[----:B------:R-:W-:Y:S01]  /*1eda0*/  F2FP.BF16.F32.PACK_AB R124, RZ, R124 ;  /* 0x0000007cff7c723e */ /* 0x000fe200000010ff */
[----:B------:R-:W4:Y:S01]  /*1edb0*/  LDL.LU R211, [R1+0x4a4] ;  /* 0x0004a40001d37983 */ /* 0x000f220000300800 */
[----:B------:R-:W-:-:S03]  /*1edc0*/  F2FP.BF16.F32.PACK_AB R125, RZ, R125 ;  /* 0x0000007dff7d723e */ /* 0x000fc600000010ff */
[----:B------:R-:W-:Y:S01]  /*1edd0*/  @P0 STG.E.U16 desc[UR36][R10.64+0x2], R123 ;  /* 0x0000027b0a000986 */ /* 0x000fe2000c101524 */
[----:B------:R-:W-:-:S03]  /*1ede0*/  ISETP.GT.AND P0, PT, R0, 0x8, P2 ;  /* 0x000000080000780c */ /* 0x000fc60001704270 */
[----:B------:R-:W-:Y:S01]  /*1edf0*/  @P1 STG.E.U16 desc[UR36][R8.64+0x10], R124 ;  /* 0x0000107c08001986 */ /* 0x000fe2000c101524 */
[----:B------:R-:W-:Y:S01]  /*1ee00*/  ISETP.GT.AND P1, PT, R0, 0x9, P2 ;  /* 0x000000090000780c */ /* 0x000fe20001724270 */
[-C--:B------:R-:W-:Y:S01]  /*1ee10*/  FMUL R126, R126, R2.reuse ;  /* 0x000000027e7e7220 */ /* 0x080fe20000400000 */
[C---:B------:R-:W-:Y:S01]  /*1ee20*/  ISETP.GT.AND P5, PT, R0.reuse, 0x11, P3 ;  /* 0x000000110000780c */ /* 0x040fe20001fa4270 */
[----:B------:R-:W-:Y:S01]  /*1ee30*/  @P4 STG.E.U16 desc[UR36][R8.64+0x12], R125 ;  /* 0x0000127d08004986 */ /* 0x000fe2000c101524 */
[-C--:B------:R-:W-:Y:S01]  /*1ee40*/  FMUL R127, R127, R2.reuse ;  /* 0x000000027f7f7220 */ /* 0x080fe20000400000 */
[----:B------:R-:W-:Y:S01]  /*1ee50*/  ISETP.GT.AND P4, PT, R0, 0x10, P3 ;  /* 0x000000100000780c */ /* 0x000fe20001f84270 */
[-C--:B------:R-:W-:Y:S01]  /*1ee60*/  FMUL R129, R129, R2.reuse ;  /* 0x0000000281817220 */ /* 0x080fe20000400000 */
[----:B------:R-:W4:Y:S01]  /*1ee70*/  LDL.LU R212, [R1+0x4a0] ;  /* 0x0004a00001d47983 */ /* 0x000f220000300800 */
[----:B------:R-:W-:Y:S01]  /*1ee80*/  FMUL R128, R128, R2 ;  /* 0x0000000280807220 */ /* 0x000fe20000400000 */
[----:B------:R-:W-:-:S02]  /*1ee90*/  F2FP.BF16.F32.PACK_AB R126, RZ, R126 ;  /* 0x0000007eff7e723e */ /* 0x000fc400000010ff */
[----:B------:R-:W-:Y:S01]  /*1eea0*/  F2FP.BF16.F32.PACK_AB R127, RZ, R127 ;  /* 0x0000007fff7f723e */ /* 0x000fe200000010ff */
[----:B------:R-:W4:Y:S01]  /*1eeb0*/  LDL.LU R213, [R1+0x49c] ;  /* 0x00049c0001d57983 */ /* 0x000f220000300800 */
[----:B------:R-:W-:Y:S02]  /*1eec0*/  F2FP.BF16.F32.PACK_AB R129, RZ, R129 ;  /* 0x00000081ff81723e */ /* 0x000fe400000010ff */
[----:B------:R-:W-:Y:S01]  /*1eed0*/  F2FP.BF16.F32.PACK_AB R128, RZ, R128 ;  /* 0x00000080ff80723e */ /* 0x000fe200000010ff */
[----:B------:R-:W-:Y:S01]  /*1eee0*/  @P0 STG.E.U16 desc[UR36][R6.64+0x10], R126 ;  /* 0x0000107e06000986 */ /* 0x000fe2000c101524 */
[----:B------:R-:W-:-:S03]  /*1eef0*/  ISETP.GT.AND P0, PT, R0, 0x10, P2 ;  /* 0x000000100000780c */ /* 0x000fc60001704270 */
[----:B------:R-:W-:Y:S01]  /*1ef00*/  @P1 STG.E.U16 desc[UR36][R10.64+0x12], R127 ;  /* 0x0000127f0a001986 */ /* 0x000fe2000c101524 */
[----:B------:R-:W-:Y:S01]  /*1ef10*/  ISETP.GT.AND P1, PT, R0, 0x11, P2 ;  /* 0x000000110000780c */ /* 0x000fe20001724270 */
[-C--:B------:R-:W-:Y:S02]  /*1ef20*/  FMUL R130, R130, R2.reuse ;  /* 0x0000000282827220 */ /* 0x080fe40000400000 */
[----:B------:R-:W-:Y:S01]  /*1ef30*/  @P5 STG.E.U16 desc[UR36][R8.64+0x22], R129 ;  /* 0x0000228108005986 */ /* 0x000fe2000c101524 */
[C---:B------:R-:W-:Y:S01]  /*1ef40*/  ISETP.GT.AND P5, PT, R0.reuse, 0x19, P3 ;  /* 0x000000190000780c */ /* 0x040fe20001fa4270 */
[-C--:B------:R-:W-:Y:S02]  /*1ef50*/  FMUL R131, R131, R2.reuse ;  /* 0x0000000283837220 */ /* 0x080fe40000400000 */
[----:B------:R-:W-:Y:S01]  /*1ef60*/  @P4 STG.E.U16 desc[UR36][R8.64+0x20], R128 ;  /* 0x0000208008004986 */ /* 0x000fe2000c101524 */
[----:B------:R-:W-:Y:S01]  /*1ef70*/  ISETP.GT.AND P4, PT, R0, 0x18, P3 ;  /* 0x000000180000780c */ /* 0x000fe20001f84270 */
[-C--:B------:R-:W-:Y:S01]  /*1ef80*/  FMUL R133, R133, R2.reuse ;  /* 0x0000000285857220 */ /* 0x080fe20000400000 */
[----:B------:R-:W-:Y:S01]  /*1ef90*/  FMUL R132, R132, R2 ;  /* 0x0000000284847220 */ /* 0x000fe20000400000 */
[----:B------:R-:W-:Y:S01]  /*1efa0*/  F2FP.BF16.F32.PACK_AB R130, RZ, R130 ;  /* 0x00000082ff82723e */ /* 0x000fe200000010ff */
[----:B------:R-:W4:Y:S01]  /*1efb0*/  LDL.LU R214, [R1+0x498] ;  /* 0x0004980001d67983 */ /* 0x000f220000300800 */
[----:B------:R-:W-:-:S02]  /*1efc0*/  F2FP.BF16.F32.PACK_AB R131, RZ, R131 ;  /* 0x00000083ff83723e */ /* 0x000fc400000010ff */
[----:B------:R-:W-:Y:S01]  /*1efd0*/  F2FP.BF16.F32.PACK_AB R133, RZ, R133 ;  /* 0x00000085ff85723e */ /* 0x000fe200000010ff */
[----:B------:R-:W4:Y:S01]  /*1efe0*/  LDL.LU R215, [R1+0x494] ;  /* 0x0004940001d77983 */ /* 0x000f220000300800 */
[----:B------:R-:W-:-:S03]  /*1eff0*/  F2FP.BF16.F32.PACK_AB R132, RZ, R132 ;  /* 0x00000084ff84723e */ /* 0x000fc600000010ff */
[----:B------:R-:W4:Y:S04]  /*1f000*/  LDL.LU R24, [R1+0x490] ;  /* 0x0004900001187983 */ /* 0x000f280000300800 */
        /* <DEDUP_REMOVED lines=263> */
[-C--:B--2---:R-:W-:Y:S02]  /*20080*/  FMUL R186, R186, R2.reuse ;  /* 0x00000002baba7220 */ /* 0x084fe40000400000 */
[----:B------:R-:W-:Y:S01]  /*20090*/  @P5 STG.E.U16 desc[UR36][R8.64+0x102], R185 ;  /* 0x000102b908005986 */ /* 0x000fe2000c101524 */
[C---:B------:R-:W-:Y:S01]  /*200a0*/  ISETP.GT.AND P5, PT, R0.reuse, 0x89, P3 ;  /* 0x000000890000780c */ /* 0x040fe20001fa4270 */
[-C--:B---3--:R-:W-:Y:S02]  /*200b0*/  FMUL R187, R187, R2.reuse ;  /* 0x00000002bbbb7220 */ /* 0x088fe40000400000 */
[----:B------:R-:W-:Y:S01]  /*200c0*/  @P4 STG.E.U16 desc[UR36][R8.64+0x100], R184 ;  /* 0x000100b808004986 */ /* 0x000fe2000c101524 */
[----:B------:R-:W-:Y:S01]  /*200d0*/  ISETP.GT.AND P4, PT, R0, 0x88, P3 ;  /* 0x000000880000780c */ /* 0x000fe20001f84270 */
[-C--:B----4-:R-:W-:Y:S01]  /*200e0*/  FMUL R189, R189, R2.reuse ;  /* 0x00000002bdbd7220 */ /* 0x090fe20000400000 */
[----:B------:R-:W-:Y:S01]  /*200f0*/  FMUL R188, R188, R2 ;  /* 0x00000002bcbc7220 */ /* 0x000fe20000400000 */
[----:B------:R-:W-:Y:S01]  /*20100*/  F2FP.BF16.F32.PACK_AB R186, RZ, R186 ;  /* 0x000000baffba723e */ /* 0x000fe200000010ff */
[----:B------:R-:W2:Y:S01]  /*20110*/  LDL.LU R76, [R1+0x3c0] ;  /* 0x0003c000014c7983 */ /* 0x000ea20000300800 */
[----:B------:R-:W-:-:S02]  /*20120*/  F2FP.BF16.F32.PACK_AB R187, RZ, R187 ;  /* 0x000000bbffbb723e */ /* 0x000fc400000010ff */
        /* <DEDUP_REMOVED lines=48> */
[----:B------:R-:W-:-:S03]  /*20430*/  ISETP.GT.AND P6, PT, R0, 0xa0, P3 ;  /* 0x000000a00000780c */ /* 0x000fc60001fc4270 */
[----:B------:R-:W-:Y:S01]  /*20440*/  @P5 STG.E.U16 desc[UR36][R8.64+0x132], R197 ;  /* 0x000132c508005986 */ /* 0x000fe2000c101524 */
[----:B------:R-:W-:Y:S01]  /*20450*/  ISETP.GT.AND P5, PT, R0, 0x99, P2 ;  /* 0x000000990000780c */ /* 0x000fe200017a4270 */
[-C--:B------:R-:W-:Y:S01]  /*20460*/  FMUL R198, R198, R2.reuse ;  /* 0x00000002c6c67220 */ /* 0x080fe20000400000 */
[C---:B------:R-:W-:Y:S01]  /*20470*/  ISETP.GT.AND P1, PT, R0.reuse, 0xa1, P3 ;  /* 0x000000a10000780c */ /* 0x040fe20001f24270 */
[----:B------:R-:W-:Y:S01]  /*20480*/  @P4 STG.E.U16 desc[UR36][R8.64+0x130], R196 ;  /* 0x000130c408004986 */ /* 0x000fe2000c101524 */
[----:B------:R-:W-:Y:S01]  /*20490*/  ISETP.GT.AND P4, PT, R0, 0xa0, P2 ;  /* 0x000000a00000780c */ /* 0x000fe20001784270 */
[-C--:B------:R-:W-:Y:S01]  /*204a0*/  FMUL R199, R199, R2.reuse ;  /* 0x00000002c7c77220 */ /* 0x080fe20000400000 */
[-C--:B------:R-:W-:Y:S01]  /*204b0*/  FMUL R200, R200, R2.reuse ;  /* 0x00000002c8c87220 */ /* 0x080fe20000400000 */
[-C--:B------:R-:W-:Y:S01]  /*204c0*/  FMUL R201, R201, R2.reuse ;  /* 0x00000002c9c97220 */ /* 0x080fe20000400000 */
[----:B------:R-:W-:Y:S01]  /*204d0*/  FMUL R202, R202, R2 ;  /* 0x00000002caca7220 */ /* 0x000fe20000400000 */
[----:B------:R-:W-:Y:S01]  /*204e0*/  F2FP.BF16.F32.PACK_AB R198, RZ, R198 ;  /* 0x000000c6ffc6723e */ /* 0x000fe200000010ff */
[----:B------:R-:W4:Y:S01]  /*204f0*/  LDL.LU R88, [R1+0x390] ;  /* 0x0003900001587983 */ /* 0x000f220000300800 */
[----:B------:R-:W-:-:S02]  /*20500*/  F2FP.BF16.F32.PACK_AB R199, RZ, R199 ;  /* 0x000000c7ffc7723e */ /* 0x000fc400000010ff */
[----:B------:R-:W-:Y:S01]  /*20510*/  F2FP.BF16.F32.PACK_AB R200, RZ, R200 ;  /* 0x000000c8ffc8723e */ /* 0x000fe200000010ff */
[----:B------:R-:W4:Y:S01]  /*20520*/  LDL.LU R89, [R1+0x38c] ;  /* 0x00038c0001597983 */ /* 0x000f220000300800 */
[----:B------:R-:W-:Y:S02]  /*20530*/  F2FP.BF16.F32.PACK_AB R201, RZ, R201 ;  /* 0x000000c9ffc9723e */ /* 0x000fe400000010ff */
[----:B------:R-:W-:Y:S01]  /*20540*/  F2FP.BF16.F32.PACK_AB R202, RZ, R202 ;  /* 0x000000caffca723e */ /* 0x000fe200000010ff */
[----:B------:R-:W4:Y:S04]  /*20550*/  LDL.LU R90, [R1+0x388] ;  /* 0x00038800015a7983 */ /* 0x000f280000300800 */
[----:B------:R-:W4:Y:S04]  /*20560*/  LDL.LU R91, [R1+0x384] ;  /* 0x00038400015b7983 */ /* 0x000f280000300800 */
[----:B------:R-:W-:Y:S01]  /*20570*/  @P0 STG.E.U16 desc[UR36][R6.64+0x130], R198 ;  /* 0x000130c606000986 */ /* 0x000fe2000c101524 */
[----:B------:R-:W-:-:S03]  /*20580*/  ISETP.GT.AND P0, PT, R0, 0xa1, P2 ;  /* 0x000000a10000780c */ /* 0x000fc60001704270 */
[----:B------:R-:W-:Y:S01]  /*20590*/  @P5 STG.E.U16 desc[UR36][R10.64+0x132], R199 ;  /* 0x000132c70a005986 */ /* 0x000fe2000c101524 */
[----:B------:R-:W-:-:S03]  /*205a0*/  ISETP.GT.AND P5, PT, R0, 0xa9, P3 ;  /* 0x000000a90000780c */ /* 0x000fc60001fa4270 */
[----:B------:R-:W-:Y:S01]  /*205b0*/  @P6 STG.E.U16 desc[UR36][R8.64+0x140], R200 ;  /* 0x000140c808006986 */ /* 0x000fe2000c101524 */
[----:B------:R-:W-:-:S03]  /*205c0*/  ISETP.GT.AND P6, PT, R0, 0xa8, P2 ;  /* 0x000000a80000780c */ /* 0x000fc600017c4270 */
[----:B------:R-:W-:Y:S01]  /*205d0*/  @P1 STG.E.U16 desc[UR36][R8.64+0x142], R201 ;  /* 0x000142c908001986 */ /* 0x000fe2000c101524 */
[----:B------:R-:W-:-:S03]  /*205e0*/  FMUL R203, R203, R2 ;  /* 0x00000002cbcb7220 */ /* 0x000fc60000400000 */
[----:B------:R-:W-:Y:S01]  /*205f0*/  @P4 STG.E.U16 desc[UR36][R6.64+0x140], R202 ;  /* 0x000140ca06004986 */ /* 0x000fe2000c101524 */
[----:B------:R-:W-:Y:S01]  /*20600*/  ISETP.GT.AND P4, PT, R0, 0xa8, P3 ;  /* 0x000000a80000780c */ /* 0x000fe20001f84270 */
[-C--:B------:R-:W-:Y:S01]  /*20610*/  FMUL R204, R204, R2.reuse ;  /* 0x00000002cccc7220 */ /* 0x080fe20000400000 */
[-C--:B------:R-:W-:Y:S01]  /*20620*/  FMUL R205, R205, R2.reuse ;  /* 0x00000002cdcd7220 */ /* 0x080fe20000400000 */
[----:B------:R-:W-:Y:S01]  /*20630*/  FMUL R206, R206, R2 ;  /* 0x00000002cece7220 */ /* 0x000fe20000400000 */
        /* <DEDUP_REMOVED lines=8> */
[----:B------:R-:W-:Y:S04]  /*206c0*/  @P0 STG.E.U16 desc[UR36][R10.64+0x142], R203 ;  /* 0x000142cb0a000986 */ /* 0x000fe8000c101524 */
[----:B------:R-:W-:Y:S01]  /*206d0*/  @P4 STG.E.U16 desc[UR36][R8.64+0x150], R204 ;  /* 0x000150cc08004986 */ /* 0x000fe2000c101524 */
[----:B------:R-:W-:-:S03]  /*206e0*/  ISETP.GT.AND P4, PT, R0, 0xa9, P2 ;  /* 0x000000a90000780c */ /* 0x000fc60001784270 */
        /* <DEDUP_REMOVED lines=10> */
[----:B------:R-:W-:-:S03]  /*20790*/  F2FP.BF16.F32.PACK_AB R209, RZ, R209 ;  /* 0x000000d1ffd1723e */ /* 0x000fc600000010ff */
[----:B------:R-:W4:Y:S01]  /*207a0*/  LDL.LU R98, [R1+0x368] ;  /* 0x0003680001627983 */ /* 0x000f220000300800 */
[----:B------:R-:W-:-:S03]  /*207b0*/  F2FP.BF16.F32.PACK_AB R208, RZ, R208 ;  /* 0x000000d0ffd0723e */ /* 0x000fc600000010ff */
        /* <DEDUP_REMOVED lines=9> */
[----:B------:R-:W4:Y:S01]  /*20850*/  LDL.LU R100, [R1+0x360] ;  /* 0x0003600001647983 */ /* 0x000f220000300800 */
[----:B------:R-:W-:-:S03]  /*20860*/  FMUL R212, R212, R2 ;  /* 0x00000002d4d47220 */ /* 0x000fc60000400000 */
[----:B------:R-:W4:Y:S01]  /*20870*/  LDL.LU R101, [R1+0x35c] ;  /* 0x00035c0001657983 */ /* 0x000f220000300800 */
[----:B------:R-:W-:-:S03]  /*20880*/  F2FP.BF16.F32.PACK_AB R210, RZ, R210 ;  /* 0x000000d2ffd2723e */ /* 0x000fc600000010ff */
[----:B------:R-:W4:Y:S01]  /*20890*/  LDL.LU R102, [R1+0x358] ;  /* 0x0003580001667983 */ /* 0x000f220000300800 */
[----:B------:R-:W-:-:S03]  /*208a0*/  F2FP.BF16.F32.PACK_AB R211, RZ, R211 ;  /* 0x000000d3ffd3723e */ /* 0x000fc600000010ff */
[----:B------:R-:W4:Y:S01]  /*208b0*/  LDL.LU R103, [R1+0x354] ;  /* 0x0003540001677983 */ /* 0x000f220000300800 */
[----:B------:R-:W-:-:S03]  /*208c0*/  F2FP.BF16.F32.PACK_AB R212, RZ, R212 ;  /* 0x000000d4ffd4723e */ /* 0x000fc600000010ff */
[----:B------:R-:W-:Y:S01]  /*208d0*/  @P6 STG.E.U16 desc[UR36][R6.64+0x160], R210 ;  /* 0x000160d206006986 */ /* 0x000fe2000c101524 */
[----:B------:R-:W-:-:S03]  /*208e0*/  ISETP.GT.AND P3, PT, R0, 0xb9, P3 ;  /* 0x000000b90000780c */ /* 0x000fc60001f64270 */
[----:B------:R-:W-:Y:S01]  /*208f0*/  @P5 STG.E.U16 desc[UR36][R10.64+0x162], R211 ;  /* 0x000162d30a005986 */ /* 0x000fe2000c101524 */
[----:B------:R-:W-:-:S03]  /*20900*/  FMUL R213, R213, R2 ;  /* 0x00000002d5d57220 */ /* 0x000fc60000400000 */
[----:B------:R-:W-:Y:S01]  /*20910*/  @P4 STG.E.U16 desc[UR36][R8.64+0x170], R212 ;  /* 0x000170d408004986 */ /* 0x000fe2000c101524 */
[----:B------:R-:W-:Y:S02]  /*20920*/  ISETP.GT.AND P4, PT, R0, 0xb8, P2 ;  /* 0x000000b80000780c */ /* 0x000fe40001784270 */
[C---:B------:R-:W-:Y:S01]  /*20930*/  ISETP.GT.AND P0, PT, R3.reuse, 0x180, PT ;  /* 0x000001800300780c */ /* 0x040fe20003f04270 */
[----:B------:R-:W4:Y:S01]  /*20940*/  LDL.LU R104, [R1+0x350] ;  /* 0x0003500001687983 */ /* 0x000f220000300800 */
[----:B------:R-:W-:-:S03]  /*20950*/  ISETP.GT.AND P1, PT, R3, 0x188, PT ;  /* 0x000001880300780c */ /* 0x000fc60003f24270 */
[----:B------:R-:W4:Y:S01]  /*20960*/  LDL.LU R105, [R1+0x34c] ;  /* 0x00034c0001697983 */ /* 0x000f220000300800 */
[----:B------:R-:W-:Y:S01]  /*20970*/  ISETP.GT.AND P2, PT, R0, 0xb9, P2 ;  /* 0x000000b90000780c */ /* 0x000fe20001744270 */
[----:B------:R-:W-:Y:S02]  /*20980*/  IMAD.U32 R3, RZ, RZ, UR8 ;  /* 0x00000008ff037e24 */ /* 0x000fe4000f8e00ff */
[----:B------:R-:W4:Y:S01]  /*20990*/  LDL.LU R106, [R1+0x348] ;  /* 0x00034800016a7983 */ /* 0x000f220000300800 */
[----:B------:R-:W-:Y:S01]  /*209a0*/  F2FP.BF16.F32.PACK_AB R213, RZ, R213 ;  /* 0x000000d5ffd5723e */ /* 0x000fe200000010ff */
[-C--:B------:R-:W-:Y:S01]  /*209b0*/  FMUL R214, R214, R2.reuse ;  /* 0x00000002d6d67220 */ /* 0x080fe20000400000 */
[----:B------:R-:W-:Y:S01]  /*209c0*/  ISETP.GT.AND P5, PT, R0, RZ, P0 ;  /* 0x000000ff0000720c */ /* 0x000fe200007a4270 */
[----:B------:R-:W4:Y:S01]  /*209d0*/  LDL.LU R107, [R1+0x344] ;  /* 0x00034400016b7983 */ /* 0x000f220000300800 */
[-C--:B------:R-:W-:Y:S01]  /*209e0*/  FMUL R215, R215, R2.reuse ;  /* 0x00000002d7d77220 */ /* 0x080fe20000400000 */
[----:B------:R-:W-:Y:S01]  /*209f0*/  UIMAD UR11, UR9, 0x300, URZ ;  /* 0x00000300090b78a4 */ /* 0x000fe2000f8e023f */
[----:B------:R-:W-:Y:S01]  /*20a00*/  FMUL R24, R24, R2 ;  /* 0x0000000218187220 */ /* 0x000fe20000400000 */
[----:B------:R-:W-:Y:S01]  /*20a10*/  IMAD.WIDE.U32 R4, R3, 0x300, R4 ;  /* 0x0000030003047825 */ /* 0x000fe200078e0004 */
[----:B------:R0:W-:Y:S01]  /*20a20*/  @P3 STG.E.U16 desc[UR36][R8.64+0x172], R213 ;  /* 0x000172d508003986 */ /* 0x0001e2000c101524 */
[----:B------:R-:W-:-:S02]  /*20a30*/  F2FP.BF16.F32.PACK_AB R214, RZ, R214 ;  /* 0x000000d6ffd6723e */ /* 0x000fc400000010ff */
[----:B------:R-:W-:Y:S01]  /*20a40*/  F2FP.BF16.F32.PACK_AB R215, RZ, R215 ;  /* 0x000000d7ffd7723e */ /* 0x000fe200000010ff */
[----:B------:R-:W-:Y:S01]  /*20a50*/  VIADD R5, R5, UR11 ;  /* 0x0000000b05057c36 */ /* 0x000fe20008000000 */
[----:B------:R-:W-:Y:S01]  /*20a60*/  F2FP.BF16.F32.PACK_AB R24, RZ, R24 ;  /* 0x00000018ff18723e */ /* 0x000fe200000010ff */
[----:B------:R-:W4:Y:S01]  /*20a70*/  LDL.LU R108, [R1+0x340] ;  /* 0x00034000016c7983 */ /* 0x000f220000300800 */
[----:B0-----:R-:W-:Y:S01]  /*20a80*/  @P4 IMAD.MOV.U32 R8, RZ, RZ, R6 ;  /* 0x000000ffff084224 */ /* 0x001fe200078e0006 */
[----:B------:R-:W-:Y:S02]  /*20a90*/  @P4 MOV R9, R7 ;  /* 0x0000000700094202 */ /* 0x000fe40000000f00 */
[----:B------:R-:W4:Y:S01]  /*20aa0*/  LDL.LU R109, [R1+0x33c] ;  /* 0x00033c00016d7983 */ /* 0x000f220000300800 */
[----:B------:R-:W-:-:S03]  /*20ab0*/  ISETP.GT.AND P3, PT, R0, 0x1, P0 ;  /* 0x000000010000780c */ /* 0x000fc60000764270 */
[----:B------:R0:W-:Y:S01]  /*20ac0*/  @P4 STG.E.U16 desc[UR36][R8.64+0x170], R214 ;  /* 0x000170d608004986 */ /* 0x0001e2000c101524 */
[----:B------:R-:W-:-:S03]  /*20ad0*/  ISETP.GT.AND P4, PT, R0, 0x1, P1 ;  /* 0x000000010000780c */ /* 0x000fc60000f84270 */
[----:B------:R1:W-:Y:S01]  /*20ae0*/  @P2 STG.E.U16 desc[UR36][R10.64+0x172], R215 ;  /* 0x000172d70a002986 */ /* 0x0003e2000c101524 */
[----:B------:R-:W-:-:S03]  /*20af0*/  FMUL R25, R25, R2 ;  /* 0x0000000219197220 */ /* 0x000fc60000400000 */
[----:B------:R-:W4:Y:S04]  /*20b00*/  LDL.LU R110, [R1+0x338] ;  /* 0x00033800016e7983 */ /* 0x000f280000300800 */
[----:B------:R-:W-:Y:S01]  /*20b10*/  @P5 STG.E.U16 desc[UR36][R4.64], R24 ;  /* 0x0000001804005986 */ /* 0x000fe2000c101524 */
[----:B------:R-:W-:-:S03]  /*20b20*/  ISETP.GT.AND P5, PT, R0, RZ, P1 ;  /* 0x000000ff0000720c */ /* 0x000fc60000fa4270 */
[----:B------:R-:W4:Y:S01]  /*20b30*/  LDL.LU R111, [R1+0x334] ;  /* 0x00033400016f7983 */ /* 0x000f220000300800 */
[-C--:B------:R-:W-:Y:S01]  /*20b40*/  FMUL R26, R26, R2.reuse ;  /* 0x000000021a1a7220 */ /* 0x080fe20000400000 */
[----:B------:R-:W-:Y:S01]  /*20b50*/  FMUL R27, R27, R2 ;  /* 0x000000021b1b7220 */ /* 0x000fe20000400000 */
[----:B------:R-:W-:Y:S01]  /*20b60*/  IADD3 R6, P6, R4, UR5, RZ ;  /* 0x0000000504067c10 */ /* 0x000fe2000ffde0ff */
[----:B------:R-:W4:Y:S01]  /*20b70*/  LDL.LU R112, [R1+0x330] ;  /* 0x0003300001707983 */ /* 0x000f220000300800 */
[----:B------:R-:W-:Y:S02]  /*20b80*/  F2FP.BF16.F32.PACK_AB R25, RZ, R25 ;  /* 0x00000019ff19723e */ /* 0x000fe400000010ff */
[----:B------:R-:W-:Y:S01]  /*20b90*/  F2FP.BF16.F32.PACK_AB R26, RZ, R26 ;  /* 0x0000001aff1a723e */ /* 0x000fe200000010ff */
[----:B------:R-:W4:Y:S01]  /*20ba0*/  LDL.LU R113, [R1+0x32c] ;  /* 0x00032c0001717983 */ /* 0x000f220000300800 */
[----:B------:R-:W-:Y:S02]  /*20bb0*/  IADD3.X R7, R5, UR4, RZ, P6, !PT ;  /* 0x0000000405077c10 */ /* 0x000fe4000b7fe4ff */
[----:B------:R-:W-:Y:S01]  /*20bc0*/  F2FP.BF16.F32.PACK_AB R27, RZ, R27 ;  /* 0x0000001bff1b723e */ /* 0x000fe200000010ff */
[----:B------:R-:W-:Y:S01]  /*20bd0*/  @P3 STG.E.U16 desc[UR36][R4.64+0x2], R25 ;  /* 0x0000021904003986 */ /* 0x000fe2000c101524 */
[----:B------:R-:W-:-:S02]  /*20be0*/  ISETP.GT.AND P2, PT, R0, 0x8, P0 ;  /* 0x000000080000780c */ /* 0x000fc40000744270 */
[----:B------:R-:W-:Y:S01]  /*20bf0*/  ISETP.GT.AND P3, PT, R0, 0x9, P0 ;  /* 0x000000090000780c */ /* 0x000fe20000764270 */
[----:B------:R-:W-:Y:S01]  /*20c00*/  @P5 STG.E.U16 desc[UR36][R6.64], R26 ;  /* 0x0000001a06005986 */ /* 0x000fe2000c101524 */
[-C--:B------:R-:W-:Y:S01]  /*20c10*/  FMUL R28, R28, R2.reuse ;  /* 0x000000021c1c7220 */ /* 0x080fe20000400000 */
[C---:B------:R-:W-:Y:S02]  /*20c20*/  ISETP.GT.AND P5, PT, R0.reuse, 0x9, P1 ;  /* 0x000000090000780c */ /* 0x040fe40000fa4270 */
[----:B------:R-:W-:Y:S01]  /*20c30*/  @P4 STG.E.U16 desc[UR36][R6.64+0x2], R27 ;  /* 0x0000021b06004986 */ /* 0x000fe2000c101524 */
[----:B------:R-:W-:Y:S01]  /*20c40*/  ISETP.GT.AND P4, PT, R0, 0x8, P1 ;  /* 0x000000080000780c */ /* 0x000fe20000f84270 */
[-C--:B------:R-:W-:Y:S01]  /*20c50*/  FMUL R29, R29, R2.reuse ;  /* 0x000000021d1d7220 */ /* 0x080fe20000400000 */
        /* <DEDUP_REMOVED lines=14> */
[----:B------:R-:W-:Y:S01]  /*20d40*/  ISETP.GT.AND P4, PT, R0, 0x10, P1 ;  /* 0x000000100000780c */ /* 0x000fe20000f84270 */
[-C--:B------:R-:W-:Y:S02]  /*20d50*/  FMUL R33, R33, R2.reuse ;  /* 0x0000000221217220 */ /* 0x080fe40000400000 */
[----:B------:R-:W4:Y:S01]  /*20d60*/  LDL.LU R116, [R1+0x320] ;  /* 0x0003200001747983 */ /* 0x000f220000300800 */
[----:B------:R-:W-:-:S03]  /*20d70*/  FMUL R34, R34, R2 ;  /* 0x0000000222227220 */ /* 0x000fc60000400000 */
[----:B------:R-:W-:Y:S01]  /*20d80*/  @P5 STG.E.U16 desc[UR36][R6.64+0x12], R31 ;  /* 0x0000121f06005986 */ /* 0x000fe2000c101524 */
[----:B------:R-:W-:-:S03]  /*20d90*/  ISETP.GT.AND P5, PT, R0, 0x11, P1 ;  /* 0x000000110000780c */ /* 0x000fc60000fa4270 */
[----:B------:R-:W4:Y:S01]  /*20da0*/  LDL.LU R117, [R1+0x31c] ;  /* 0x00031c0001757983 */ /* 0x000f220000300800 */
[----:B------:R-:W-:-:S03]  /*20db0*/  FMUL R35, R35, R2 ;  /* 0x0000000223237220 */ /* 0x000fc60000400000 */
[----:B------:R-:W4:Y:S01]  /*20dc0*/  LDL.LU R118, [R1+0x318] ;  /* 0x0003180001767983 */ /* 0x000f220000300800 */
[----:B------:R-:W-:-:S03]  /*20dd0*/  F2FP.BF16.F32.PACK_AB R32, RZ, R32 ;  /* 0x00000020ff20723e */ /* 0x000fc600000010ff */
[----:B------:R-:W4:Y:S01]  /*20de0*/  LDL.LU R119, [R1+0x314] ;  /* 0x0003140001777983 */ /* 0x000f220000300800 */
[----:B------:R-:W-:Y:S02]  /*20df0*/  F2FP.BF16.F32.PACK_AB R33, RZ, R33 ;  /* 0x00000021ff21723e */ /* 0x000fe400000010ff */
        /* <DEDUP_REMOVED lines=31> */
[----:B------:R0:W5:Y:S01]  /*20ff0*/  LDL.LU R17, [R1+0x310] ;  /* 0x0003100001117983 */ /* 0x0001620000300800 */
[----:B------:R-:W-:Y:S02]  /*21000*/  F2FP.BF16.F32.PACK_AB R41, RZ, R41 ;  /* 0x00000029ff29723e */ /* 0x000fe400000010ff */
[----:B------:R-:W-:Y:S01]  /*21010*/  F2FP.BF16.F32.PACK_AB R42, RZ, R42 ;  /* 0x0000002aff2a723e */ /* 0x000fe200000010ff */
[----:B------:R0:W5:Y:S01]  /*21020*/  LDL.LU R16, [R1+0x30c] ;  /* 0x00030c0001107983 */ /* 0x0001620000300800 */
[----:B------:R-:W-:-:S03]  /*21030*/  F2FP.BF16.F32.PACK_AB R43, RZ, R43 ;  /* 0x0000002bff2b723e */ /* 0x000fc600000010ff */
        /* <DEDUP_REMOVED lines=12> */
[----:B------:R-:W-:-:S02]  /*21100*/  F2FP.BF16.F32.PACK_AB R44, RZ, R44 ;  /* 0x0000002cff2c723e */ /* 0x000fc400000010ff */
        /* <DEDUP_REMOVED lines=246> */
[----:B------:R-:W-:-:S03]  /*22070*/  ISETP.GT.AND P3, PT, R0, 0xa9, P0 ;  /* 0x000000a90000780c */ /* 0x000fc60000764270 */
[----:B------:R-:W-:Y:S01]  /*22080*/  @P4 STG.E.U16 desc[UR36][R6.64+0x140], R106 ;  /* 0x0001406a06004986 */ /* 0x000fe2000c101524 */
[-C--:B------:R-:W-:Y:S01]  /*22090*/  FMUL R108, R108, R2.reuse ;  /* 0x000000026c6c7220 */ /* 0x080fe20000400000 */
[C---:B------:R-:W-:Y:S02]  /*220a0*/  ISETP.GT.AND P6, PT, R0.reuse, 0xa9, P1 ;  /* 0x000000a90000780c */ /* 0x040fe40000fc4270 */
[----:B------:R-:W-:Y:S01]  /*220b0*/  @P5 STG.E.U16 desc[UR36][R6.64+0x142], R107 ;  /* 0x0001426b06005986 */ /* 0x000fe2000c101524 */
[----:B------:R-:W-:Y:S01]  /*220c0*/  ISETP.GT.AND P5, PT, R0, 0xa8, P1 ;  /* 0x000000a80000780c */ /* 0x000fe20000fa4270 */
[-C--:B------:R-:W-:Y:S01]  /*220d0*/  FMUL R109, R109, R2.reuse ;  /* 0x000000026d6d7220 */ /* 0x080fe20000400000 */
[-C--:B------:R-:W-:Y:S01]  /*220e0*/  FMUL R110, R110, R2.reuse ;  /* 0x000000026e6e7220 */ /* 0x080fe20000400000 */
[----:B------:R-:W-:Y:S01]  /*220f0*/  FMUL R111, R111, R2 ;  /* 0x000000026f6f7220 */ /* 0x000fe20000400000 */
[----:B------:R-:W-:Y:S02]  /*22100*/  F2FP.BF16.F32.PACK_AB R108, RZ, R108 ;  /* 0x0000006cff6c723e */ /* 0x000fe400000010ff */
[----:B------:R-:W-:-:S02]  /*22110*/  F2FP.BF16.F32.PACK_AB R109, RZ, R109 ;  /* 0x0000006dff6d723e */ /* 0x000fc400000010ff */
[----:B------:R-:W-:Y:S02]  /*22120*/  F2FP.BF16.F32.PACK_AB R110, RZ, R110 ;  /* 0x0000006eff6e723e */ /* 0x000fe400000010ff */
[----:B------:R-:W-:Y:S01]  /*22130*/  F2FP.BF16.F32.PACK_AB R111, RZ, R111 ;  /* 0x0000006fff6f723e */ /* 0x000fe200000010ff */
[----:B------:R-:W-:Y:S01]  /*22140*/  @P2 STG.E.U16 desc[UR36][R4.64+0x150], R108 ;  /* 0x0001506c04002986 */ /* 0x000fe2000c101524 */
[C---:B------:R-:W-:Y:S02]  /*22150*/  ISETP.GT.AND P4, PT, R0.reuse, 0xb0, P0 ;  /* 0x000000b00000780c */ /* 0x040fe40000784270 */
[C---:B------:R-:W-:Y:S01]  /*22160*/  ISETP.GT.AND P2, PT, R0.reuse, 0xb1, P0 ;  /* 0x000000b10000780c */ /* 0x040fe20000744270 */
[----:B------:R-:W-:Y:S01]  /*22170*/  @P3 STG.E.U16 desc[UR36][R4.64+0x152], R109 ;  /* 0x0001526d04003986 */ /* 0x000fe2000c101524 */
[C---:B------:R-:W-:Y:S02]  /*22180*/  ISETP.GT.AND P3, PT, R0.reuse, 0xb8, P0 ;  /* 0x000000b80000780c */ /* 0x040fe40000764270 */
[----:B------:R-:W-:Y:S01]  /*22190*/  ISETP.GT.AND P0, PT, R0, 0xb9, P0 ;  /* 0x000000b90000780c */ /* 0x000fe20000704270 */
[----:B------:R-:W-:Y:S01]  /*221a0*/  @P5 STG.E.U16 desc[UR36][R6.64+0x150], R110 ;  /* 0x0001506e06005986 */ /* 0x000fe2000c101524 */
[----:B------:R-:W-:-:S03]  /*221b0*/  FMUL R112, R112, R2 ;  /* 0x0000000270707220 */ /* 0x000fc60000400000 */
[----:B------:R-:W-:Y:S01]  /*221c0*/  @P6 STG.E.U16 desc[UR36][R6.64+0x152], R111 ;  /* 0x0001526f06006986 */ /* 0x000fe2000c101524 */
[C---:B------:R-:W-:Y:S01]  /*221d0*/  ISETP.GT.AND P6, PT, R0.reuse, 0xb0, P1 ;  /* 0x000000b00000780c */ /* 0x040fe20000fc4270 */
[----:B------:R-:W-:Y:S01]  /*221e0*/  FMUL R113, R113, R2 ;  /* 0x0000000271717220 */ /* 0x000fe20000400000 */
[----:B------:R-:W-:Y:S02]  /*221f0*/  F2FP.BF16.F32.PACK_AB R112, RZ, R112 ;  /* 0x00000070ff70723e */ /* 0x000fe400000010ff */
[----:B------:R-:W-:Y:S01]  /*22200*/  ISETP.GT.AND P5, PT, R0, 0xb1, P1 ;  /* 0x000000b10000780c */ /* 0x000fe20000fa4270 */
[----:B------:R-:W-:Y:S01]  /*22210*/  FMUL R114, R114, R2 ;  /* 0x0000000272727220 */ /* 0x000fe20000400000 */
[----:B------:R-:W-:Y:S01]  /*22220*/  F2FP.BF16.F32.PACK_AB R113, RZ, R113 ;  /* 0x00000071ff71723e */ /* 0x000fe200000010ff */
[----:B------:R-:W-:Y:S01]  /*22230*/  @P4 STG.E.U16 desc[UR36][R4.64+0x160], R112 ;  /* 0x0001607004004986 */ /* 0x000fe2000c101524 */
[----:B------:R-:W-:Y:S01]  /*22240*/  ISETP.GT.AND P4, PT, R0, 0xb8, P1 ;  /* 0x000000b80000780c */ /* 0x000fe20000f84270 */
[--C-:B0-----:R-:W-:Y:S01]  /*22250*/  @P3 IMAD.MOV.U32 R8, RZ, RZ, R4.reuse ;  /* 0x000000ffff083224 */ /* 0x101fe200078e0004 */
[----:B-1----:R-:W-:Y:S01]  /*22260*/  @P0 MOV R11, R5 ;  /* 0x00000005000b0202 */ /* 0x002fe20000000f00 */
[----:B------:R-:W-:Y:S01]  /*22270*/  @P3 IMAD.MOV.U32 R9, RZ, RZ, R5 ;  /* 0x000000ffff093224 */ /* 0x000fe200078e0005 */
[----:B------:R0:W-:Y:S01]  /*22280*/  @P2 STG.E.U16 desc[UR36][R4.64+0x162], R113 ;  /* 0x0001627104002986 */ /* 0x0001e2000c101524 */
[----:B------:R-:W-:Y:S01]  /*22290*/  @P0 IMAD.MOV.U32 R10, RZ, RZ, R4 ;  /* 0x000000ffff0a0224 */ /* 0x000fe200078e0004 */
[----:B------:R-:W-:Y:S01]  /*222a0*/  F2FP.BF16.F32.PACK_AB R114, RZ, R114 ;  /* 0x00000072ff72723e */ /* 0x000fe200000010ff */
[-C--:B------:R-:W-:Y:S01]  /*222b0*/  FMUL R115, R115, R2.reuse ;  /* 0x0000000273737220 */ /* 0x080fe20000400000 */
[-C--:B------:R-:W-:Y:S01]  /*222c0*/  FMUL R116, R116, R2.reuse ;  /* 0x0000000274747220 */ /* 0x080fe20000400000 */
[----:B------:R-:W-:Y:S01]  /*222d0*/  ISETP.GT.AND P1, PT, R0, 0xb9, P1 ;  /* 0x000000b90000780c */ /* 0x000fe20000f24270 */
[----:B------:R-:W-:Y:S01]  /*222e0*/  FMUL R117, R117, R2 ;  /* 0x0000000275757220 */ /* 0x000fe20000400000 */
[----:B0-----:R-:W-:-:S02]  /*222f0*/  @P6 IMAD.MOV.U32 R4, RZ, RZ, R6 ;  /* 0x000000ffff046224 */ /* 0x001fc400078e0006 */
[----:B------:R-:W-:Y:S01]  /*22300*/  @P6 IMAD.MOV.U32 R5, RZ, RZ, R7 ;  /* 0x000000ffff056224 */ /* 0x000fe200078e0007 */
[----:B------:R-:W-:Y:S01]  /*22310*/  F2FP.BF16.F32.PACK_AB R115, RZ, R115 ;  /* 0x00000073ff73723e */ /* 0x000fe200000010ff */
[----:B------:R-:W-:-:S03]  /*22320*/  FMUL R118, R118, R2 ;  /* 0x0000000276767220 */ /* 0x000fc60000400000 */
[----:B------:R0:W-:Y:S01]  /*22330*/  @P6 STG.E.U16 desc[UR36][R4.64+0x160], R114 ;  /* 0x0001607204006986 */ /* 0x0001e2000c101524 */
[----:B------:R-:W-:Y:S01]  /*22340*/  FMUL R119, R119, R2 ;  /* 0x0000000277777220 */ /* 0x000fe20000400000 */
[----:B------:R-:W-:Y:S02]  /*22350*/  F2FP.BF16.F32.PACK_AB R116, RZ, R116 ;  /* 0x00000074ff74723e */ /* 0x000fe400000010ff */
[----:B------:R-:W-:Y:S02]  /*22360*/  F2FP.BF16.F32.PACK_AB R117, RZ, R117 ;  /* 0x00000075ff75723e */ /* 0x000fe400000010ff */
[----:B------:R-:W-:Y:S01]  /*22370*/  F2FP.BF16.F32.PACK_AB R118, RZ, R118 ;  /* 0x00000076ff76723e */ /* 0x000fe200000010ff */
[----:B0-----:R-:W-:Y:S01]  /*22380*/  @P5 IMAD.MOV.U32 R4, RZ, RZ, R6 ;  /* 0x000000ffff045224 */ /* 0x001fe200078e0006 */
[----:B------:R-:W-:Y:S02]  /*22390*/  @P5 MOV R5, R7 ;  /* 0x0000000700055202 */ /* 0x000fe40000000f00 */
[----:B------:R-:W-:-:S03]  /*223a0*/  F2FP.BF16.F32.PACK_AB R119, RZ, R119 ;  /* 0x00000077ff77723e */ /* 0x000fc600000010ff */
[----:B------:R0:W-:Y:S04]  /*223b0*/  @P5 STG.E.U16 desc[UR36][R4.64+0x162], R115 ;  /* 0x0001627304005986 */ /* 0x0001e8000c101524 */
[----:B------:R4:W-:Y:S04]  /*223c0*/  @P3 STG.E.U16 desc[UR36][R8.64+0x170], R116 ;  /* 0x0001707408003986 */ /* 0x0009e8000c101524 */
[----:B------:R4:W-:Y:S01]  /*223d0*/  @P0 STG.E.U16 desc[UR36][R10.64+0x172], R117 ;  /* 0x000172750a000986 */ /* 0x0009e2000c101524 */
[----:B0-----:R-:W-:Y:S02]  /*223e0*/  @P4 IMAD.MOV.U32 R4, RZ, RZ, R6 ;  /* 0x000000ffff044224 */ /* 0x001fe400078e0006 */
[----:B------:R-:W-:-:S05]  /*223f0*/  @P4 IMAD.MOV.U32 R5, RZ, RZ, R7 ;  /* 0x000000ffff054224 */ /* 0x000fca00078e0007 */
[----:B------:R4:W-:Y:S04]  /*22400*/  @P4 STG.E.U16 desc[UR36][R4.64+0x170], R118 ;  /* 0x0001707604004986 */ /* 0x0009e8000c101524 */
[----:B------:R4:W-:Y:S02]  /*22410*/  @P1 STG.E.U16 desc[UR36][R6.64+0x172], R119 ;  /* 0x0001727706001986 */ /* 0x0009e4000c101524 */
.L_x_792:
[----:B------:R-:W-:Y:S05]  /*22420*/  BSYNC B0 ;  /* 0x0000000000007941 */ /* 0x000fea0003800000 */
.L_x_32:
[----:B0---4-:R-:W4:Y:S04]  /*22430*/  LDL.LU R5, [R1+0x304] ;  /* 0x0003040001057983 */ /* 0x011f280000300800 */
[----:B------:R-:W4:Y:S01]  /*22440*/  LDL.LU R4, [R1+0x308] ;  /* 0x0003080001047983 */ /* 0x000f220000300800 */
[----:B------:R-:W-:Y:S01]  /*22450*/  ULDC UR4, c[0x0][0xc] ;  /* 0x0000030000047ab9 */ /* 0x000fe20000000800 */
[----:B------:R-:W-:Y:S01]  /*22460*/  ULDC UR5, c[0x0][0x10] ;  /* 0x0000040000057ab9 */ /* 0x000fe20000000800 */
[----:B------:R-:W4:Y:S01]  /*22470*/  LDC R3, c[0x0][0x14] ;  /* 0x00000500ff037b82 */ /* 0x000f220000000800 */
[----:B------:R-:W-:Y:S01]  /*22480*/  UIMAD.WIDE.U32 UR4, UR4, UR5, URZ ;  /* 0x00000005040472a5 */ /* 0x000fe2000f8e003f */
[----:B---3--:R-:W-:Y:S01]  /*22490*/  PRMT R0, RZ, 0x7610, R0 ;  /* 0x00007610ff007816 */ /* 0x008fe20000000000 */
[----:B------:R-:W-:Y:S01]  /*224a0*/  UMOV UR42, 0xffffffff ;  /* 0xffffffff002a7882 */ /* 0x000fe20000000000 */
[----:B------:R-:W-:-:S03]  /*224b0*/  UMOV UR43, 0xffffffff ;  /* 0xffffffff002b7882 */ /* 0x000fc60000000000 */
[----:B----4-:R-:W-:-:S04]  /*224c0*/  IMAD.WIDE.U32 R4, R3, UR4, R4 ;  /* 0x0000000403047c25 */ /* 0x010fc8000f8e0004 */
[----:B------:R-:W-:Y:S01]  /*224d0*/  IMAD R3, R3, UR5, RZ ;  /* 0x0000000503037c24 */ /* 0x000fe2000f8e02ff */
[----:B------:R-:W-:Y:S01]  /*224e0*/  MOV R7, R4 ;  /* 0x0000000400077202 */ /* 0x000fe20000000f00 */
[----:B------:R-:W-:Y:S02]  /*224f0*/  ULDC.64 UR4, c[0x0][0x650] ;  /* 0x0001940000047ab9 */ /* 0x000fe40000000a00 */
[----:B------:R-:W-:Y:S01]  /*22500*/  IMAD.IADD R6, R5, 0x1, R3 ;  /* 0x0000000105067824 */ /* 0x000fe200078e0203 */
[----:B------:R-:W-:-:S04]  /*22510*/  ISETP.GE.U32.AND P0, PT, R4, UR4, PT ;  /* 0x0000000404007c0c */ /* 0x000fc8000bf06070 */
[----:B------:R0:W-:Y:S01]  /*22520*/  STL [R1+0x304], R6 ;  /* 0x0003040601007387 */ /* 0x0001e20000100800 */
[----:B------:R-:W-:-:S03]  /*22530*/  ISETP.GE.U32.AND.EX P0, PT, R6, UR5, PT, P0 ;  /* 0x0000000506007c0c */ /* 0x000fc6000bf06100 */
[----:B------:R0:W-:Y:S10]  /*22540*/  STL [R1+0x308], R7 ;  /* 0x0003080701007387 */ /* 0x0001f40000100800 */
[----:B0-----:R-:W-:Y:S05]  /*22550*/  @P0 BRA `(.L_x_793) ;  /* 0x0000000400880947 */ /* 0x001fea0003800000 */
[----:B------:R-:W0:Y:S01]  /*22560*/  S2UR UR6, SR_CTAID.X ;  /* 0x00000000000679c3 */ /* 0x000e220000002500 */
[----:B------:R-:W-:Y:S01]  /*22570*/  ULDC.64 UR12, c[0x0][0x628] ;  /* 0x00018a00000c7ab9 */ /* 0x000fe20000000a00 */
[----:B------:R-:W-:Y:S01]  /*22580*/  ULDC UR4, c[0x0][0x150] ;  /* 0x0000540000047ab9 */ /* 0x000fe20000000800 */
[----:B------:R-:W-:Y:S01]  /*22590*/  ISETP.NE.U32.AND P0, PT, RZ, UR12, PT ;  /* 0x0000000cff007c0c */ /* 0x000fe2000bf05070 */
[----:B------:R-:W-:Y:S01]  /*225a0*/  ULDC UR15, c[0x0][0x630] ;  /* 0x00018c00000f7ab9 */ /* 0x000fe20000000800 */
[C---:B------:R-:W-:Y:S01]  /*225b0*/  R2UR UR16, R7.reuse ;  /* 0x00000000071072ca */ /* 0x040fe200000e0000 */
[----:B------:R-:W-:Y:S01]  /*225c0*/  ULDC UR19, c[0x0][0x154] ;  /* 0x0000550000137ab9 */ /* 0x000fe20000000800 */
[----:B------:R-:W-:Y:S01]  /*225d0*/  ISETP.NE.AND.EX P0, PT, RZ, UR13, PT, P0 ;  /* 0x0000000dff007c0c */ /* 0x000fe2000bf05300 */
[----:B------:R-:W3:Y:S01]  /*225e0*/  S2UR UR18, SR_CTAID.Y ;  /* 0x00000000001279c3 */ /* 0x000ee20000002600 */
[----:B------:R-:W-:Y:S02]  /*225f0*/  R2UR UR17, R6 ;  /* 0x00000000061172ca */ /* 0x000fe400000e0000 */
[----:B------:R-:W-:-:S02]  /*22600*/  R2UR UR10, R7 ;  /* 0x00000000070a72ca */ /* 0x000fc400000e0000 */
[----:B------:R-:W-:Y:S02]  /*22610*/  R2UR UR11, R6 ;  /* 0x00000000060b72ca */ /* 0x000fe400000e0000 */
[----:B0-----:R-:W-:-:S05]  /*22620*/  I2FP.F32.U32 R0, UR6 ;  /* 0x0000000600007c45 */ /* 0x001fca0008201000 */
[----:B------:R-:W-:-:S04]  /*22630*/  FMUL R0, R0, UR4 ;  /* 0x0000000400007c20 */ /* 0x000fc80008400000 */
[----:B------:R0:W4:Y:S01]  /*22640*/  F2I.U32.TRUNC.NTZ R3, R0 ;  /* 0x0000000000037305 */ /* 0x000122000020f000 */
[----:B---3--:R-:W-:Y:S05]  /*22650*/  @!P0 BRA `(.L_x_794) ;  /* 0x0000000000308947 */ /* 0x008fea0003800000 */
        /* <DEDUP_REMOVED lines=12> */
.L_x_794:
[----:B------:R-:W-:Y:S01]  /*22720*/  USHF.R.U64 UR43, UR10, UR15, UR11 ;  /* 0x0000000f0a2b7299 */ /* 0x000fe2000800120b */
[----:B0-----:R-:W-:Y:S01]  /*22730*/  I2FP.F32.U32 R0, UR18 ;  /* 0x0000001200007c45 */ /* 0x001fe20008201000 */
[----:B------:R-:W-:Y:S02]  /*22740*/  USHF.R.U32.HI UR4, URZ, UR15, UR11 ;  /* 0x0000000f3f047299 */ /* 0x000fe4000801160b */
[----:B------:R-:W-:Y:S02]  /*22750*/  UIADD3 UR10, UP0, URZ, -UR43, URZ ;  /* 0x8000002b3f0a7290 */ /* 0x000fe4000ff1e03f */
[----:B------:R-:W-:Y:S01]  /*22760*/  FMUL R0, R0, UR19 ;  /* 0x0000001300007c20 */ /* 0x000fe20008400000 */
[----:B------:R-:W-:Y:S01]  /*22770*/  ULDC.64 UR12, c[0x0][0x620] ;  /* 0x00018800000c7ab9 */ /* 0x000fe20000000a00 */
[----:B------:R-:W-:Y:S01]  /*22780*/  UIADD3.X UR4, URZ, ~UR4, URZ, UP0, !UPT ;  /* 0x800000043f047290 */ /* 0x000fe200087fe43f */
[----:B------:R-:W-:Y:S01]  /*22790*/  UMOV UR8, UR16 ;  /* 0x0000001000087c82 */ /* 0x000fe20008000000 */
[----:B------:R-:W-:-:S02]  /*227a0*/  UMOV UR9, UR17 ;  /* 0x0000001100097c82 */ /* 0x000fc40008000000 */
[----:B------:R-:W-:Y:S01]  /*227b0*/  UIMAD UR4, UR4, UR12, URZ ;  /* 0x0000000c040472a4 */ /* 0x000fe2000f8e023f */
[----:B------:R-:W0:Y:S01]  /*227c0*/  F2I.U32.TRUNC.NTZ R0, R0 ;  /* 0x0000000000007305 */ /* 0x000e22000020f000 */
[----:B------:R-:W-:Y:S01]  /*227d0*/  UIMAD.WIDE.U32 UR8, UR10, UR12, UR8 ;  /* 0x0000000c0a0872a5 */ /* 0x000fe2000f8e0008 */
[----:B----4-:R-:W-:Y:S01]  /*227e0*/  R2UR UR12, R3 ;  /* 0x00000000030c72ca */ /* 0x010fe200000e0000 */
[----:B------:R-:W-:Y:S01]  /*227f0*/  UIMAD UR10, UR10, UR13, UR4 ;  /* 0x0000000d0a0a72a4 */ /* 0x000fe2000f8e0204 */
[----:B------:R-:W-:Y:S01]  /*22800*/  ULDC UR11, c[0x0][0x618] ;  /* 0x00018600000b7ab9 */ /* 0x000fe20000000800 */
[----:B------:R-:W-:Y:S02]  /*22810*/  ULDC UR21, c[0x0][0x658] ;  /* 0x0001960000157ab9 */ /* 0x000fe40000000800 */
[----:B------:R-:W-:Y:S01]  /*22820*/  UIADD3 UR9, UR9, UR10, URZ ;  /* 0x0000000a09097290 */ /* 0x000fe2000fffe03f */
[----:B------:R-:W-:Y:S01]  /*22830*/  UMOV UR15, 0xffffffff ;  /* 0xffffffff000f7882 */ /* 0x000fe20000000000 */
[----:B------:R-:W-:Y:S01]  /*22840*/  ULDC.64 UR4, c[0x0][0x640] ;  /* 0x0001900000047ab9 */ /* 0x000fe20000000a00 */
[----:B------:R-:W-:Y:S01]  /*22850*/  USHF.L.U32 UR15, UR15, UR21, URZ ;  /* 0x000000150f0f7299 */ /* 0x000fe2000800063f */
[----:B------:R-:W-:Y:S01]  /*22860*/  ISETP.NE.U32.AND P0, PT, RZ, UR4, PT ;  /* 0x00000004ff007c0c */ /* 0x000fe2000bf05070 */
[----:B------:R-:W-:-:S02]  /*22870*/  USHF.R.U64 UR16, UR8, UR11, UR9 ;  /* 0x0000000b08107299 */ /* 0x000fc40008001209 */
[----:B------:R-:W-:Y:S01]  /*22880*/  USHF.R.U32.HI UR8, URZ, UR11, UR9 ;  /* 0x0000000b3f087299 */ /* 0x000fe20008011609 */
[----:B0-----:R-:W-:Y:S01]  /*22890*/  R2UR UR14, R0 ;  /* 0x00000000000e72ca */ /* 0x001fe200000e0000 */
[----:B------:R-:W-:Y:S01]  /*228a0*/  ULDC UR17, c[0x0][0x608] ;  /* 0x0001820000117ab9 */ /* 0x000fe20000000800 */
[----:B------:R-:W-:Y:S01]  /*228b0*/  ULOP3.LUT UR41, URZ, UR15, URZ, 0x33, !UPT ;  /* 0x0000000f3f297292 */ /* 0x000fe2000f8e333f */
[----:B------:R-:W-:Y:S01]  /*228c0*/  ISETP.NE.AND.EX P0, PT, RZ, UR5, PT, P0 ;  /* 0x00000005ff007c0c */ /* 0x000fe2000bf05300 */
[----:B------:R-:W-:Y:S02]  /*228d0*/  USHF.R.U64 UR15, UR16, UR17, UR8 ;  /* 0x00000011100f7299 */ /* 0x000fe40008001208 */
[----:B------:R-:W-:Y:S02]  /*228e0*/  USHF.R.U32.HI UR8, URZ, UR17, UR8 ;  /* 0x000000113f087299 */ /* 0x000fe40008011608 */
[----:B------:R-:W-:Y:S02]  /*228f0*/  UIADD3 UR12, -UR12, URZ, URZ ;  /* 0x0000003f0c0c7290 */ /* 0x000fe4000fffe13f */
[----:B------:R-:W-:Y:S01]  /*22900*/  USHF.R.U64 UR17, UR15, UR21, UR8 ;  /* 0x000000150f117299 */ /* 0x000fe20008001208 */
[----:B------:R-:W-:Y:S01]  /*22910*/  UMOV UR19, 0x1 ;  /* 0x0000000100137882 */ /* 0x000fe20000000000 */
[----:B------:R-:W-:Y:S01]  /*22920*/  ULDC UR13, c[0x0][0x144] ;  /* 0x00005100000d7ab9 */ /* 0x000fe20000000800 */
[----:B------:R-:W-:Y:S01]  /*22930*/  ULDC UR7, c[0x0][0x600] ;  /* 0x0001800000077ab9 */ /* 0x000fe20000000800 */
[----:B------:R-:W-:-:S02]  /*22940*/  USHF.L.U32 UR24, UR19, UR21, URZ ;  /* 0x0000001513187299 */ /* 0x000fc4000800063f */
[----:B------:R-:W-:Y:S02]  /*22950*/  USHF.R.U32.HI UR8, URZ, UR21, UR8 ;  /* 0x000000153f087299 */ /* 0x000fe40008011608 */
[----:B------:R-:W-:Y:S02]  /*22960*/  UIMAD UR21, UR13, UR12, UR6 ;  /* 0x0000000c0d1572a4 */ /* 0x000fe4000f8e0206 */
[----:B------:R-:W-:Y:S02]  /*22970*/  UIADD3 UR20, UR7, -0x1, URZ ;  /* 0xffffffff07147890 */ /* 0x000fe4000fffe03f */
[----:B------:R-:W-:Y:S01]  /*22980*/  UIADD3 UR19, -UR14, URZ, URZ ;  /* 0x0000003f0e137290 */ /* 0x000fe2000fffe13f */
[----:B------:R-:W-:Y:S01]  /*22990*/  ULDC UR25, c[0x0][0x148] ;  /* 0x0000520000197ab9 */ /* 0x000fe20000000800 */
[----:B------:R-:W-:Y:S01]  /*229a0*/  ULDC UR22, c[0x0][0x648] ;  /* 0x0001920000167ab9 */ /* 0x000fe20000000800 */
[----:B------:R-:W-:Y:S01]  /*229b0*/  ULDC UR23, c[0x0][0x638] ;  /* 0x00018e0000177ab9 */ /* 0x000fe20000000800 */
        /* <DEDUP_REMOVED lines=14> */
.L_x_795:
[----:B------:R-:W-:Y:S01]  /*22aa0*/  UISETP.NE.AND UP0, UPT, UR46, URZ, UPT ;  /* 0x0000003f2e00728c */ /* 0x000fe2000bf05270 */
[----:B------:R-:W-:Y:S01]  /*22ab0*/  IMAD.MOV.U32 R0, RZ, RZ, 0x1 ;  /* 0x00000001ff007424 */ /* 0x000fe200078e00ff */
[----:B------:R-:W-:Y:S02]  /*22ac0*/  USHF.R.U64 UR4, UR6, UR22, UR8 ;  /* 0x0000001606047299 */ /* 0x000fe40008001208 */
[----:B------:R-:W-:Y:S02]  /*22ad0*/  ULOP3.LUT UR41, UR15, UR41, URZ, 0xc0, !UPT ;  /* 0x000000290f297292 */ /* 0x000fe4000f8ec03f */
[----:B------:R-:W-:Y:S02]  /*22ae0*/  UIADD3 UR5, -UR4, URZ, URZ ;  /* 0x0000003f04057290 */ /* 0x000fe4000fffe13f */
[----:B------:R-:W-:Y:S02]  /*22af0*/  UIMAD UR41, UR24, UR4, UR41 ;  /* 0x00000004182972a4 */ /* 0x000fe4000f8e0229 */
[----:B------:R-:W-:-:S02]  /*22b00*/  ULOP3.LUT UR16, UR16, UR20, URZ, 0xc0, !UPT ;  /* 0x0000001410107292 */ /* 0x000fc4000f8ec03f */
[----:B------:R-:W-:Y:S02]  /*22b10*/  @UP0 UIMAD UR21, UR25, UR19, UR18 ;  /* 0x00000013191502a4 */ /* 0x000fe4000f8e0212 */
[----:B------:R-:W-:-:S03]  /*22b20*/  UIMAD UR4, UR5, UR23, UR17 ;  /* 0x00000017050472a4 */ /* 0x000fc6000f8e0211 */
[----:B------:R-:W-:Y:S01]  /*22b30*/  ULDC UR5, c[0x0][0x610] ;  /* 0x0001840000057ab9 */ /* 0x000fe20000000800 */
[----:B------:R-:W-:Y:S02]  /*22b40*/  UIMAD UR4, UR4, UR7, UR16 ;  /* 0x00000007040472a4 */ /* 0x000fe4000f8e0210 */
[----:B------:R-:W-:-:S04]  /*22b50*/  UIMAD UR41, UR41, UR5, UR21 ;  /* 0x00000005292972a4 */ /* 0x000fc8000f8e0215 */
[----:B------:R-:W-:Y:S02]  /*22b60*/  USEL UR42, UR4, UR41, !UP0 ;  /* 0x00000029042a7287 */ /* 0x000fe4000c000000 */
[----:B------:R-:W-:-:S12]  /*22b70*/  USEL UR41, UR41, UR4, !UP0 ;  /* 0x0000000429297287 */ /* 0x000fd8000c000000 */
.L_x_793:
[----:B------:R-:W-:-:S13]  /*22b80*/  LOP3.LUT P0, RZ, R0, 0xff, RZ, 0xc0, !PT ;  /* 0x000000ff00ff7812 */ /* 0x000fda000780c0ff */
[----:B------:R-:W-:Y:S05]  /*22b90*/  @P0 BRA `(.L_x_796) ;  /* 0xfffffde800100947 */ /* 0x000fea000383ffff */
[----:B------:R-:W-:Y:S05]  /*22ba0*/  EXIT ;  /* 0x000000000000794d */ /* 0x000fea0003800000 */
.L_x_7:
[----:B------:R-:W2:Y:S01]  /*22bb0*/  LDL R5, [R1+0x308] ;  /* 0x0003080001057983 */ /* 0x000ea20000100800 */
[----:B------:R-:W-:-:S03]  /*22bc0*/  ULDC.64 UR4, c[0x0][0x650] ;  /* 0x0001940000047ab9 */ /* 0x000fc60000000a00 */
[----:B------:R-:W3:Y:S01]  /*22bd0*/  LDL R4, [R1+0x304] ;  /* 0x0003040001047983 */ /* 0x000ee20000100800 */
[----:B------:R-:W-:Y:S01]  /*22be0*/  PRMT R0, RZ, 0x7610, R0 ;  /* 0x00007610ff007816 */ /* 0x000fe20000000000 */
[----:B------:R-:W-:Y:S01]  /*22bf0*/  IMAD.MOV.U32 R3, RZ, RZ, -0x1 ;  /* 0xffffffffff037424 */ /* 0x000fe200078e00ff */
[----:B------:R-:W-:Y:S01]  /*22c00*/  MOV R10, 0xffffffff ;  /* 0xffffffff000a7802 */ /* 0x000fe20000000f00 */
[----:B------:R-:W-:Y:S01]  /*22c10*/  IMAD.MOV.U32 R2, RZ, RZ, -0x1 ;  /* 0xffffffffff027424 */ /* 0x000fe200078e00ff */
[----:B--2---:R-:W-:-:S04]  /*22c20*/  ISETP.GE.U32.AND P0, PT, R5, UR4, PT ;  /* 0x0000000405007c0c */ /* 0x004fc8000bf06070 */
[----:B---3--:R-:W-:-:S13]  /*22c30*/  ISETP.GE.U32.AND.EX P0, PT, R4, UR5, PT, P0 ;  /* 0x0000000504007c0c */ /* 0x008fda000bf06100 */
        /* <DEDUP_REMOVED lines=21> */
.L_x_798:
[----:B------:R-:W-:Y:S01]  /*22d90*/  USHF.R.U64 UR4, UR14, UR19, UR15 ;  /* 0x000000130e047299 */ /* 0x000fe2000800120f */
[----:B------:R-:W-:Y:S01]  /*22da0*/  R2UR UR7, R4 ;  /* 0x00000000040772ca */ /* 0x000fe200000e0000 */
[----:B------:R-:W-:Y:S02]  /*22db0*/  USHF.R.U32.HI UR5, URZ, UR19, UR15 ;  /* 0x000000133f057299 */ /* 0x000fe4000801160f */
[----:B------:R-:W-:Y:S01]  /*22dc0*/  UIADD3 UR13, UP0, URZ, -UR4, URZ ;  /* 0x800000043f0d7290 */ /* 0x000fe2000ff1e03f */
[----:B------:R-:W-:Y:S01]  /*22dd0*/  ULDC.64 UR14, c[0x0][0x620] ;  /* 0x00018800000e7ab9 */ /* 0x000fe20000000a00 */
[----:B------:R-:W-:Y:S02]  /*22de0*/  UMOV UR6, UR20 ;  /* 0x0000001400067c82 */ /* 0x000fe40008000000 */
[----:B------:R-:W-:Y:S02]  /*22df0*/  UIADD3.X UR5, URZ, ~UR5, URZ, UP0, !UPT ;  /* 0x800000053f057290 */ /* 0x000fe400087fe43f */
[----:B------:R-:W-:-:S02]  /*22e00*/  UISETP.NE.AND UP1, UPT, UR46, URZ, UPT ;  /* 0x0000003f2e00728c */ /* 0x000fc4000bf25270 */
[----:B------:R-:W-:Y:S02]  /*22e10*/  UIMAD UR5, UR5, UR14, URZ ;  /* 0x0000000e050572a4 */ /* 0x000fe4000f8e023f */
[----:B------:R-:W-:Y:S02]  /*22e20*/  UIMAD.WIDE.U32 UR6, UR13, UR14, UR6 ;  /* 0x0000000e0d0672a5 */ /* 0x000fe4000f8e0006 */
[----:B------:R-:W-:Y:S01]  /*22e30*/  UIMAD UR5, UR13, UR15, UR5 ;  /* 0x0000000f0d0572a4 */ /* 0x000fe2000f8e0205 */
[----:B------:R-:W-:Y:S02]  /*22e40*/  ULDC UR14, c[0x0][0x608] ;  /* 0x00018200000e7ab9 */ /* 0x000fe40000000800 */
[----:B------:R-:W-:Y:S01]  /*22e50*/  ULDC UR13, c[0x0][0x618] ;  /* 0x00018600000d7ab9 */ /* 0x000fe20000000800 */
[----:B------:R-:W-:Y:S01]  /*22e60*/  UIADD3 UR5, UR7, UR5, URZ ;  /* 0x0000000507057290 */ /* 0x000fe2000fffe03f */
[----:B------:R-:W-:Y:S01]  /*22e70*/  ULDC UR22, c[0x0][0x658] ;  /* 0x0001960000167ab9 */ /* 0x000fe20000000800 */
[----:B------:R-:W-:-:S02]  /*22e80*/  @UP1 UIMAD UR8, UR11, UR12, UR10 ;  /* 0x0000000c0b0812a4 */ /* 0x000fc4000f8e020a */
[----:B------:R-:W-:Y:S02]  /*22e90*/  USHF.R.U64 UR17, UR6, UR13, UR5 ;  /* 0x0000000d06117299 */ /* 0x000fe40008001205 */
[----:B------:R-:W-:Y:S01]  /*22ea0*/  USHF.R.U32.HI UR5, URZ, UR13, UR5 ;  /* 0x0000000d3f057299 */ /* 0x000fe20008011605 */
[----:B------:R-:W-:Y:S01]  /*22eb0*/  ULDC.64 UR6, c[0x0][0x640] ;  /* 0x0001900000067ab9 */ /* 0x000fe20000000a00 */
[----:B------:R-:W-:Y:S01]  /*22ec0*/  UMOV UR10, 0xffffffff ;  /* 0xffffffff000a7882 */ /* 0x000fe20000000000 */
[----:B------:R-:W-:Y:S01]  /*22ed0*/  ISETP.NE.U32.AND P0, PT, RZ, UR6, PT ;  /* 0x00000006ff007c0c */ /* 0x000fe2000bf05070 */
[----:B------:R-:W-:Y:S02]  /*22ee0*/  USHF.R.U64 UR18, UR17, UR14, UR5 ;  /* 0x0000000e11127299 */ /* 0x000fe40008001205 */
[----:B------:R-:W-:Y:S01]  /*22ef0*/  USHF.R.U32.HI UR5, URZ, UR14, UR5 ;  /* 0x0000000e3f057299 */ /* 0x000fe20008011605 */
[----:B------:R-:W-:Y:S01]  /*22f00*/  ISETP.NE.AND.EX P0, PT, RZ, UR7, PT, P0 ;  /* 0x00000007ff007c0c */ /* 0x000fe2000bf05300 */
[----:B------:R-:W-:-:S02]  /*22f10*/  USHF.L.U32 UR11, UR10, UR22, URZ ;  /* 0x000000160a0b7299 */ /* 0x000fc4000800063f */
[----:B------:R-:W-:Y:S01]  /*22f20*/  USHF.R.U64 UR19, UR18, UR22, UR5 ;  /* 0x0000001612137299 */ /* 0x000fe20008001205 */
[----:B------:R-:W-:Y:S01]  /*22f30*/  ULDC UR20, c[0x0][0x600] ;  /* 0x0001800000147ab9 */ /* 0x000fe20000000800 */
[----:B------:R-:W-:Y:S02]  /*22f40*/  USHF.R.U32.HI UR10, URZ, UR22, UR5 ;  /* 0x000000163f0a7299 */ /* 0x000fe40008011605 */
[----:B------:R-:W-:Y:S02]  /*22f50*/  UIADD3 UR21, UR20, -0x1, URZ ;  /* 0xffffffff14157890 */ /* 0x000fe4000fffe03f */
[----:B------:R-:W-:Y:S01]  /*22f60*/  ULOP3.LUT UR26, URZ, UR11, URZ, 0x33, !UPT ;  /* 0x0000000b3f1a7292 */ /* 0x000fe2000f8e333f */
        /* <DEDUP_REMOVED lines=17> */
.L_x_799:
[----:B------:R-:W-:Y:S01]  /*23080*/  USHF.R.U64 UR6, UR5, UR23, UR10 ;  /* 0x0000001705067299 */ /* 0x000fe2000800120a */
[----:B------:R-:W-:Y:S01]  /*23090*/  IMAD.MOV.U32 R0, RZ, RZ, 0x1 ;  /* 0x00000001ff007424 */ /* 0x000fe200078e00ff */
[----:B------:R-:W-:Y:S01]  /*230a0*/  USHF.L.U32 UR25, UR25, UR22, URZ ;  /* 0x0000001619197299 */ /* 0x000fe2000800063f */
[----:B------:R-:W-:Y:S01]  /*230b0*/  IMAD.U32 R10, RZ, RZ, UR4 ;  /* 0x00000004ff0a7e24 */ /* 0x000fe2000f8e00ff */
[----:B------:R-:W-:Y:S02]  /*230c0*/  ULOP3.LUT UR5, UR18, UR26, URZ, 0xc0, !UPT ;  /* 0x0000001a12057292 */ /* 0x000fe4000f8ec03f */
[----:B------:R-:W-:Y:S02]  /*230d0*/  UIADD3 UR7, -UR6, URZ, URZ ;  /* 0x0000003f06077290 */ /* 0x000fe4000fffe13f */
[----:B------:R-:W-:Y:S02]  /*230e0*/  UIMAD UR6, UR25, UR6, UR5 ;  /* 0x00000006190672a4 */ /* 0x000fe4000f8e0205 */
[----:B------:R-:W-:-:S02]  /*230f0*/  ULOP3.LUT UR17, UR17, UR21, URZ, 0xc0, !UPT ;  /* 0x0000001511117292 */ /* 0x000fc4000f8ec03f */
[----:B------:R-:W-:Y:S02]  /*23100*/  UIMAD UR5, UR7, UR24, UR19 ;  /* 0x00000018070572a4 */ /* 0x000fe4000f8e0213 */
[----:B------:R-:W-:Y:S01]  /*23110*/  UISETP.NE.AND UP0, UPT, UR46, URZ, UPT ;  /* 0x0000003f2e00728c */ /* 0x000fe2000bf05270 */
[----:B------:R-:W-:Y:S01]  /*23120*/  ULDC UR7, c[0x0][0x610] ;  /* 0x0001840000077ab9 */ /* 0x000fe20000000800 */
[----:B------:R-:W-:Y:S02]  /*23130*/  UIMAD UR5, UR5, UR20, UR17 ;  /* 0x00000014050572a4 */ /* 0x000fe4000f8e0211 */
[----:B------:R-:W-:-:S04]  /*23140*/  UIMAD UR8, UR6, UR7, UR8 ;  /* 0x00000007060872a4 */ /* 0x000fc8000f8e0208 */
[----:B------:R-:W-:Y:S02]  /*23150*/  USEL UR6, UR5, UR8, !UP0 ;  /* 0x0000000805067287 */ /* 0x000fe4000c000000 */
[----:B------:R-:W-:-:S04]  /*23160*/  USEL UR8, UR8, UR5, !UP0 ;  /* 0x0000000508087287 */ /* 0x000fc8000c000000 */
[----:B------:R-:W-:Y:S02]  /*23170*/  IMAD.U32 R2, RZ, RZ, UR6 ;  /* 0x00000006ff027e24 */ /* 0x000fe4000f8e00ff */
[----:B------:R-:W-:-:S07]  /*23180*/  MOV R3, UR8 ;  /* 0x0000000800037c02 */ /* 0x000fce0008000f00 */
.L_x_797:
[----:B------:R-:W-:-:S08]  /*23190*/  NOP ;  /* 0x0000000000007918 */ /* 0x000fd00000000000 */
[----:B0-----:R-:W0:-:S00]  /*231a0*/  USETMAXREG.DEALLOC.CTAPOOL 0x18 ;  /* 0x00000018000079c8 */ /* 0x001e0000080e0500 */
[----:B------:R-:W-:-:S13]  /*231b0*/  ISETP.NE.AND P0, PT, RZ, UR9, PT ;  /* 0x00000009ff007c0c */ /* 0x000fda000bf05270 */
[----:B------:R-:W-:Y:S05]  /*231c0*/  @P0 EXIT ;  /* 0x000000000000094d */ /* 0x000fea0003800000 */
[----:B0-----:R-:W-:Y:S01]  /*231d0*/  LOP3.LUT P0, RZ, R0, 0xff, RZ, 0xc0, !PT ;  /* 0x000000ff00ff7812 */ /* 0x001fe2000780c0ff */
[----:B------:R-:W-:Y:S02]  /*231e0*/  IMAD.MOV.U32 R6, RZ, RZ, 0x1 ;  /* 0x00000001ff067424 */ /* 0x000fe400078e00ff */
[----:B------:R-:W-:-:S10]  /*231f0*/  IMAD.MOV.U32 R7, RZ, RZ, RZ ;  /* 0x000000ffff077224 */ /* 0x000fd400078e00ff */
[----:B------:R-:W-:Y:S05]  /*23200*/  @!P0 BRA `(.L_x_800) ;  /* 0x0000000c006c8947 */ /* 0x000fea0003800000 */
[----:B------:R-:W0:Y:S01]  /*23210*/  LDC R0, c[0x0][0x28c] ;  /* 0x0000a300ff007b82 */ /* 0x000e220000000800 */
[----:B------:R-:W1:Y:S01]  /*23220*/  S2R R11, SR_CgaCtaId ;  /* 0x00000000000b7919 */ /* 0x000e620000008800 */
[----:B------:R-:W-:Y:S01]  /*23230*/  ULDC UR5, c[0x0][0x658] ;  /* 0x0001960000057ab9 */ /* 0x000fe20000000800 */
[----:B------:R-:W-:Y:S01]  /*23240*/  UMOV UR7, 0xffffffff ;  /* 0xffffffff00077882 */ /* 0x000fe20000000000 */
[----:B------:R-:W-:Y:S01]  /*23250*/  ULDC UR6, c[0x0][0xc] ;  /* 0x0000030000067ab9 */ /* 0x000fe20000000800 */
[----:B------:R-:W-:Y:S01]  /*23260*/  USHF.L.U32 UR9, UR7, UR5, URZ ;  /* 0x0000000507097299 */ /* 0x000fe2000800063f */
[----:B------:R-:W-:Y:S01]  /*23270*/  BSSY B0, `(.L_x_800) ;  /* 0x00000d4000007945 */ /* 0x000fe20003800000 */
[----:B------:R-:W-:Y:S01]  /*23280*/  UMOV UR8, 0x1 ;  /* 0x0000000100087882 */ /* 0x000fe20000000000 */
[----:B------:R-:W-:Y:S01]  /*23290*/  ULDC UR7, c[0x0][0x10] ;  /* 0x0000040000077ab9 */ /* 0x000fe20000000800 */
[----:B------:R-:W-:Y:S01]  /*232a0*/  USHF.L.U32 UR5, UR8, UR5, URZ ;  /* 0x0000000508057299 */ /* 0x000fe2000800063f */
[----:B------:R-:W-:Y:S01]  /*232b0*/  MOV R8, 0x1 ;  /* 0x0000000100087802 */ /* 0x000fe20000000f00 */
[----:B------:R-:W-:Y:S01]  /*232c0*/  UIMAD.WIDE.U32 UR6, UR6, UR7, URZ ;  /* 0x00000007060672a5 */ /* 0x000fe2000f8e003f */
[----:B------:R-:W-:Y:S01]  /*232d0*/  IMAD.MOV.U32 R6, RZ, RZ, 0x1 ;  /* 0x00000001ff067424 */ /* 0x000fe200078e00ff */
[----:B------:R-:W-:Y:S01]  /*232e0*/  ULDC UR8, c[0x0][0x14] ;  /* 0x0000050000087ab9 */ /* 0x000fe20000000800 */
[----:B------:R-:W-:Y:S01]  /*232f0*/  IMAD.MOV.U32 R7, RZ, RZ, RZ ;  /* 0x000000ffff077224 */ /* 0x000fe200078e00ff */
[----:B------:R-:W-:-:S02]  /*23300*/  UIMAD.WIDE.U32 UR20, UR6, UR8, URZ ;  /* 0x00000008061472a5 */ /* 0x000fc4000f8e003f */
[----:B------:R-:W-:Y:S01]  /*23310*/  UIMAD UR7, UR7, UR8, URZ ;  /* 0x00000008070772a4 */ /* 0x000fe2000f8e023f */
[----:B------:R-:W-:Y:S01]  /*23320*/  ULDC UR4, c[0x0][0x600] ;  /* 0x0001800000047ab9 */ /* 0x000fe20000000800 */
[----:B------:R-:W-:Y:S02]  /*23330*/  ULOP3.LUT UR24, UR40, 0x2, URZ, 0xfc, !UPT ;  /* 0x0000000228187892 */ /* 0x000fe4000f8efc3f */
[----:B------:R-:W-:Y:S01]  /*23340*/  UIADD3 UR4, UR4, -0x1, URZ ;  /* 0xffffffff04047890 */ /* 0x000fe2000fffe03f */
[----:B0-----:R-:W-:Y:S01]  /*23350*/  VIADD R0, R0, 0x1f ;  /* 0x0000001f00007836 */ /* 0x001fe20000000000 */
[----:B------:R-:W-:Y:S02]  /*23360*/  ULOP3.LUT UR6, URZ, UR9, URZ, 0x33, !UPT ;  /* 0x000000093f067292 */ /* 0x000fe4000f8e333f */
[----:B------:R-:W-:Y:S02]  /*23370*/  UIADD3 UR7, UR21, UR7, URZ ;  /* 0x0000000715077290 */ /* 0x000fe4000fffe03f */
[----:B------:R-:W-:Y:S01]  /*23380*/  SHF.R.S32.HI R5, RZ, 0x1f, R0 ;  /* 0x0000001fff057819 */ /* 0x000fe20000011400 */
[----:B------:R-:W-:-:S03]  /*23390*/  ULDC.64 UR22, c[0x0][0x198] ;  /* 0x0000660000167ab9 */ /* 0x000fc60000000a00 */
[----:B------:R-:W-:Y:S02]  /*233a0*/  LEA.HI R0, R5, R0, RZ, 0x5 ;  /* 0x0000000005007211 */ /* 0x000fe400078f28ff */
[----:B-1----:R-:W-:Y:S02]  /*233b0*/  LOP3.LUT R11, R11, 0x1, RZ, 0xc0, !PT ;  /* 0x000000010b0b7812 */ /* 0x002fe400078ec0ff */
[----:B------:R-:W-:-:S05]  /*233c0*/  SHF.R.S32.HI R0, RZ, 0x5, R0 ;  /* 0x00000005ff007819 */ /* 0x000fca0000011400 */
[----:B------:R-:W-:-:S07]  /*233d0*/  VIADD R16, R0, 0x1 ;  /* 0x0000000100107836 */ /* 0x000fce0000000000 */
.L_x_811:
[----:B------:R-:W-:-:S03]  /*233e0*/  UMOV UR8, 0xffffffff ;  /* 0xffffffff00087882 */ /* 0x000fc60000000000 */
[----:B------:R-:W-:Y:S05]  /*233f0*/  BRA.DIV UR8, `(.L_x_801) ;  /* 0x0000001208047947 */ /* 0x000fea000b800000 */
[----:B------:R-:W-:-:S13]  /*23400*/  ELECT P6, URZ, PT ;  /* 0x00000000003f782f */ /* 0x000fda00038c0000 */
.L_x_823:
[----:B------:R-:W0:Y:S01]  /*23410*/  LDC R4, c[0x0][0x28c] ;  /* 0x0000a300ff047b82 */ /* 0x000e220000000800 */
[----:B------:R-:W-:Y:S01]  /*23420*/  BSSY B1, `(.L_x_802) ;  /* 0x000003c000017945 */ /* 0x000fe20003800000 */
[----:B0-----:R-:W-:-:S13]  /*23430*/  ISETP.LT.OR P6, PT, R4, 0x1, !P6 ;  /* 0x000000010400780c */ /* 0x001fda00077c1670 */
[----:B------:R-:W-:Y:S05]  /*23440*/  @P6 BRA `(.L_x_803) ;  /* 0x0000000000e46947 */ /* 0x000fea0003800000 */
[----:B------:R-:W-:Y:S01]  /*23450*/  LEA R5, R2, R11, 0x1 ;  /* 0x0000000b02057211 */ /* 0x000fe200078e08ff */
[----:B------:R-:W-:Y:S01]  /*23460*/  IMAD.SHL.U32 R2, R3, 0x200, RZ ;  /* 0x0000020003027824 */ /* 0x000fe200078e00ff */
[----:B------:R-:W-:Y:S01]  /*23470*/  MOV R3, R6 ;  /* 0x0000000600037202 */ /* 0x000fe20000000f00 */
[----:B------:R-:W-:Y:S02]  /*23480*/  IMAD.MOV.U32 R13, RZ, RZ, RZ ;  /* 0x000000ffff0d7224 */ /* 0x000fe400078e00ff */
[----:B------:R-:W-:Y:S02]  /*23490*/  IMAD R5, R5, 0x60, RZ ;  /* 0x0000006005057824 */ /* 0x000fe400078e02ff */
[----:B------:R-:W-:Y:S02]  /*234a0*/  IMAD.MOV.U32 R4, RZ, RZ, R16 ;  /* 0x000000ffff047224 */ /* 0x000fe400078e0010 */
[----:B------:R-:W-:-:S07]  /*234b0*/  IMAD.MOV.U32 R12, RZ, RZ, R7 ;  /* 0x000000ffff0c7224 */ /* 0x000fce00078e0007 */
.L_x_806:
[----:B------:R-:W0:Y:S01]  /*234c0*/  S2R R14, SR_CgaCtaId ;  /* 0x00000000000e7919 */ /* 0x000e220000008800 */
[----:B------:R-:W-:-:S04]  /*234d0*/  MOV R9, 0x400 ;  /* 0x0000040000097802 */ /* 0x000fc80000000f00 */
[----:B0-----:R-:W-:Y:S02]  /*234e0*/  LEA R9, R14, R9, 0x18 ;  /* 0x000000090e097211 */ /* 0x001fe400078ec0ff */
[----:B------:R-:W-:-:S03]  /*234f0*/  SHF.L.U32 R14, R3, 0x1f, RZ ;  /* 0x0000001f030e7819 */ /* 0x000fc600000006ff */
[----:B------:R-:W-:-:S04]  /*23500*/  IMAD R15, R12, 0x8, R9 ;  /* 0x000000080c0f7824 */ /* 0x000fc800078e0209 */
[----:B------:R-:W0:Y:S02]  /*23510*/  SYNCS.PHASECHK.TRANS64.TRYWAIT P0, [R15+URZ+0x28], R14 ;  /* 0x0000280e0f0075a7 */ /* 0x000e24000800017f */
[----:B0-----:R-:W-:Y:S05]  /*23520*/  @!P0 BRA `(.L_x_804) ;  /* 0x0000000c00d88947 */ /* 0x001fea0003800000 */
.L_x_824:
[----:B------:R-:W1:Y:S01]  /*23530*/  S2R R17, SR_TID.X ;  /* 0x0000000000117919 */ /* 0x000e620000002100 */
[----:B------:R-:W-:-:S04]  /*23540*/  UPRMT UR8, UR24, 0x9910, URZ ;  /* 0x0000991018087896 */ /* 0x000fc8000800003f */
[----:B------:R-:W-:Y:S01]  /*23550*/  UISETP.NE.AND UP0, UPT, UR8, 0x2, UPT ;  /* 0x000000020800788c */ /* 0x000fe2000bf05270 */
[----:B-1----:R-:W-:-:S13]  /*23560*/  LOP3.LUT P0, RZ, R17, 0x7f, RZ, 0xc0, !PT ;  /* 0x0000007f11ff7812 */ /* 0x002fda000780c0ff */
[----:B0-----:R-:W0:Y:S02]  /*23570*/  @!P0 LDC R14, c[0x0][0x500] ;  /* 0x00014000ff0e8b82 */ /* 0x001e240000000800 */
[----:B0-----:R0:W-:Y:S01]  /*23580*/  @!P0 SYNCS.ARRIVE.TRANS64 RZ, [R15+URZ], R14 ;  /* 0x0000000e0fff89a7 */ /* 0x0011e2000800003f */
[----:B------:R-:W-:-:S13]  /*23590*/  PLOP3.LUT P0, PT, PT, PT, UP0, 0x80, 0x0 ;  /* 0x000000000000781c */ /* 0x000fda0003f0f008 */
[----:B0-----:R-:W-:Y:S05]  /*235a0*/  @P0 BRA `(.L_x_805) ;  /* 0x0000000000040947 */ /* 0x001fea0003800000 */
[----:B------:R-:W-:Y:S01]  /*235b0*/  BPT.TRAP 0x1 ;  /* 0x000000040000795c */ /* 0x000fe20000300000 */
.L_x_805:
[--C-:B------:R-:W-:Y:S01]  /*235c0*/  IMAD R14, R12, 0x8000, R9.reuse ;  /* 0x000080000c0e7824 */ /* 0x100fe200078e0209 */
[----:B------:R-:W-:Y:S01]  /*235d0*/  R2UR UR18, R2 ;  /* 0x00000000021272ca */ /* 0x000fe200000e0000 */
[----:B------:R-:W-:Y:S01]  /*235e0*/  VIADD R4, R4, 0xffffffff ;  /* 0xffffffff04047836 */ /* 0x000fe20000000000 */
[----:B------:R-:W-:Y:S01]  /*235f0*/  R2UR UR9, R15 ;  /* 0x000000000f0972ca */ /* 0x000fe200000e0000 */
[----:B------:R-:W-:Y:S01]  /*23600*/  UIADD3 UR14, UP0, UR22, 0xf0, URZ ;  /* 0x000000f0160e7890 */ /* 0x000fe2000ff1e03f */
[----:B------:R-:W-:Y:S01]  /*23610*/  R2UR UR8, R14 ;  /* 0x000000000e0872ca */ /* 0x000fe200000e0000 */
[----:B------:R-:W-:Y:S01]  /*23620*/  UIADD3 UR26, UP1, UR22, 0x1f0, URZ ;  /* 0x000001f0161a7890 */ /* 0x000fe2000ff3e03f */
[C---:B------:R-:W-:Y:S01]  /*23630*/  LEA R14, R12.reuse, R11, 0x1 ;  /* 0x0000000b0c0e7211 */ /* 0x040fe200078e08ff */
[----:B------:R-:W-:Y:S01]  /*23640*/  UIADD3.X UR15, URZ, UR23, URZ, UP0, !UPT ;  /* 0x000000173f0f7290 */ /* 0x000fe200087fe43f */
[----:B------:R-:W-:Y:S01]  /*23650*/  R2UR UR10, R13 ;  /* 0x000000000d0a72ca */ /* 0x000fe200000e0000 */
[----:B------:R-:W-:Y:S01]  /*23660*/  VIADD R12, R12, 0x1 ;  /* 0x000000010c0c7836 */ /* 0x000fe20000000000 */
[----:B------:R-:W-:Y:S01]  /*23670*/  R2UR UR12, R10 ;  /* 0x000000000a0c72ca */ /* 0x000fe200000e0000 */
[----:B------:R-:W-:Y:S01]  /*23680*/  IMAD R14, R14, 0xc00, RZ ;  /* 0x00000c000e0e7824 */ /* 0x000fe200078e02ff */
[----:B------:R-:W-:Y:S01]  /*23690*/  R2UR UR19, R5 ;  /* 0x00000000051372ca */ /* 0x000fe200000e0000 */
[----:B------:R-:W-:Y:S01]  /*236a0*/  UIADD3.X UR27, URZ, UR23, URZ, UP1, !UPT ;  /* 0x000000173f1b7290 */ /* 0x000fe20008ffe43f */
[----:B------:R-:W-:Y:S01]  /*236b0*/  ISETP.GT.AND P1, PT, R4, 0x1, PT ;  /* 0x000000010400780c */ /* 0x000fe20003f24270 */
[----:B------:R-:W-:Y:S01]  /*236c0*/  IMAD R14, R14, 0x2, R9 ;  /* 0x000000020e0e7824 */ /* 0x000fe200078e0209 */
[----:B------:R-:W-:Y:S01]  /*236d0*/  UMOV UR16, 0x0 ;  /* 0x0000000000107882 */ /* 0x000fe20000000000 */
[----:B------:R-:W-:Y:S01]  /*236e0*/  UIADD3 UR8, UR8, 0x100, URZ ;  /* 0x0000010008087890 */ /* 0x000fe2000fffe03f */
[----:B------:R-:W-:Y:S01]  /*236f0*/  ISETP.NE.AND P0, PT, R12, 0x5, PT ;  /* 0x000000050c00780c */ /* 0x000fe20003f05270 */
[----:B------:R-:W-:Y:S01]  /*23700*/  UMOV UR17, 0x10000000 ;  /* 0x1000000000117882 */ /* 0x000fe20000000000 */
[----:B------:R-:W-:Y:S01]  /*23710*/  R2UR UR11, R14 ;  /* 0x000000000e0b72ca */ /* 0x000fe200000e0000 */
[----:B------:R-:W-:Y:S01]  /*23720*/  UMOV UR25, 0x30000 ;  /* 0x0003000000197882 */ /* 0x000fe20000000000 */
[----:B------:R-:W-:-:S02]  /*23730*/  SEL R14, RZ, 0x1, P0 ;  /* 0x00000001ff0e7807 */ /* 0x000fc40000000000 */
[----:B------:R-:W-:Y:S02]  /*23740*/  IADD3 R13, R13, 0x20, RZ ;  /* 0x000000200d0d7810 */ /* 0x000fe40007ffe0ff */
[----:B------:R-:W-:Y:S02]  /*23750*/  LOP3.LUT R3, R3, R14, RZ, 0x3c, !PT ;  /* 0x0000000e03037212 */ /* 0x000fe400078e3cff */
[----:B------:R-:W-:-:S05]  /*23760*/  SEL R12, R12, RZ, P0 ;  /* 0x000000ff0c0c7207 */ /* 0x000fca0000000000 */
[----:B------:R-:W-:-:S03]  /*23770*/  UIADD3 UR13, UR11, 0x28100, URZ ;  /* 0x000281000b0d7890 */ /* 0x000fc6000fffe03f */
[----:B------:R-:W-:Y:S02]  /*23780*/  UMOV UR11, UR18 ;  /* 0x00000012000b7c82 */ /* 0x000fe40008000000 */
[----:B------:R0:W-:Y:S02]  /*23790*/  UTMALDG.3D [UR8], [UR14], desc[UR16] ;  /* 0x000010080e0075b4 */ /* 0x0001e40008011000 */
[----:B0-----:R-:W-:Y:S01]  /*237a0*/  UMOV UR8, UR13 ;  /* 0x0000000d00087c82 */ /* 0x001fe20008000000 */
[----:B------:R-:W-:Y:S02]  /*237b0*/  UMOV UR11, UR19 ;  /* 0x00000013000b7c82 */ /* 0x000fe40008000000 */
[----:B------:R0:W-:Y:S02]  /*237c0*/  UTMALDG.3D.MULTICAST [UR8], [UR26], UR25, desc[UR16] ;  /* 0x000010081a0073b4 */ /* 0x0001e40008011819 */
[----:B0-----:R-:W-:Y:S05]  /*237d0*/  @P1 BRA `(.L_x_806) ;  /* 0xfffffffc00381947 */ /* 0x001fea000383ffff */
.L_x_803:
[----:B------:R-:W-:Y:S05]  /*237e0*/  BSYNC B1 ;  /* 0x0000000000017941 */ /* 0x000fea0003800000 */
.L_x_802:
[----:B------:R-:W2:Y:S01]  /*237f0*/  LDL.LU R15, [R1+0x304] ;  /* 0x00030400010f7983 */ /* 0x000ea20000300800 */
[----:B------:R-:W-:Y:S01]  /*23800*/  LOP3.LUT P0, RZ, R8, 0xff, RZ, 0xc0, !PT ;  /* 0x000000ff08ff7812 */ /* 0x000fe2000780c0ff */
[C---:B------:R-:W-:Y:S01]  /*23810*/  IMAD.IADD R4, R0.reuse, 0x1, R7 ;  /* 0x0000000100047824 */ /* 0x040fe200078e0207 */
[----:B------:R-:W-:Y:S01]  /*23820*/  ULDC.64 UR8, c[0x0][0x650] ;  /* 0x0001940000087ab9 */ /* 0x000fe20000000a00 */
[----:B------:R-:W3:Y:S01]  /*23830*/  LDL.LU R14, [R1+0x308] ;  /* 0x00030800010e7983 */ /* 0x000ee20000300800 */
[----:B------:R-:W-:Y:S01]  /*23840*/  ISETP.GE.U32.AND P1, PT, R0, 0x5, PT ;  /* 0x000000050000780c */ /* 0x000fe20003f26070 */
[----:B------:R-:W-:Y:S01]  /*23850*/  BSSY B1, `(.L_x_807) ;  /* 0x0000073000017945 */ /* 0x000fe20003800000 */
[----:B------:R-:W-:Y:S02]  /*23860*/  MOV R10, 0xffffffff ;  /* 0xffffffff000a7802 */ /* 0x000fe40000000f00 */
[----:B------:R-:W-:-:S05]  /*23870*/  PRMT R8, RZ, 0x7610, R8 ;  /* 0x00007610ff087816 */ /* 0x000fca0000000008 */
[----:B------:R-:W0:Y:S01]  /*23880*/  @P0 S2R R3, SR_CgaCtaId ;  /* 0x0000000000030919 */ /* 0x000e220000008800 */
[----:B------:R-:W-:-:S04]  /*23890*/  @P0 MOV R2, 0x400 ;  /* 0x0000040000020802 */ /* 0x000fc80000000f00 */
[----:B0-----:R-:W-:-:S04]  /*238a0*/  @P0 LEA R2, R3, R2, 0x18 ;  /* 0x0000000203020211 */ /* 0x001fc800078ec0ff */
[----:B------:R0:W-:Y:S01]  /*238b0*/  @P0 SYNCS.ARRIVE.TRANS64.A1T0 RZ, [R2+URZ+0x68], RZ ;  /* 0x000068ff02ff09a7 */ /* 0x0001e2000810003f */
[----:B------:R-:W-:-:S04]  /*238c0*/  ISETP.GT.U32.AND P0, PT, R4, 0x4, PT ;  /* 0x000000040400780c */ /* 0x000fc80003f04070 */
[----:B------:R-:W-:Y:S01]  /*238d0*/  ISETP.LT.U32.AND P0, PT, R0, 0x5, P0 ;  /* 0x000000050000780c */ /* 0x000fe20000701070 */
[----:B0-----:R-:W-:-:S04]  /*238e0*/  IMAD.WIDE.U32 R2, R4, -0x33333333, RZ ;  /* 0xcccccccd04027825 */ /* 0x001fc800078e00ff */
[----:B------:R-:W-:Y:S01]  /*238f0*/  IMAD.MOV.U32 R2, RZ, RZ, -0x1 ;  /* 0xffffffffff027424 */ /* 0x000fe200078e00ff */
[----:B------:R-:W-:Y:S02]  /*23900*/  SHF.R.U32.HI R5, RZ, 0x2, R3 ;  /* 0x00000002ff057819 */ /* 0x000fe40000011603 */
[----:B------:R-:W-:-:S03]  /*23910*/  SEL R3, RZ, 0x1, !P0 ;  /* 0x00000001ff037807 */ /* 0x000fc60004000000 */
[--C-:B------:R-:W-:Y:S01]  /*23920*/  IMAD R7, R5, -0x5, R4.reuse ;  /* 0xfffffffb05077824 */ /* 0x100fe200078e0204 */
[----:B------:R-:W-:Y:S01]  /*23930*/  LOP3.LUT R6, R6, R3, RZ, 0x3c, !PT ;  /* 0x0000000306067212 */ /* 0x000fe200078e3cff */
[----:B------:R-:W-:Y:S01]  /*23940*/  IMAD.MOV.U32 R3, RZ, RZ, -0x1 ;  /* 0xffffffffff037424 */ /* 0x000fe200078e00ff */
[----:B------:R-:W-:Y:S02]  /*23950*/  PRMT R4, RZ, 0x7610, R4 ;  /* 0x00007610ff047816 */ /* 0x000fe40000000004 */
[----:B------:R-:W-:Y:S02]  /*23960*/  @P1 LOP3.LUT R6, R6, 0x1, R5, 0x78, !PT ;  /* 0x0000000106061812 */ /* 0x000fe400078e7805 */
[----:B---3--:R-:W-:-:S04]  /*23970*/  IADD3 R14, P0, R14, UR20, RZ ;  /* 0x000000140e0e7c10 */ /* 0x008fc8000ff1e0ff */
[----:B--2---:R-:W-:Y:S01]  /*23980*/  IADD3.X R15, R15, UR7, RZ, P0, !PT ;  /* 0x000000070f0f7c10 */ /* 0x004fe200087fe4ff */
[----:B------:R0:W-:Y:S01]  /*23990*/  STL [R1+0x308], R14 ;  /* 0x0003080e01007387 */ /* 0x0001e20000100800 */
[----:B------:R-:W-:-:S03]  /*239a0*/  ISETP.GE.U32.AND P0, PT, R14, UR8, PT ;  /* 0x000000080e007c0c */ /* 0x000fc6000bf06070 */
[----:B------:R0:W-:Y:S01]  /*239b0*/  STL [R1+0x304], R15 ;  /* 0x0003040f01007387 */ /* 0x0001e20000100800 */
[----:B------:R-:W-:-:S13]  /*239c0*/  ISETP.GE.U32.AND.EX P0, PT, R15, UR9, PT, P0 ;  /* 0x000000090f007c0c */ /* 0x000fda000bf06100 */
[----:B0-----:R-:W-:Y:S05]  /*239d0*/  @P0 BRA `(.L_x_808) ;  /* 0x0000000400680947 */ /* 0x001fea0003800000 */
[----:B------:R-:W0:Y:S01]  /*239e0*/  S2UR UR8, SR_CTAID.X ;  /* 0x00000000000879c3 */ /* 0x000e220000002500 */
[----:B------:R-:W-:Y:S01]  /*239f0*/  ULDC.64 UR10, c[0x0][0x628] ;  /* 0x00018a00000a7ab9 */ /* 0x000fe20000000a00 */
[----:B------:R-:W-:Y:S01]  /*23a00*/  ULDC UR9, c[0x0][0x150] ;  /* 0x0000540000097ab9 */ /* 0x000fe20000000800 */
[----:B------:R-:W-:Y:S01]  /*23a10*/  ISETP.NE.U32.AND P0, PT, RZ, UR10, PT ;  /* 0x0000000aff007c0c */ /* 0x000fe2000bf05070 */
[----:B------:R-:W-:Y:S01]  /*23a20*/  ULDC UR12, c[0x0][0x630] ;  /* 0x00018c00000c7ab9 */ /* 0x000fe20000000800 */
[----:B------:R-:W-:Y:S01]  /*23a30*/  ULDC UR14, c[0x0][0x154] ;  /* 0x00005500000e7ab9 */ /* 0x000fe20000000800 */
[----:B------:R-:W-:Y:S01]  /*23a40*/  IMAD.MOV.U32 R3, RZ, RZ, R15 ;  /* 0x000000ffff037224 */ /* 0x000fe200078e000f */
[----:B------:R-:W-:Y:S01]  /*23a50*/  ISETP.NE.AND.EX P0, PT, RZ, UR11, PT, P0 ;  /* 0x0000000bff007c0c */ /* 0x000fe2000bf05300 */
[----:B------:R-:W1:Y:S01]  /*23a60*/  S2UR UR13, SR_CTAID.Y ;  /* 0x00000000000d79c3 */ /* 0x000e620000002600 */
[----:B0-----:R-:W-:-:S05]  /*23a70*/  I2FP.F32.U32 R2, UR8 ;  /* 0x0000000800027c45 */ /* 0x001fca0008201000 */
[----:B------:R-:W-:Y:S01]  /*23a80*/  FMUL R9, R2, UR9 ;  /* 0x0000000902097c20 */ /* 0x000fe20008400000 */
[----:B------:R-:W-:Y:S01]  /*23a90*/  IMAD.MOV.U32 R2, RZ, RZ, R14 ;  /* 0x000000ffff027224 */ /* 0x000fe200078e000e */
[----:B-1----:R-:W-:-:S04]  /*23aa0*/  I2FP.F32.U32 R12, UR13 ;  /* 0x0000000d000c7c45 */ /* 0x002fc80008201000 */
[----:B------:R-:W0:Y:S01]  /*23ab0*/  F2I.U32.TRUNC.NTZ R9, R9 ;  /* 0x0000000900097305 */ /* 0x000e22000020f000 */
[----:B------:R-:W-:Y:S05]  /*23ac0*/  @!P0 BRA `(.L_x_809) ;  /* 0x0000000000288947 */ /* 0x000fea0003800000 */
[----:B------:R-:W-:Y:S02]  /*23ad0*/  ULDC UR9, c[0x0][0x634] ;  /* 0x00018d0000097ab9 */ /* 0x000fe40000000800 */
[----:B------:R-:W-:-:S05]  /*23ae0*/  IADD3 R3, P0, R14, UR9, RZ ;  /* 0x000000090e037c10 */ /* 0x000fca000ff1e0ff */
[----:B------:R-:W-:-:S04]  /*23af0*/  IMAD.X R13, RZ, RZ, R15, P0 ;  /* 0x000000ffff0d7224 */ /* 0x000fc800000e060f */
[----:B------:R-:W-:-:S04]  /*23b00*/  IMAD.WIDE.U32 R4, R13, UR10, RZ ;  /* 0x0000000a0d047c25 */ /* 0x000fc8000f8e00ff */
[----:B------:R-:W-:-:S04]  /*23b10*/  IMAD.WIDE.U32 R4, P0, R3, UR11, R4 ;  /* 0x0000000b03047c25 */ /* 0x000fc8000f800004 */
[----:B------:R-:W-:-:S04]  /*23b20*/  IMAD.WIDE.U32 R2, R3, UR10, RZ ;  /* 0x0000000a03027c25 */ /* 0x000fc8000f8e00ff */
[----:B------:R-:W-:Y:S01]  /*23b30*/  IMAD.MOV.U32 R2, RZ, RZ, R5 ;  /* 0x000000ffff027224 */ /* 0x000fe200078e0005 */
[----:B------:R-:W-:Y:S02]  /*23b40*/  IADD3 RZ, P1, R3, R4, RZ ;  /* 0x0000000403ff7210 */ /* 0x000fe40007f3e0ff */
[----:B------:R-:W-:-:S03]  /*23b50*/  IADD3.X R3, RZ, RZ, RZ, P0, !PT ;  /* 0x000000ffff037210 */ /* 0x000fc600007fe4ff */
[----:B------:R-:W-:-:S08]  /*23b60*/  IMAD.WIDE.U32.X R2, R13, UR11, R2, P1 ;  /* 0x0000000b0d027c25 */ /* 0x000fd000088e0402 */
.L_x_809:
[--C-:B------:R-:W-:Y:S01]  /*23b70*/  SHF.R.U64 R10, R2, UR12, R3.reuse ;  /* 0x0000000c020a7c19 */ /* 0x100fe20008001203 */
[----:B------:R-:W-:Y:S01]  /*23b80*/  ULDC.64 UR10, c[0x0][0x620] ;  /* 0x00018800000a7ab9 */ /* 0x000fe20000000a00 */
[----:B------:R-:W-:Y:S01]  /*23b90*/  SHF.R.U32.HI R2, RZ, UR12, R3 ;  /* 0x0000000cff027c19 */ /* 0x000fe20008011603 */
[----:B------:R-:W-:Y:S01]  /*23ba0*/  FMUL R12, R12, UR14 ;  /* 0x0000000e0c0c7c20 */ /* 0x000fe20008400000 */
[----:B------:R-:W-:Y:S01]  /*23bb0*/  IADD3 R13, P0, RZ, -R10, RZ ;  /* 0x8000000aff0d7210 */ /* 0x000fe20007f1e0ff */
[----:B------:R-:W-:Y:S01]  /*23bc0*/  ULDC.64 UR14, c[0x0][0x640] ;  /* 0x00019000000e7ab9 */ /* 0x000fe20000000a00 */
[----:B------:R-:W-:Y:S02]  /*23bd0*/  MOV R3, R15 ;  /* 0x0000000f00037202 */ /* 0x000fe40000000f00 */
[----:B0-----:R-:W-:Y:S01]  /*23be0*/  R2UR UR9, R9 ;  /* 0x00000000090972ca */ /* 0x001fe200000e0000 */
[----:B------:R-:W-:Y:S01]  /*23bf0*/  IMAD.X R2, RZ, RZ, ~R2, P0 ;  /* 0x000000ffff027224 */ /* 0x000fe200000e0e02 */
[----:B------:R-:W0:Y:S01]  /*23c00*/  F2I.U32.TRUNC.NTZ R12, R12 ;  /* 0x0000000c000c7305 */ /* 0x000e22000020f000 */
[----:B------:R-:W-:-:S02]  /*23c10*/  ISETP.NE.U32.AND P0, PT, RZ, UR14, PT ;  /* 0x0000000eff007c0c */ /* 0x000fc4000bf05070 */
[----:B------:R-:W-:Y:S02]  /*23c20*/  IMAD R2, R2, UR10, RZ ;  /* 0x0000000a02027c24 */ /* 0x000fe4000f8e02ff */
[----:B------:R-:W-:Y:S02]  /*23c30*/  ISETP.NE.AND.EX P0, PT, RZ, UR15, PT, P0 ;  /* 0x0000000fff007c0c */ /* 0x000fe4000bf05300 */
[----:B------:R-:W-:Y:S02]  /*23c40*/  IMAD R5, R13, UR11, R2 ;  /* 0x0000000b0d057c24 */ /* 0x000fe4000f8e0202 */
[----:B------:R-:W-:-:S04]  /*23c50*/  IMAD.MOV.U32 R2, RZ, RZ, R14 ;  /* 0x000000ffff027224 */ /* 0x000fc800078e000e */
[----:B------:R-:W-:Y:S01]  /*23c60*/  IMAD.WIDE.U32 R2, R13, UR10, R2 ;  /* 0x0000000a0d027c25 */ /* 0x000fe2000f8e0002 */
[----:B------:R-:W-:Y:S01]  /*23c70*/  ULDC UR10, c[0x0][0x618] ;  /* 0x00018600000a7ab9 */ /* 0x000fe20000000800 */
[----:B0-----:R-:W-:Y:S02]  /*23c80*/  R2UR UR11, R12 ;  /* 0x000000000c0b72ca */ /* 0x001fe400000e0000 */
[----:B------:R-:W-:-:S05]  /*23c90*/  IMAD.IADD R3, R3, 0x1, R5 ;  /* 0x0000000103037824 */ /* 0x000fca00078e0205 */
[--C-:B------:R-:W-:Y:S02]  /*23ca0*/  SHF.R.U64 R9, R2, UR10, R3.reuse ;  /* 0x0000000a02097c19 */ /* 0x100fe40008001203 */
[----:B------:R-:W-:Y:S01]  /*23cb0*/  SHF.R.U32.HI R2, RZ, UR10, R3 ;  /* 0x0000000aff027c19 */ /* 0x000fe20008011603 */
[----:B------:R-:W-:-:S03]  /*23cc0*/  ULDC UR10, c[0x0][0x608] ;  /* 0x00018200000a7ab9 */ /* 0x000fc60000000800 */
[--C-:B------:R-:W-:Y:S02]  /*23cd0*/  SHF.R.U64 R12, R9, UR10, R2.reuse ;  /* 0x0000000a090c7c19 */ /* 0x100fe40008001202 */
[----:B------:R-:W-:Y:S01]  /*23ce0*/  SHF.R.U32.HI R3, RZ, UR10, R2 ;  /* 0x0000000aff037c19 */ /* 0x000fe20008011602 */
[----:B------:R-:W-:-:S03]  /*23cf0*/  ULDC UR10, c[0x0][0x658] ;  /* 0x00019600000a7ab9 */ /* 0x000fc60000000800 */
[--C-:B------:R-:W-:Y:S02]  /*23d00*/  SHF.R.U64 R13, R12, UR10, R3.reuse ;  /* 0x0000000a0c0d7c19 */ /* 0x100fe40008001203 */
[----:B------:R-:W-:-:S03]  /*23d10*/  SHF.R.U32.HI R14, RZ, UR10, R3 ;  /* 0x0000000aff0e7c19 */ /* 0x000fc60008011603 */
[----:B------:R-:W-:Y:S02]  /*23d20*/  IMAD.MOV.U32 R2, RZ, RZ, R13 ;  /* 0x000000ffff027224 */ /* 0x000fe400078e000d */
[----:B------:R-:W-:Y:S01]  /*23d30*/  IMAD.MOV.U32 R3, RZ, RZ, R14 ;  /* 0x000000ffff037224 */ /* 0x000fe200078e000e */
[----:B------:R-:W-:Y:S06]  /*23d40*/  @!P0 BRA `(.L_x_810) ;  /* 0x0000000000288947 */ /* 0x000fec0003800000 */
[----:B------:R-:W-:Y:S02]  /*23d50*/  ULDC UR10, c[0x0][0x64c] ;  /* 0x00019300000a7ab9 */ /* 0x000fe40000000800 */
[----:B------:R-:W-:-:S04]  /*23d60*/  IADD3 R3, P0, R13, UR10, RZ ;  /* 0x0000000a0d037c10 */ /* 0x000fc8000ff1e0ff */
[----:B------:R-:W-:-:S05]  /*23d70*/  IADD3.X R14, RZ, R14, RZ, P0, !PT ;  /* 0x0000000eff0e7210 */ /* 0x000fca00007fe4ff */
[----:B------:R-:W-:-:S04]  /*23d80*/  IMAD.WIDE.U32 R4, R14, UR14, RZ ;  /* 0x0000000e0e047c25 */ /* 0x000fc8000f8e00ff */
[----:B------:R-:W-:-:S04]  /*23d90*/  IMAD.WIDE.U32 R4, P0, R3, UR15, R4 ;  /* 0x0000000f03047c25 */ /* 0x000fc8000f800004 */
[----:B------:R-:W-:-:S04]  /*23da0*/  IMAD.WIDE.U32 R2, R3, UR14, RZ ;  /* 0x0000000e03027c25 */ /* 0x000fc8000f8e00ff */
[----:B------:R-:W-:Y:S01]  /*23db0*/  IMAD.MOV.U32 R2, RZ, RZ, R5 ;  /* 0x000000ffff027224 */ /* 0x000fe200078e0005 */
[----:B------:R-:W-:Y:S01]  /*23dc0*/  IADD3 RZ, P1, R3, R4, RZ ;  /* 0x0000000403ff7210 */ /* 0x000fe20007f3e0ff */
[----:B------:R-:W-:-:S04]  /*23dd0*/  IMAD.X R3, RZ, RZ, RZ, P0 ;  /* 0x000000ffff037224 */ /* 0x000fc800000e06ff */
[----:B------:R-:W-:-:S08]  /*23de0*/  IMAD.WIDE.U32.X R2, R14, UR15, R2, P1 ;  /* 0x0000000f0e027c25 */ /* 0x000fd000088e0402 */
.L_x_810:
[----:B------:R-:W-:Y:S01]  /*23df0*/  ULDC UR10, c[0x0][0x648] ;  /* 0x00019200000a7ab9 */ /* 0x000fe20000000800 */
[----:B------:R-:W-:Y:S01]  /*23e00*/  UISETP.NE.AND UP0, UPT, UR46, URZ, UPT ;  /* 0x0000003f2e00728c */ /* 0x000fe2000bf05270 */
[----:B------:R-:W-:Y:S01]  /*23e10*/  SHF.R.U64 R3, R2, UR10, R3 ;  /* 0x0000000a02037c19 */ /* 0x000fe20008001203 */
[----:B------:R-:W-:Y:S01]  /*23e20*/  ULDC UR10, c[0x0][0x638] ;  /* 0x00018e00000a7ab9 */ /* 0x000fe20000000800 */
[----:B------:R-:W-:Y:S01]  /*23e30*/  UIADD3 UR11, -UR11, URZ, URZ ;  /* 0x0000003f0b0b7290 */ /* 0x000fe2000fffe13f */
[----:B------:R-:W-:Y:S02]  /*23e40*/  LOP3.LUT R12, R12, UR6, RZ, 0xc0, !PT ;  /* 0x000000060c0c7c12 */ /* 0x000fe4000f8ec0ff */
[----:B------:R-:W-:Y:S01]  /*23e50*/  IMAD.MOV R2, RZ, RZ, -R3 ;  /* 0x000000ffff027224 */ /* 0x000fe200078e0a03 */
[----:B------:R-:W-:Y:S02]  /*23e60*/  LOP3.LUT R4, R9, UR4, RZ, 0xc0, !PT ;  /* 0x0000000409047c12 */ /* 0x000fe4000f8ec0ff */
[----:B------:R-:W-:Y:S01]  /*23e70*/  IMAD R12, R3, UR5, R12 ;  /* 0x00000005030c7c24 */ /* 0x000fe2000f8e020c */
[----:B------:R-:W-:Y:S01]  /*23e80*/  PLOP3.LUT P0, PT, PT, PT, UP0, 0x40, 0x0 ;  /* 0x000000000000781c */ /* 0x000fe20003f0e808 */
[----:B------:R-:W-:Y:S01]  /*23e90*/  IMAD R13, R2, UR10, R13 ;  /* 0x0000000a020d7c24 */ /* 0x000fe2000f8e020d */
[----:B------:R-:W-:Y:S01]  /*23ea0*/  UIADD3 UR10, -UR9, URZ, URZ ;  /* 0x0000003f090a7290 */ /* 0x000fe2000fffe13f */
[----:B------:R-:W-:-:S02]  /*23eb0*/  PLOP3.LUT P1, PT, PT, PT, UP0, 0x40, 0x0 ;  /* 0x000000000000781c */ /* 0x000fc40003f2e808 */
[----:B------:R-:W-:Y:S02]  /*23ec0*/  ULDC UR9, c[0x0][0x144] ;  /* 0x0000510000097ab9 */ /* 0x000fe40000000800 */
[----:B------:R-:W-:-:S03]  /*23ed0*/  UIMAD UR8, UR9, UR10, UR8 ;  /* 0x0000000a090872a4 */ /* 0x000fc6000f8e0208 */
[----:B------:R-:W-:Y:S02]  /*23ee0*/  ULDC UR9, c[0x0][0x148] ;  /* 0x0000520000097ab9 */ /* 0x000fe40000000800 */
[----:B------:R-:W-:-:S03]  /*23ef0*/  @UP0 UIMAD UR8, UR9, UR11, UR13 ;  /* 0x0000000b090802a4 */ /* 0x000fc6000f8e020d */
[----:B------:R-:W-:Y:S02]  /*23f00*/  ULDC UR9, c[0x0][0x600] ;  /* 0x0001800000097ab9 */ /* 0x000fe40000000800 */
[----:B------:R-:W-:Y:S01]  /*23f10*/  IMAD R4, R13, UR9, R4 ;  /* 0x000000090d047c24 */ /* 0x000fe2000f8e0204 */
[----:B------:R-:W-:Y:S01]  /*23f20*/  MOV R3, UR8 ;  /* 0x0000000800037c02 */ /* 0x000fe20008000f00 */
[----:B------:R-:W-:-:S04]  /*23f30*/  ULDC UR8, c[0x0][0x610] ;  /* 0x0001840000087ab9 */ /* 0x000fc80000000800 */
[----:B------:R-:W-:-:S05]  /*23f40*/  IMAD R3, R12, UR8, R3 ;  /* 0x000000080c037c24 */ /* 0x000fca000f8e0203 */
[----:B------:R-:W-:Y:S02]  /*23f50*/  SEL R2, R4, R3, P0 ;  /* 0x0000000304027207 */ /* 0x000fe40000000000 */
[----:B------:R-:W-:Y:S01]  /*23f60*/  SEL R3, R3, R4, P1 ;  /* 0x0000000403037207 */ /* 0x000fe20000800000 */
[----:B------:R-:W-:-:S07]  /*23f70*/  IMAD.MOV.U32 R4, RZ, RZ, 0x1 ;  /* 0x00000001ff047424 */ /* 0x000fce00078e00ff */
.L_x_808:
[----:B------:R-:W-:Y:S05]  /*23f80*/  BSYNC B1 ;  /* 0x0000000000017941 */ /* 0x000fea0003800000 */
.L_x_807:
[----:B------:R-:W-:-:S13]  /*23f90*/  LOP3.LUT P0, RZ, R4, 0xff, RZ, 0xc0, !PT ;  /* 0x000000ff04ff7812 */ /* 0x000fda000780c0ff */
[----:B------:R-:W-:Y:S05]  /*23fa0*/  @P0 BRA `(.L_x_811) ;  /* 0xfffffff4000c0947 */ /* 0x000fea000383ffff */
[----:B------:R-:W-:Y:S05]  /*23fb0*/  BSYNC B0 ;  /* 0x0000000000007941 */ /* 0x000fea0003800000 */
.L_x_800:
[----:B------:R-:W-:-:S03]  /*23fc0*/  UMOV UR8, 0xffffffff ;  /* 0xffffffff00087882 */ /* 0x000fc60000000000 */
[----:B------:R-:W-:Y:S05]  /*23fd0*/  BRA.DIV UR8, `(.L_x_812) ;  /* 0x0000000608407947 */ /* 0x000fea000b800000 */
[----:B------:R-:W-:-:S13]  /*23fe0*/  ELECT P6, URZ, PT ;  /* 0x00000000003f782f */ /* 0x000fda00038c0000 */
.L_x_827:
[----:B------:R-:W-:Y:S04]  /*23ff0*/  BSSY B0, `(.L_x_813) ;  /* 0x0000035000007945 */ /* 0x000fe80003800000 */
[----:B------:R-:W-:Y:S05]  /*24000*/  @!P6 BRA `(.L_x_814) ;  /* 0x0000000000cce947 */ /* 0x000fea0003800000 */
[----:B------:R-:W-:-:S04]  /*24010*/  ULOP3.LUT UR8, UR40, 0x2, URZ, 0xfc, !UPT ;  /* 0x0000000228087892 */ /* 0x000fc8000f8efc3f */
[----:B------:R-:W-:-:S06]  /*24020*/  UISETP.NE.AND UP0, UPT, UR8, 0x3, UPT ;  /* 0x000000030800788c */ /* 0x000fcc000bf05270 */
[----:B------:R-:W-:-:S13]  /*24030*/  PLOP3.LUT P0, PT, PT, PT, UP0, 0x80, 0x0 ;  /* 0x000000000000781c */ /* 0x000fda0003f0f008 */
[----:B------:R-:W-:Y:S05]  /*24040*/  @!P0 BRA `(.L_x_815) ;  /* 0x0000000000048947 */ /* 0x000fea0003800000 */
[----:B------:R-:W-:Y:S01]  /*24050*/  BPT.TRAP 0x1 ;  /* 0x000000040000795c */ /* 0x000fe20000300000 */
.L_x_815:
[----:B------:R-:W0:Y:S01]  /*24060*/  S2R R3, SR_CgaCtaId ;  /* 0x0000000000037919 */ /* 0x000e220000008800 */
[----:B------:R-:W-:Y:S02]  /*24070*/  MOV R0, 0x400 ;  /* 0x0000040000007802 */ /* 0x000fe40000000f00 */
[----:B------:R-:W-:Y:S02]  /*24080*/  SHF.L.U32 R2, R6, 0x1f, RZ ;  /* 0x0000001f06027819 */ /* 0x000fe400000006ff */
[----:B0-----:R-:W-:-:S05]  /*24090*/  LEA R0, R3, R0, 0x18 ;  /* 0x0000000003007211 */ /* 0x001fca00078ec0ff */
[----:B------:R-:W-:-:S04]  /*240a0*/  VIADD R0, R0, 0x28 ;  /* 0x0000002800007836 */ /* 0x000fc80000000000 */
[----:B------:R-:W-:-:S04]  /*240b0*/  IMAD R3, R7, 0x8, R0 ;  /* 0x0000000807037824 */ /* 0x000fc800078e0200 */
[----:B------:R-:W0:Y:S02]  /*240c0*/  SYNCS.PHASECHK.TRANS64.TRYWAIT P0, [R3+URZ], R2 ;  /* 0x00000002030075a7 */ /* 0x000e24000800017f */
[----:B0-----:R-:W-:Y:S05]  /*240d0*/  @!P0 BRA `(.L_x_816) ;  /* 0x0000000400208947 */ /* 0x001fea0003800000 */
.L_x_828:
[----:B------:R-:W-:-:S04]  /*240e0*/  IADD3 R7, R7, 0x1, RZ ;  /* 0x0000000107077810 */ /* 0x000fc80007ffe0ff */
[----:B------:R-:W-:-:S04]  /*240f0*/  ISETP.NE.AND P0, PT, R7, 0x5, PT ;  /* 0x000000050700780c */ /* 0x000fc80003f05270 */
[----:B0-----:R-:W-:Y:S02]  /*24100*/  SEL R3, RZ, 0x1, P0 ;  /* 0x00000001ff037807 */ /* 0x001fe40000000000 */
[----:B------:R-:W-:Y:S02]  /*24110*/  SEL R7, R7, RZ, P0 ;  /* 0x000000ff07077207 */ /* 0x000fe40000000000 */
[----:B------:R-:W-:-:S03]  /*24120*/  LOP3.LUT R6, R6, R3, RZ, 0x3c, !PT ;  /* 0x0000000306067212 */ /* 0x000fc600078e3cff */
[----:B------:R-:W-:Y:S01]  /*24130*/  IMAD R3, R7, 0x8, R0 ;  /* 0x0000000807037824 */ /* 0x000fe200078e0200 */
[----:B------:R-:W-:-:S04]  /*24140*/  SHF.L.U32 R2, R6, 0x1f, RZ ;  /* 0x0000001f06027819 */ /* 0x000fc800000006ff */
[----:B------:R-:W0:Y:S02]  /*24150*/  SYNCS.PHASECHK.TRANS64.TRYWAIT P0, [R3+URZ], R2 ;  /* 0x00000002030075a7 */ /* 0x000e24000800017f */
[----:B0-----:R-:W-:Y:S05]  /*24160*/  @!P0 BRA `(.L_x_817) ;  /* 0x0000000400108947 */ /* 0x001fea0003800000 */
.L_x_829:
[----:B0-----:R-:W-:-:S05]  /*24170*/  VIADD R2, R7, 0x1 ;  /* 0x0000000107027836 */ /* 0x001fca0000000000 */
[----:B------:R-:W-:-:S04]  /*24180*/  ISETP.NE.AND P0, PT, R2, 0x5, PT ;  /* 0x000000050200780c */ /* 0x000fc80003f05270 */
[----:B------:R-:W-:Y:S02]  /*24190*/  SEL R3, RZ, 0x1, P0 ;  /* 0x00000001ff037807 */ /* 0x000fe40000000000 */
[----:B------:R-:W-:Y:S02]  /*241a0*/  SEL R5, R2, RZ, P0 ;  /* 0x000000ff02057207 */ /* 0x000fe40000000000 */
[----:B------:R-:W-:-:S03]  /*241b0*/  LOP3.LUT R6, R6, R3, RZ, 0x3c, !PT ;  /* 0x0000000306067212 */ /* 0x000fc600078e3cff */
[----:B------:R-:W-:Y:S01]  /*241c0*/  IMAD R3, R5, 0x8, R0 ;  /* 0x0000000805037824 */ /* 0x000fe200078e0200 */
[----:B------:R-:W-:-:S04]  /*241d0*/  SHF.L.U32 R2, R6, 0x1f, RZ ;  /* 0x0000001f06027819 */ /* 0x000fc800000006ff */
[----:B------:R-:W0:Y:S02]  /*241e0*/  SYNCS.PHASECHK.TRANS64.TRYWAIT P0, [R3+URZ], R2 ;  /* 0x00000002030075a7 */ /* 0x000e24000800017f */
[----:B0-----:R-:W-:Y:S05]  /*241f0*/  @!P0 BRA `(.L_x_818) ;  /* 0x0000000400008947 */ /* 0x001fea0003800000 */
.L_x_830:
[----:B0-----:R-:W-:-:S04]  /*24200*/  IADD3 R2, R5, 0x1, RZ ;  /* 0x0000000105027810 */ /* 0x001fc80007ffe0ff */
        /* <DEDUP_REMOVED lines=8> */
.L_x_831:
[----:B0-----:R-:W-:-:S05]  /*24290*/  VIADD R2, R5, 0x1 ;  /* 0x0000000105027836 */ /* 0x001fca0000000000 */
[----:B------:R-:W-:-:S04]  /*242a0*/  ISETP.NE.AND P0, PT, R2, 0x5, PT ;  /* 0x000000050200780c */ /* 0x000fc80003f05270 */
[----:B------:R-:W-:Y:S02]  /*242b0*/  SEL R4, RZ, 0x1, P0 ;  /* 0x00000001ff047807 */ /* 0x000fe40000000000 */
[----:B------:R-:W-:Y:S02]  /*242c0*/  SEL R3, R2, RZ, P0 ;  /* 0x000000ff02037207 */ /* 0x000fe40000000000 */
[----:B------:R-:W-:-:S03]  /*242d0*/  LOP3.LUT R4, R7, R4, RZ, 0x3c, !PT ;  /* 0x0000000407047212 */ /* 0x000fc600078e3cff */
[----:B------:R-:W-:Y:S01]  /*242e0*/  IMAD R3, R3, 0x8, R0 ;  /* 0x0000000803037824 */ /* 0x000fe200078e0200 */
[----:B------:R-:W-:-:S07]  /*242f0*/  SHF.L.U32 R0, R4, 0x1f, RZ ;  /* 0x0000001f04007819 */ /* 0x000fce00000006ff */
.L_x_820:
[----:B0-----:R0:W1:Y:S02]  /*24300*/  SYNCS.PHASECHK.TRANS64.TRYWAIT P0, [R3+URZ], R0 ;  /* 0x00000000030075a7 */ /* 0x001064000800017f */
[----:B-1----:R-:W-:Y:S05]  /*24310*/  @!P0 NANOSLEEP.SYNCS 0x989680 ;  /* 0x009896800000895d */ /* 0x002fea0003900000 */
[----:B------:R-:W1:Y:S02]  /*24320*/  @!P0 SYNCS.PHASECHK.TRANS64 P0, [R3+URZ], R0 ;  /* 0x00000000030085a7 */ /* 0x000e64000800007f */
[----:B-1----:R-:W-:Y:S05]  /*24330*/  @!P0 BRA `(.L_x_820) ;  /* 0xfffffffc00f08947 */ /* 0x002fea000383ffff */
.L_x_814:
[----:B------:R-:W-:Y:S05]  /*24340*/  BSYNC B0 ;  /* 0x0000000000007941 */ /* 0x000fea0003800000 */
.L_x_813:
[----:B------:R-:W-:Y:S05]  /*24350*/  EXIT ;  /* 0x000000000000794d */ /* 0x000fea0003800000 */
.L_x_21:
[----:B-1----:R1:W2:Y:S02]  /*24360*/  SYNCS.PHASECHK.TRANS64.TRYWAIT P1, [R3+URZ], R0 ;  /* 0x00000000030075a7 */ /* 0x0022a4000802017f */
[----:B--2---:R-:W-:Y:S05]  /*24370*/  @!P1 NANOSLEEP.SYNCS 0x989680 ;  /* 0x009896800000995d */ /* 0x004fea0003900000 */
[----:B------:R-:W2:Y:S02]  /*24380*/  @!P1 SYNCS.PHASECHK.TRANS64 P1, [R3+URZ], R0 ;  /* 0x00000000030095a7 */ /* 0x000ea4000802007f */
[----:B--2---:R-:W-:Y:S05]  /*24390*/  @!P1 BRA `(.L_x_21) ;  /* 0xfffffffc00f09947 */ /* 0x004fea000383ffff */
[----:B------:R-:W-:Y:S05]  /*243a0*/  BRA `(.L_x_20) ;  /* 0xfffffdd000d07947 */ /* 0x000fea000383ffff */
.L_x_26:
[----:B-1----:R-:W-:-:S04]  /*243b0*/  MOV R6, UR8 ;  /* 0x0000000800067c02 */ /* 0x002fc80008000f00 */
[----:B------:R1:W2:Y:S03]  /*243c0*/  SYNCS.PHASECHK.TRANS64.TRYWAIT P1, [R6+URZ], R4 ;  /* 0x00000004060075a7 */ /* 0x0002a6000802017f */
[----:B--2---:R-:W-:Y:S05]  /*243d0*/  @!P1 NANOSLEEP.SYNCS 0x989680 ;  /* 0x009896800000995d */ /* 0x004fea0003900000 */
[----:B------:R-:W2:Y:S02]  /*243e0*/  @!P1 SYNCS.PHASECHK.TRANS64 P1, [R6+URZ], R4 ;  /* 0x00000004060095a7 */ /* 0x000ea4000802007f */
[----:B--2---:R-:W-:Y:S05]  /*243f0*/  @!P1 BRA `(.L_x_26) ;  /* 0xfffffffc00ec9947 */ /* 0x004fea000383ffff */
[----:B------:R-:W-:Y:S05]  /*24400*/  BRA `(.L_x_25) ;  /* 0xfffffdfc00d07947 */ /* 0x000fea000383ffff */
.L_x_801:
[----:B------:R-:W-:Y:S01]  /*24410*/  BSSY B1, `(.L_x_821) ;  /* 0x0000006000017945 */ /* 0x000fe20003800000 */
[----:B------:R-:W-:-:S07]  /*24420*/  IMAD.MOV.U32 R15, RZ, RZ, -0x1 ;  /* 0xffffffffff0f7424 */ /* 0x000fce00078e00ff */
[----:B------:R-:W-:Y:S05]  /*24430*/  WARPSYNC.COLLECTIVE R15, `(.L_x_822) ;  /* 0x000000000f0c7348 */ /* 0x000fea0003c00000 */
[----:B------:R-:W-:Y:S02]  /*24440*/  ELECT P6, UR62, PT ;  /* 0x00000000003e782f */ /* 0x000fe400038c0000 */
[----:B------:R-:W-:Y:S01]  /*24450*/  MOV R14, UR62 ;  /* 0x0000003e000e7c02 */ /* 0x000fe20008000f00 */
[----:B------:R-:W-:Y:S10]  /*24460*/  ENDCOLLECTIVE ;  /* 0x000000000000791b */ /* 0x000ff40003800000 */
.L_x_822:
[----:B------:R-:W-:Y:S05]  /*24470*/  BSYNC B1 ;  /* 0x0000000000017941 */ /* 0x000fea0003800000 */
.L_x_821:
[----:B------:R-:W-:Y:S05]  /*24480*/  BRA `(.L_x_823) ;  /* 0xffffffec00e07947 */ /* 0x000fea000383ffff */
.L_x_804:
[----:B0-----:R0:W1:Y:S02]  /*24490*/  SYNCS.PHASECHK.TRANS64.TRYWAIT P0, [R15+URZ+0x28], R14 ;  /* 0x0000280e0f0075a7 */ /* 0x001064000800017f */
[----:B-1----:R-:W-:Y:S05]  /*244a0*/  @!P0 NANOSLEEP.SYNCS 0x989680 ;  /* 0x009896800000895d */ /* 0x002fea0003900000 */
[----:B------:R-:W1:Y:S02]  /*244b0*/  @!P0 SYNCS.PHASECHK.TRANS64 P0, [R15+URZ+0x28], R14 ;  /* 0x0000280e0f0085a7 */ /* 0x000e64000800007f */
[----:B-1----:R-:W-:Y:S05]  /*244c0*/  @!P0 BRA `(.L_x_804) ;  /* 0xfffffffc00f08947 */ /* 0x002fea000383ffff */
[----:B------:R-:W-:Y:S05]  /*244d0*/  BRA `(.L_x_824) ;  /* 0xfffffff000147947 */ /* 0x000fea000383ffff */
.L_x_812:
[----:B------:R-:W-:Y:S01]  /*244e0*/  BSSY B0, `(.L_x_825) ;  /* 0x0000006000007945 */ /* 0x000fe20003800000 */
[----:B------:R-:W-:-:S07]  /*244f0*/  IMAD.MOV.U32 R15, RZ, RZ, -0x1 ;  /* 0xffffffffff0f7424 */ /* 0x000fce00078e00ff */
[----:B------:R-:W-:Y:S05]  /*24500*/  WARPSYNC.COLLECTIVE R15, `(.L_x_826) ;  /* 0x000000000f0c7348 */ /* 0x000fea0003c00000 */
[----:B------:R-:W-:Y:S02]  /*24510*/  ELECT P6, UR62, PT ;  /* 0x00000000003e782f */ /* 0x000fe400038c0000 */
[----:B------:R-:W-:Y:S01]  /*24520*/  MOV R14, UR62 ;  /* 0x0000003e000e7c02 */ /* 0x000fe20008000f00 */
[----:B------:R-:W-:Y:S10]  /*24530*/  ENDCOLLECTIVE ;  /* 0x000000000000791b */ /* 0x000ff40003800000 */
.L_x_826:
[----:B------:R-:W-:Y:S05]  /*24540*/  BSYNC B0 ;  /* 0x0000000000007941 */ /* 0x000fea0003800000 */
.L_x_825:
[----:B------:R-:W-:Y:S05]  /*24550*/  BRA `(.L_x_827) ;  /* 0xfffffff800a47947 */ /* 0x000fea000383ffff */
.L_x_816:
[----:B0-----:R0:W1:Y:S02]  /*24560*/  SYNCS.PHASECHK.TRANS64.TRYWAIT P0, [R3+URZ], R2 ;  /* 0x00000002030075a7 */ /* 0x001064000800017f */
[----:B-1----:R-:W-:Y:S05]  /*24570*/  @!P0 NANOSLEEP.SYNCS 0x989680 ;  /* 0x009896800000895d */ /* 0x002fea0003900000 */
[----:B------:R-:W1:Y:S02]  /*24580*/  @!P0 SYNCS.PHASECHK.TRANS64 P0, [R3+URZ], R2 ;  /* 0x00000002030085a7 */ /* 0x000e64000800007f */
[----:B-1----:R-:W-:Y:S05]  /*24590*/  @!P0 BRA `(.L_x_816) ;  /* 0xfffffffc00f08947 */ /* 0x002fea000383ffff */
[----:B------:R-:W-:Y:S05]  /*245a0*/  BRA `(.L_x_828) ;  /* 0xfffffff800cc7947 */ /* 0x000fea000383ffff */
.L_x_817:
[----:B0-----:R0:W1:Y:S02]  /*245b0*/  SYNCS.PHASECHK.TRANS64.TRYWAIT P0, [R3+URZ], R2 ;  /* 0x00000002030075a7 */ /* 0x001064000800017f */
[----:B-1----:R-:W-:Y:S05]  /*245c0*/  @!P0 NANOSLEEP.SYNCS 0x989680 ;  /* 0x009896800000895d */ /* 0x002fea0003900000 */
[----:B------:R-:W1:Y:S02]  /*245d0*/  @!P0 SYNCS.PHASECHK.TRANS64 P0, [R3+URZ], R2 ;  /* 0x00000002030085a7 */ /* 0x000e64000800007f */
[----:B-1----:R-:W-:Y:S05]  /*245e0*/  @!P0 BRA `(.L_x_817) ;  /* 0xfffffffc00f08947 */ /* 0x002fea000383ffff */
[----:B------:R-:W-:Y:S05]  /*245f0*/  BRA `(.L_x_829) ;  /* 0xfffffff800dc7947 */ /* 0x000fea000383ffff */
.L_x_818:
[----:B0-----:R0:W1:Y:S02]  /*24600*/  SYNCS.PHASECHK.TRANS64.TRYWAIT P0, [R3+URZ], R2 ;  /* 0x00000002030075a7 */ /* 0x001064000800017f */
[----:B-1----:R-:W-:Y:S05]  /*24610*/  @!P0 NANOSLEEP.SYNCS 0x989680 ;  /* 0x009896800000895d */ /* 0x002fea0003900000 */
[----:B------:R-:W1:Y:S02]  /*24620*/  @!P0 SYNCS.PHASECHK.TRANS64 P0, [R3+URZ], R2 ;  /* 0x00000002030085a7 */ /* 0x000e64000800007f */
[----:B-1----:R-:W-:Y:S05]  /*24630*/  @!P0 BRA `(.L_x_818) ;  /* 0xfffffffc00f08947 */ /* 0x002fea000383ffff */
[----:B------:R-:W-:Y:S05]  /*24640*/  BRA `(.L_x_830) ;  /* 0xfffffff800ec7947 */ /* 0x000fea000383ffff */
.L_x_819:
[----:B0-----:R0:W1:Y:S02]  /*24650*/  SYNCS.PHASECHK.TRANS64.TRYWAIT P0, [R3+URZ], R2 ;  /* 0x00000002030075a7 */ /* 0x001064000800017f */
[----:B-1----:R-:W-:Y:S05]  /*24660*/  @!P0 NANOSLEEP.SYNCS 0x989680 ;  /* 0x009896800000895d */ /* 0x002fea0003900000 */
[----:B------:R-:W1:Y:S02]  /*24670*/  @!P0 SYNCS.PHASECHK.TRANS64 P0, [R3+URZ], R2 ;  /* 0x00000002030085a7 */ /* 0x000e64000800007f */
[----:B-1----:R-:W-:Y:S05]  /*24680*/  @!P0 BRA `(.L_x_819) ;  /* 0xfffffffc00f08947 */ /* 0x002fea000383ffff */
[----:B------:R-:W-:Y:S05]  /*24690*/  BRA `(.L_x_831) ;  /* 0xfffffff800fc7947 */ /* 0x000fea000383ffff */
.L_x_832:
[----:B------:R-:W-:-:S00]  /*246a0*/  BRA `(.L_x_832) ;  /* 0xfffffffc00fc7947 */ /* 0x000fc0000383ffff */
[----:B------:R-:W-:-:S00]  /*246b0*/  NOP ;  /* 0x0000000000007918 */ /* 0x000fc00000000000 */
        /* <DEDUP_REMOVED lines=12> */
.L_x_833:


//--------------------- .nv.global.init           --------------------------
	.section	.nv.global.init,"aw",@progbits
.nv.global.init:
	.type		$str$22,@object
	.size		$str$22,($str$23 - $str$22)
$str$22:
        /*0000*/ 	.byte	0x6b, 0x5f, 0x74, 0x69, 0x6c, 0x65, 0x5f, 0x63, 0x6f, 0x75, 0x6e, 0x74, 0x20, 0x3e, 0x3d, 0x20
        /*0010*/ 	.byte	0x31, 0x00
	.type		$str$23,@object
	.size		$str$23,(__unnamed_1 - $str$23)
$str$23:
        /*0012*/ 	.byte	0x2f, 0x74, 0x6d, 0x70, 0x2f, 0x63, 0x75, 0x74, 0x6c, 0x61, 0x73, 0x73, 0x5f, 0x73, 0x77, 0x65
        /*0022*/ 	.byte	0x65, 0x70, 0x5f, 0x73, 0x72, 0x63, 0x2f, 0x69, 0x6e, 0x63, 0x6c, 0x75, 0x64, 0x65, 0x2f, 0x63
        /*0032*/ 	.byte	0x75, 0x74, 0x6c, 0x61, 0x73, 0x73, 0x2f, 0x67, 0x65, 0x6d, 0x6d, 0x2f, 0x63, 0x6f, 0x6c, 0x6c
        /*0042*/ 	.byte	0x65, 0x63, 0x74, 0x69, 0x76, 0x65, 0x2f, 0x73, 0x6d, 0x39, 0x30, 0x5f, 0x6d, 0x6d, 0x61, 0x5f
        /*0052*/ 	.byte	0x74, 0x6d, 0x61, 0x5f, 0x67, 0x6d, 0x6d, 0x61, 0x5f, 0x73, 0x73, 0x5f, 0x77, 0x61, 0x72, 0x70
        /*0062*/ 	.byte	0x73, 0x70, 0x65, 0x63, 0x69, 0x61, 0x6c, 0x69, 0x7a, 0x65, 0x64, 0x2e, 0x68, 0x70, 0x70, 0x00
	.type		__unnamed_1,@object
	.size		__unnamed_1,(.L_0 - __unnamed_1)
__unnamed_1:
        /* <DEDUP_REMOVED lines=182> */
        /*0bd2*/ 	.byte	0x00
.L_0:


//--------------------- .nv.shared._ZN7cutlass13device_kernelINS_4gemm6kernel13GemmUniversalIN4cute5tupleIJiiiiEEENS1_10collective13CollectiveMmaINS1_34MainloopSm90TmaGmmaWarpSpecializedILi5ENS5_IJNS4_1CILi2EEENSA_ILi1EEESC_EEENS1_35KernelTmaWarpSpecializedCooperativeEEENS5_IJNSA_ILi512EEENSA_ILi192EEENSA_ILi32EEEEEENS_10bfloat16_tENS5_IJlSC_lEEESK_SL_NS4_8TiledMMAINS4_8MMA_AtomIJNS4_4SM904GMMA28MMA_64x192x16_F32BF16BF16_SSILNSP_5MajorE0ELSR_0ELNSP_7ScaleInE1ELSS_1EEEEEENS4_6LayoutISD_NS5_IJSC_NSA_ILi0EEESW_EEEEENS5_IJNS4_10UnderscoreESZ_SZ_EEEEENS4_13SM90_TMA_LOADENS4_14ComposedLayoutINS4_7SwizzleILi2ELi4ELi3EEENS4_18smem_ptr_flag_bitsILi16EEENSV_INS5_IJNSA_ILi8EEESI_EEENS5_IJSI_SC_EEEEEEEvNS4_8identityENS4_23SM90_TMA_LOAD_MULTICASTES1C_vS1D_EENS_8epilogue10collective6detail29Sm90TmaWarpSpecializedAdapterINS1H_15DefaultEpilogueISK_SL_SL_NS1G_6thread17LinearCombinationISK_Li1EffLNS1L_9ScaleType4KindE0ELNS_15FloatRoundStyleE2ESK_EENS1_15EpilogueDefaultEEEEEvvEEEEvNT_6ParamsE --------------------------
	.section	.nv.shared._ZN7cutlass13device_kernelINS_4gemm6kernel13GemmUniversalIN4cute5tupleIJiiiiEEENS1_10collective13CollectiveMmaINS1_34MainloopSm90TmaGmmaWarpSpecializedILi5ENS5_IJNS4_1CILi2EEENSA_ILi1EEESC_EEENS1_35KernelTmaWarpSpecializedCooperativeEEENS5_IJNSA_ILi512EEENSA_ILi192EEENSA_ILi32EEEEEENS_10bfloat16_tENS5_IJlSC_lEEESK_SL_NS4_8TiledMMAINS4_8MMA_AtomIJNS4_4SM904GMMA28MMA_64x192x16_F32BF16BF16_SSILNSP_5MajorE0ELSR_0ELNSP_7ScaleInE1ELSS_1EEEEEENS4_6LayoutISD_NS5_IJSC_NSA_ILi0EEESW_EEEEENS5_IJNS4_10UnderscoreESZ_SZ_EEEEENS4_13SM90_TMA_LOADENS4_14ComposedLayoutINS4_7SwizzleILi2ELi4ELi3EEENS4_18smem_ptr_flag_bitsILi16EEENSV_INS5_IJNSA_ILi8EEESI_EEENS5_IJSI_SC_EEEEEEEvNS4_8identityENS4_23SM90_TMA_LOAD_MULTICASTES1C_vS1D_EENS_8epilogue10collective6detail29Sm90TmaWarpSpecializedAdapterINS1H_15DefaultEpilogueISK_SL_SL_NS1G_6thread17LinearCombinationISK_Li1EffLNS1L_9ScaleType4KindE0ELNS_15FloatRoundStyleE2ESK_EENS1_15EpilogueDefaultEEEEEvvEEEEvNT_6ParamsE,"aw",@nobits
	.sectionflags	@""
	.align	16
	.zero		1024


//--------------------- .nv.shared.reserved.0     --------------------------
	.section	.nv.shared.reserved.0,"aw",@nobits
	.weak		__nv_reservedSMEM_offset_0_alias
	.size		__nv_reservedSMEM_offset_0_alias, 0, 0
	.other		__nv_reservedSMEM_offset_0_alias,@"STO_CUDA_RESERVED_SHARED STV_DEFAULT"
__nv_reservedSMEM_offset_0_alias:
	.zero		0


//--------------------- .nv.global                --------------------------
	.section	.nv.global,"aw",@nobits
.nv.global:
	.type		_ZN40_INTERNAL_ec7eec42_4_k_cu_4a1b99bc_102634cute1_E,@object
	.size		_ZN40_INTERNAL_ec7eec42_4_k_cu_4a1b99bc_102634cute1_E,(_ZN40_INTERNAL_ec7eec42_4_k_cu_4a1b99bc_102634cuda3std3__45__cpo6cbeginE - _ZN40_INTERNAL_ec7eec42_4_k_cu_4a1b99bc_102634cute1_E)
_ZN40_INTERNAL_ec7eec42_4_k_cu_4a1b99bc_102634cute1_E:
	.zero		1
	.type		_ZN40_INTERNAL_ec7eec42_4_k_cu_4a1b99bc_102634cuda3std3__45__cpo6cbeginE,@object
	.size		_ZN40_INTERNAL_ec7eec42_4_k_cu_4a1b99bc_102634cuda3std3__45__cpo6cbeginE,(_ZN40_INTERNAL_ec7eec42_4_k_cu_4a1b99bc_102634cuda3std3__48in_placeE - _ZN40_INTERNAL_ec7eec42_4_k_cu_4a1b99bc_102634cuda3std3__45__cpo6cbeginE)
_ZN40_INTERNAL_ec7eec42_4_k_cu_4a1b99bc_102634cuda3std3__45__cpo6cbeginE:
	.zero		1
	.type		_ZN40_INTERNAL_ec7eec42_4_k_cu_4a1b99bc_102634cuda3std3__48in_placeE,@object
	.size		_ZN40_INTERNAL_ec7eec42_4_k_cu_4a1b99bc_102634cuda3std3__48in_placeE,(_ZN40_INTERNAL_ec7eec42_4_k_cu_4a1b99bc_102634cuda3std6ranges3__45__cpo9iter_moveE - _ZN40_INTERNAL_ec7eec42_4_k_cu_4a1b99bc_102634cuda3std3__48in_placeE)
_ZN40_INTERNAL_ec7eec42_4_k_cu_4a1b99bc_102634cuda3std3__48in_placeE:
	.zero		1
	.type		_ZN40_INTERNAL_ec7eec42_4_k_cu_4a1b99bc_102634cuda3std6ranges3__45__cpo9iter_moveE,@object
	.size		_ZN40_INTERNAL_ec7eec42_4_k_cu_4a1b99bc_102634cuda3std6ranges3__45__cpo9iter_moveE,(_ZN40_INTERNAL_ec7eec42_4_k_cu_4a1b99bc_102634cuda3std3__45__cpo5beginE - _ZN40_INTERNAL_ec7eec42_4_k_cu_4a1b99bc_102634cuda3std6ranges3__45__cpo9iter_moveE)
_ZN40_INTERNAL_ec7eec42_4_k_cu_4a1b99bc_102634cuda3std6ranges3__45__cpo9iter_moveE:
	.zero		1
	.type		_ZN40_INTERNAL_ec7eec42_4_k_cu_4a1b99bc_102634cuda3std3__45__cpo5beginE,@object
	.size		_ZN40_INTERNAL_ec7eec42_4_k_cu_4a1b99bc_102634cuda3std3__45__cpo5beginE,(_ZN40_INTERNAL_ec7eec42_4_k_cu_4a1b99bc_102634cuda3std3__442_GLOBAL__N__ec7eec42_4_k_cu_4a1b99bc_102636ignoreE - _ZN40_INTERNAL_ec7eec42_4_k_cu_4a1b99bc_102634cuda3std3__45__cpo5beginE)
_ZN40_INTERNAL_ec7eec42_4_k_cu_4a1b99bc_102634cuda3std3__45__cpo5beginE:
	.zero		1
	.type		_ZN40_INTERNAL_ec7eec42_4_k_cu_4a1b99bc_102634cuda3std3__442_GLOBAL__N__ec7eec42_4_k_cu_4a1b99bc_102636ignoreE,@object
	.size		_ZN40_INTERNAL_ec7eec42_4_k_cu_4a1b99bc_102634cuda3std3__442_GLOBAL__N__ec7eec42_4_k_cu_4a1b99bc_102636ignoreE,(_ZN40_INTERNAL_ec7eec42_4_k_cu_4a1b99bc_102634cute7productE - _ZN40_INTERNAL_ec7eec42_4_k_cu_4a1b99bc_102634cuda3std3__442_GLOBAL__N__ec7eec42_4_k_cu_4a1b99bc_102636ignoreE)
_ZN40_INTERNAL_ec7eec42_4_k_cu_4a1b99bc_102634cuda3std3__442_GLOBAL__N__ec7eec42_4_k_cu_4a1b99bc_102636ignoreE:
	.zero		1
	.type		_ZN40_INTERNAL_ec7eec42_4_k_cu_4a1b99bc_102634cute7productE,@object
	.size		_ZN40_INTERNAL_ec7eec42_4_k_cu_4a1b99bc_102634cute7productE,(_ZN40_INTERNAL_ec7eec42_4_k_cu_4a1b99bc_102634cuda3std3__45__cpo3endE - _ZN40_INTERNAL_ec7eec42_4_k_cu_4a1b99bc_102634cute7productE)
_ZN40_INTERNAL_ec7eec42_4_k_cu_4a1b99bc_102634cute7productE:
	.zero		1
	.type		_ZN40_INTERNAL_ec7eec42_4_k_cu_4a1b99bc_102634cuda3std3__45__cpo3endE,@object
	.size		_ZN40_INTERNAL_ec7eec42_4_k_cu_4a1b99bc_102634cuda3std3__45__cpo3endE,(_ZN40_INTERNAL_ec7eec42_4_k_cu_4a1b99bc_102634cuda3std3__419piecewise_constructE - _ZN40_INTERNAL_ec7eec42_4_k_cu_4a1b99bc_102634cuda3std3__45__cpo3endE)
_ZN40_INTERNAL_ec7eec42_4_k_cu_4a1b99bc_102634cuda3std3__45__cpo3endE:
	.zero		1
	.type		_ZN40_INTERNAL_ec7eec42_4_k_cu_4a1b99bc_102634cuda3std3__419piecewise_constructE,@object
	.size		_ZN40_INTERNAL_ec7eec42_4_k_cu_4a1b99bc_102634cuda3std3__419piecewise_constructE,(_ZN40_INTERNAL_ec7eec42_4_k_cu_4a1b99bc_102634cuda3std3__45__cpo4cendE - _ZN40_INTERNAL_ec7eec42_4_k_cu_4a1b99bc_102634cuda3std3__419piecewise_constructE)
_ZN40_INTERNAL_ec7eec42_4_k_cu_4a1b99bc_102634cuda3std3__419piecewise_constructE:
	.zero		1
	.type		_ZN40_INTERNAL_ec7eec42_4_k_cu_4a1b99bc_102634cuda3std3__45__cpo4cendE,@object
	.size		_ZN40_INTERNAL_ec7eec42_4_k_cu_4a1b99bc_102634cuda3std3__45__cpo4cendE,(_ZN40_INTERNAL_ec7eec42_4_k_cu_4a1b99bc_102634cuda3std6ranges3__45__cpo4swapE - _ZN40_INTERNAL_ec7eec42_4_k_cu_4a1b99bc_102634cuda3std3__45__cpo4cendE)
_ZN40_INTERNAL_ec7eec42_4_k_cu_4a1b99bc_102634cuda3std3__45__cpo4cendE:
	.zero		1
	.type		_ZN40_INTERNAL_ec7eec42_4_k_cu_4a1b99bc_102634cuda3std6ranges3__45__cpo4swapE,@object
	.size		_ZN40_INTERNAL_ec7eec42_4_k_cu_4a1b99bc_102634cuda3std6ranges3__45__cpo4swapE,(.L_8 - _ZN40_INTERNAL_ec7eec42_4_k_cu_4a1b99bc_102634cuda3std6ranges3__45__cpo4swapE)
_ZN40_INTERNAL_ec7eec42_4_k_cu_4a1b99bc_102634cuda3std6ranges3__45__cpo4swapE:
	.zero		1
.L_8:


//--------------------- .nv.constant0._ZN7cutlass13device_kernelINS_4gemm6kernel13GemmUniversalIN4cute5tupleIJiiiiEEENS1_10collective13CollectiveMmaINS1_34MainloopSm90TmaGmmaWarpSpecializedILi5ENS5_IJNS4_1CILi2EEENSA_ILi1EEESC_EEENS1_35KernelTmaWarpSpecializedCooperativeEEENS5_IJNSA_ILi512EEENSA_ILi192EEENSA_ILi32EEEEEENS_10bfloat16_tENS5_IJlSC_lEEESK_SL_NS4_8TiledMMAINS4_8MMA_AtomIJNS4_4SM904GMMA28MMA_64x192x16_F32BF16BF16_SSILNSP_5MajorE0ELSR_0ELNSP_7ScaleInE1ELSS_1EEEEEENS4_6LayoutISD_NS5_IJSC_NSA_ILi0EEESW_EEEEENS5_IJNS4_10UnderscoreESZ_SZ_EEEEENS4_13SM90_TMA_LOADENS4_14ComposedLayoutINS4_7SwizzleILi2ELi4ELi3EEENS4_18smem_ptr_flag_bitsILi16EEENSV_INS5_IJNSA_ILi8EEESI_EEENS5_IJSI_SC_EEEEEEEvNS4_8identityENS4_23SM90_TMA_LOAD_MULTICASTES1C_vS1D_EENS_8epilogue10collective6detail29Sm90TmaWarpSpecializedAdapterINS1H_15DefaultEpilogueISK_SL_SL_NS1G_6thread17LinearCombinationISK_Li1EffLNS1L_9ScaleType4KindE0ELNS_15FloatRoundStyleE2ESK_EENS1_15EpilogueDefaultEEEEEvvEEEEvNT_6ParamsE --------------------------
	.section	.nv.constant0._ZN7cutlass13device_kernelINS_4gemm6kernel13GemmUniversalIN4cute5tupleIJiiiiEEENS1_10collective13CollectiveMmaINS1_34MainloopSm90TmaGmmaWarpSpecializedILi5ENS5_IJNS4_1CILi2EEENSA_ILi1EEESC_EEENS1_35KernelTmaWarpSpecializedCooperativeEEENS5_IJNSA_ILi512EEENSA_ILi192EEENSA_ILi32EEEEEENS_10bfloat16_tENS5_IJlSC_lEEESK_SL_NS4_8TiledMMAINS4_8MMA_AtomIJNS4_4SM904GMMA28MMA_64x192x16_F32BF16BF16_SSILNSP_5MajorE0ELSR_0ELNSP_7ScaleInE1ELSS_1EEEEEENS4_6LayoutISD_NS5_IJSC_NSA_ILi0EEESW_EEEEENS5_IJNS4_10UnderscoreESZ_SZ_EEEEENS4_13SM90_TMA_LOADENS4_14ComposedLayoutINS4_7SwizzleILi2ELi4ELi3EEENS4_18smem_ptr_flag_bitsILi16EEENSV_INS5_IJNSA_ILi8EEESI_EEENS5_IJSI_SC_EEEEEEEvNS4_8identityENS4_23SM90_TMA_LOAD_MULTICASTES1C_vS1D_EENS_8epilogue10collective6detail29Sm90TmaWarpSpecializedAdapterINS1H_15DefaultEpilogueISK_SL_SL_NS1G_6thread17LinearCombinationISK_Li1EffLNS1L_9ScaleType4KindE0ELNS_15FloatRoundStyleE2ESK_EENS1_15EpilogueDefaultEEEEEvvEEEEvNT_6ParamsE,"a",@progbits
	.sectionflags	@""
	.align	4
.nv.constant0._ZN7cutlass13device_kernelINS_4gemm6kernel13GemmUniversalIN4cute5tupleIJiiiiEEENS1_10collective13CollectiveMmaINS1_34MainloopSm90TmaGmmaWarpSpecializedILi5ENS5_IJNS4_1CILi2EEENSA_ILi1EEESC_EEENS1_35KernelTmaWarpSpecializedCooperativeEEENS5_IJNSA_ILi512EEENSA_ILi192EEENSA_ILi32EEEEEENS_10bfloat16_tENS5_IJlSC_lEEESK_SL_NS4_8TiledMMAINS4_8MMA_AtomIJNS4_4SM904GMMA28MMA_64x192x16_F32BF16BF16_SSILNSP_5MajorE0ELSR_0ELNSP_7ScaleInE1ELSS_1EEEEEENS4_6LayoutISD_NS5_IJSC_NSA_ILi0EEESW_EEEEENS5_IJNS4_10UnderscoreESZ_SZ_EEEEENS4_13SM90_TMA_LOADENS4_14ComposedLayoutINS4_7SwizzleILi2ELi4ELi3EEENS4_18smem_ptr_flag_bitsILi16EEENSV_INS5_IJNSA_ILi8EEESI_EEENS5_IJSI_SC_EEEEEEEvNS4_8identityENS4_23SM90_TMA_LOAD_MULTICASTES1C_vS1D_EENS_8epilogue10collective6detail29Sm90TmaWarpSpecializedAdapterINS1H_15DefaultEpilogueISK_SL_SL_NS1G_6thread17LinearCombinationISK_Li1EffLNS1L_9ScaleType4KindE0ELNS_15FloatRoundStyleE2ESK_EENS1_15EpilogueDefaultEEEEEvvEEEEvNT_6ParamsE:
	.zero		1664


//--------------------- SYMBOLS --------------------------

	.type		.nv.reservedSmem.offset0,@object
	.size		.nv.reservedSmem.offset0,0x4
	.type		__assertfail,@function
